	.target	sm_80

	.elftype	@"ET_EXEC"


//--------------------- .note.nv.tkinfo           --------------------------
	.section	.note.nv.tkinfo,"",@"SHT_NOTE"
	.sectionflags	@"SHF_NOTE_NV_TKINFO"
	.tkinfo
        /*0018*/ 	.word	0x00000002
        /*0030*/ 	.string	""
        /*0030*/ 	.string	"ptxas"
        /*0030*/ 	.string	"Cuda compilation tools, release 13.0, V13.0.88"
        /*0030*/ 	.string	"Build cuda_13.0.r13.0/compiler.36424714_0"
        /*0030*/ 	.string	"-v  -suppress-debug-info  -lineinfo  -arch sm_80 "



//--------------------- .note.nv.cuinfo           --------------------------
	.section	.note.nv.cuinfo,"",@"SHT_NOTE"
	.sectionflags	@"SHF_NOTE_NV_CUINFO"
        /*0018*/ 	.short	0x0002
        /*001a*/ 	.short	0x0050
        /*001c*/ 	.short	0x0082
	.zero		2


//--------------------- .nv.info                  --------------------------
	.section	.nv.info,"",@"SHT_CUDA_INFO"
	.align	4


	//----- nvinfo : EIATTR_REGCOUNT
	.align		4
        /*0000*/ 	.byte	0x04, 0x2f
        /*0002*/ 	.short	(.L_1 - .L_0)
	.align		4
.L_0:
        /*0004*/ 	.word	index@(matmul_kernel)
        /*0008*/ 	.word	0x00000040


	//----- nvinfo : EIATTR_FRAME_SIZE
	.align		4
.L_1:
        /*000c*/ 	.byte	0x04, 0x11
        /*000e*/ 	.short	(.L_3 - .L_2)
	.align		4
.L_2:
        /*0010*/ 	.word	index@(matmul_kernel)
        /*0014*/ 	.word	0x00004800


	//----- nvinfo : EIATTR_MIN_STACK_SIZE
	.align		4
.L_3:
        /*0018*/ 	.byte	0x04, 0x12
        /*001a*/ 	.short	(.L_5 - .L_4)
	.align		4
.L_4:
        /*001c*/ 	.word	index@(matmul_kernel)
        /*0020*/ 	.word	0x00004800
.L_5:


//--------------------- .nv.info.matmul_kernel    --------------------------
	.section	.nv.info.matmul_kernel,"",@"SHT_CUDA_INFO"
	.sectionflags	@""
	.align	4


	//----- nvinfo : EIATTR_CUDA_API_VERSION
	.align		4
        /*0000*/ 	.byte	0x04, 0x37
        /*0002*/ 	.short	(.L_7 - .L_6)
.L_6:
        /*0004*/ 	.word	0x00000082


	//----- nvinfo : EIATTR_SW2861232_WAR
	.align		4
.L_7:
        /*0008*/ 	.byte	0x01, 0x35
	.zero		2


	//----- nvinfo : EIATTR_PARAM_CBANK
	.align		4
        /*000c*/ 	.byte	0x04, 0x0a
        /*000e*/ 	.short	(.L_9 - .L_8)
	.align		4
.L_8:
        /*0010*/ 	.word	index@(.nv.constant0.matmul_kernel)
        /*0014*/ 	.short	0x0160
        /*0016*/ 	.short	0x0050


	//----- nvinfo : EIATTR_CBANK_PARAM_SIZE
	.align		4
.L_9:
        /*0018*/ 	.byte	0x03, 0x19
        /*001a*/ 	.short	0x0050


	//----- nvinfo : EIATTR_KPARAM_INFO
	.align		4
        /*001c*/ 	.byte	0x04, 0x17
        /*001e*/ 	.short	(.L_11 - .L_10)
.L_10:
        /*0020*/ 	.word	0x00000000
        /*0024*/ 	.short	0x000d
        /*0026*/ 	.short	0x0048
        /*0028*/ 	.byte	0x00, 0xf4, 0x21, 0x00


	//----- nvinfo : EIATTR_KPARAM_INFO
	.align		4
.L_11:
        /*002c*/ 	.byte	0x04, 0x17
        /*002e*/ 	.short	(.L_13 - .L_12)
.L_12:
        /*0030*/ 	.word	0x00000000
        /*0034*/ 	.short	0x000c
        /*0036*/ 	.short	0x0040
        /*0038*/ 	.byte	0x00, 0xf4, 0x21, 0x00


	//----- nvinfo : EIATTR_KPARAM_INFO
	.align		4
.L_13:
        /*003c*/ 	.byte	0x04, 0x17
        /*003e*/ 	.short	(.L_15 - .L_14)
.L_14:
        /*0040*/ 	.word	0x00000000
        /*0044*/ 	.short	0x000b
        /*0046*/ 	.short	0x0038
        /*0048*/ 	.byte	0x00, 0xf0, 0x11, 0x00


	//----- nvinfo : EIATTR_KPARAM_INFO
	.align		4
.L_15:
        /*004c*/ 	.byte	0x04, 0x17
        /*004e*/ 	.short	(.L_17 - .L_16)
.L_16:
        /*0050*/ 	.word	0x00000000
        /*0054*/ 	.short	0x000a
        /*0056*/ 	.short	0x0034
        /*0058*/ 	.byte	0x00, 0xf0, 0x11, 0x00


	//----- nvinfo : EIATTR_KPARAM_INFO
	.align		4
.L_17:
        /*005c*/ 	.byte	0x04, 0x17
        /*005e*/ 	.short	(.L_19 - .L_18)
.L_18:
        /*0060*/ 	.word	0x00000000
        /*0064*/ 	.short	0x0009
        /*0066*/ 	.short	0x0030
        /*0068*/ 	.byte	0x00, 0xf0, 0x11, 0x00


	//----- nvinfo : EIATTR_KPARAM_INFO
	.align		4
.L_19:
        /*006c*/ 	.byte	0x04, 0x17
        /*006e*/ 	.short	(.L_21 - .L_20)
.L_20:
        /*0070*/ 	.word	0x00000000
        /*0074*/ 	.short	0x0008
        /*0076*/ 	.short	0x002c
        /*0078*/ 	.byte	0x00, 0xf0, 0x11, 0x00


	//----- nvinfo : EIATTR_KPARAM_INFO
	.align		4
.L_21:
        /*007c*/ 	.byte	0x04, 0x17
        /*007e*/ 	.short	(.L_23 - .L_22)
.L_22:
        /*0080*/ 	.word	0x00000000
        /*0084*/ 	.short	0x0007
        /*0086*/ 	.short	0x0028
        /*0088*/ 	.byte	0x00, 0xf0, 0x11, 0x00


	//----- nvinfo : EIATTR_KPARAM_INFO
	.align		4
.L_23:
        /*008c*/ 	.byte	0x04, 0x17
        /*008e*/ 	.short	(.L_25 - .L_24)
.L_24:
        /*0090*/ 	.word	0x00000000
        /*0094*/ 	.short	0x0006
        /*0096*/ 	.short	0x0024
        /*0098*/ 	.byte	0x00, 0xf0, 0x11, 0x00


	//----- nvinfo : EIATTR_KPARAM_INFO
	.align		4
.L_25:
        /*009c*/ 	.byte	0x04, 0x17
        /*009e*/ 	.short	(.L_27 - .L_26)
.L_26:
        /*00a0*/ 	.word	0x00000000
        /*00a4*/ 	.short	0x0005
        /*00a6*/ 	.short	0x0020
        /*00a8*/ 	.byte	0x00, 0xf0, 0x11, 0x00


	//----- nvinfo : EIATTR_KPARAM_INFO
	.align		4
.L_27:
        /*00ac*/ 	.byte	0x04, 0x17
        /*00ae*/ 	.short	(.L_29 - .L_28)
.L_28:
        /*00b0*/ 	.word	0x00000000
        /*00b4*/ 	.short	0x0004
        /*00b6*/ 	.short	0x001c
        /*00b8*/ 	.byte	0x00, 0xf0, 0x11, 0x00


	//----- nvinfo : EIATTR_KPARAM_INFO
	.align		4
.L_29:
        /*00bc*/ 	.byte	0x04, 0x17
        /*00be*/ 	.short	(.L_31 - .L_30)
.L_30:
        /*00c0*/ 	.word	0x00000000
        /*00c4*/ 	.short	0x0003
        /*00c6*/ 	.short	0x0018
        /*00c8*/ 	.byte	0x00, 0xf0, 0x11, 0x00


	//----- nvinfo : EIATTR_KPARAM_INFO
	.align		4
.L_31:
        /*00cc*/ 	.byte	0x04, 0x17
        /*00ce*/ 	.short	(.L_33 - .L_32)
.L_32:
        /*00d0*/ 	.word	0x00000000
        /*00d4*/ 	.short	0x0002
        /*00d6*/ 	.short	0x0010
        /*00d8*/ 	.byte	0x00, 0xf4, 0x21, 0x00


	//----- nvinfo : EIATTR_KPARAM_INFO
	.align		4
.L_33:
        /*00dc*/ 	.byte	0x04, 0x17
        /*00de*/ 	.short	(.L_35 - .L_34)
.L_34:
        /*00e0*/ 	.word	0x00000000
        /*00e4*/ 	.short	0x0001
        /*00e6*/ 	.short	0x0008
        /*00e8*/ 	.byte	0x00, 0xf4, 0x21, 0x00


	//----- nvinfo : EIATTR_KPARAM_INFO
	.align		4
.L_35:
        /*00ec*/ 	.byte	0x04, 0x17
        /*00ee*/ 	.short	(.L_37 - .L_36)
.L_36:
        /*00f0*/ 	.word	0x00000000
        /*00f4*/ 	.short	0x0000
        /*00f6*/ 	.short	0x0000
        /*00f8*/ 	.byte	0x00, 0xf4, 0x21, 0x00


	//----- nvinfo : EIATTR_MAXREG_COUNT
	.align		4
.L_37:
        /*00fc*/ 	.byte	0x03, 0x1b
        /*00fe*/ 	.short	0x00ff


	//----- nvinfo : EIATTR_NUM_BARRIERS
	.align		4
        /*0100*/ 	.byte	0x02, 0x4c
        /*0102*/ 	.byte	0x01
	.zero		1


	//----- nvinfo : EIATTR_ANNOTATIONS
	.align		4
        /*0104*/ 	.byte	0x04, 0x55
        /*0106*/ 	.short	(.L_39 - .L_38)


	//   ....[0]....
.L_38:
        /*0108*/ 	.word	0x00000001
        /*010c*/ 	.byte	0x00, 0x05, 0x00, 0x00, 0x01, 0x00, 0x00, 0x00, 0x40, 0x05, 0x00, 0x00, 0x01, 0x00, 0x00, 0x00
        /* <DEDUP_REMOVED lines=1125> */
        /*476c*/ 	.byte	0x60, 0x53, 0x01, 0x00


	//----- nvinfo : EIATTR_MERCURY_ISA_VERSION
	.align		4
.L_39:
        /*4770*/ 	.byte	0x03, 0x5f
        /*4772*/ 	.short	0x0000


	//----- nvinfo : EIATTR_COOP_GROUP_MASK_REGIDS
	.align		4
        /*4774*/ 	.byte	0x04, 0x29
        /*4776*/ 	.short	(.L_41 - .L_40)


	//   ....[0]....
.L_40:
        /*4778*/ 	.word	0xffffffff


	//   ....[1]....
        /*477c*/ 	.word	0xffffffff


	//   ....[2]....
        /*4780*/ 	.word	0xffffffff


	//   ....[3]....
        /*4784*/ 	.word	0xffffffff


	//   ....[4]....
        /*4788*/ 	.word	0xffffffff


	//   ....[5]....
        /*478c*/ 	.word	0xffffffff


	//   ....[6]....
        /*4790*/ 	.word	0xffffffff


	//   ....[7]....
        /*4794*/ 	.word	0xffffffff


	//   ....[8]....
        /*4798*/ 	.word	0xffffffff


	//   ....[9]....
        /*479c*/ 	.word	0xffffffff


	//   ....[10]....
        /*47a0*/ 	.word	0xffffffff


	//   ....[11]....
        /*47a4*/ 	.word	0xffffffff


	//   ....[12]....
        /*47a8*/ 	.word	0xffffffff


	//   ....[13]....
        /*47ac*/ 	.word	0xffffffff


	//   ....[14]....
        /*47b0*/ 	.word	0xffffffff


	//   ....[15]....
        /*47b4*/ 	.word	0xffffffff


	//   ....[16]....
        /*47b8*/ 	.word	0xffffffff


	//   ....[17]....
        /*47bc*/ 	.word	0xffffffff


	//   ....[18]....
        /*47c0*/ 	.word	0xffffffff


	//   ....[19]....
        /*47c4*/ 	.word	0xffffffff


	//   ....[20]....
        /*47c8*/ 	.word	0xffffffff


	//   ....[21]....
        /*47cc*/ 	.word	0xffffffff


	//   ....[22]....
        /*47d0*/ 	.word	0xffffffff


	//   ....[23]....
        /*47d4*/ 	.word	0xffffffff


	//   ....[24]....
        /*47d8*/ 	.word	0xffffffff


	//   ....[25]....
        /*47dc*/ 	.word	0xffffffff


	//   ....[26]....
        /*47e0*/ 	.word	0xffffffff


	//   ....[27]....
        /*47e4*/ 	.word	0xffffffff


	//   ....[28]....
        /*47e8*/ 	.word	0xffffffff


	//   ....[29]....
        /*47ec*/ 	.word	0xffffffff


	//   ....[30]....
        /*47f0*/ 	.word	0xffffffff


	//----- nvinfo : EIATTR_COOP_GROUP_INSTR_OFFSETS
	.align		4
.L_41:
        /*47f4*/ 	.byte	0x04, 0x28
        /*47f6*/ 	.short	(.L_43 - .L_42)


	//   ....[0]....
.L_42:
        /*47f8*/ 	.word	0x00074cd0


	//   ....[1]....
        /*47fc*/ 	.word	0x00074db0


	//   ....[2]....
        /*4800*/ 	.word	0x00074ef0


	//   ....[3]....
        /*4804*/ 	.word	0x00074fe0


	//   ....[4]....
        /*4808*/ 	.word	0x00075030


	//   ....[5]....
        /*480c*/ 	.word	0x00075120


	//   ....[6]....
        /*4810*/ 	.word	0x000751e0


	//   ....[7]....
        /*4814*/ 	.word	0x00075530


	//   ....[8]....
        /*4818*/ 	.word	0x000755d0


	//   ....[9]....
        /*481c*/ 	.word	0x00075640


	//   ....[10]....
        /*4820*/ 	.word	0x000756d0


	//   ....[11]....
        /*4824*/ 	.word	0x00075760


	//   ....[12]....
        /*4828*/ 	.word	0x00075b50


	//   ....[13]....
        /*482c*/ 	.word	0x00075be0


	//   ....[14]....
        /*4830*/ 	.word	0x00075c30


	//   ....[15]....
        /*4834*/ 	.word	0x00075ce0


	//   ....[16]....
        /*4838*/ 	.word	0x00075d70


	//   ....[17]....
        /*483c*/ 	.word	0x00075e00


	//   ....[18]....
        /*4840*/ 	.word	0x000761f0


	//   ....[19]....
        /*4844*/ 	.word	0x000762a0


	//   ....[20]....
        /*4848*/ 	.word	0x000762f0


	//   ....[21]....
        /*484c*/ 	.word	0x000763a0


	//   ....[22]....
        /*4850*/ 	.word	0x00076430


	//   ....[23]....
        /*4854*/ 	.word	0x000764c0


	//   ....[24]....
        /*4858*/ 	.word	0x00076540


	//   ....[25]....
        /*485c*/ 	.word	0x00076840


	//   ....[26]....
        /*4860*/ 	.word	0x00076950


	//   ....[27]....
        /*4864*/ 	.word	0x000769a0


	//   ....[28]....
        /*4868*/ 	.word	0x000769f0


	//   ....[29]....
        /*486c*/ 	.word	0x00076aa0


	//   ....[30]....
        /*4870*/ 	.word	0x00076c70


	//----- nvinfo : EIATTR_EXIT_INSTR_OFFSETS
	.align		4
.L_43:
        /*4874*/ 	.byte	0x04, 0x1c
        /*4876*/ 	.short	(.L_45 - .L_44)


	//   ....[0]....
.L_44:
        /*4878*/ 	.word	0x00081930


	//   ....[1]....
        /*487c*/ 	.word	0x00081960


	//----- nvinfo : EIATTR_REQNTID
	.align		4
.L_45:
        /*4880*/ 	.byte	0x04, 0x10
        /*4882*/ 	.short	(.L_47 - .L_46)
.L_46:
        /*4884*/ 	.word	0x00000020
        /*4888*/ 	.word	0x00000001
        /*488c*/ 	.word	0x00000001
.L_47:


//--------------------- .nv.callgraph             --------------------------
	.section	.nv.callgraph,"",@"SHT_CUDA_CALLGRAPH"
	.align	4
	.sectionentsize	8
	.align		4
        /*0000*/ 	.word	0x00000000
	.align		4
        /*0004*/ 	.word	0xffffffff
	.align		4
        /*0008*/ 	.word	0x00000000
	.align		4
        /*000c*/ 	.word	0xfffffffe
	.align		4
        /*0010*/ 	.word	0x00000000
	.align		4
        /*0014*/ 	.word	0xfffffffd
	.align		4
        /*0018*/ 	.word	0x00000000
	.align		4
        /*001c*/ 	.word	0xfffffffc


//--------------------- .nv.rel.action            --------------------------
	.section	.nv.rel.action,"",@"SHT_CUDA_RELOCINFO"
	.align	8
	.sectionentsize	8
        /*0000*/ 	.byte	0x73, 0x00, 0x00, 0x00, 0x00, 0x00, 0x00, 0x00, 0x00, 0x00, 0x00, 0x11, 0x25, 0x00, 0x05, 0x36


//--------------------- .nv.constant0.matmul_kernel --------------------------
	.section	.nv.constant0.matmul_kernel,"a",@progbits
	.sectionflags	@""
	.align	4
.nv.constant0.matmul_kernel:
	.zero		432


//--------------------- .text.matmul_kernel       --------------------------
	.section	.text.matmul_kernel,"ax",@progbits
	.sectioninfo	@"SHI_REGISTERS=64"
	.align	128
        .global         matmul_kernel
        .type           matmul_kernel,@function
        .size           matmul_kernel,(.L_x_5 - matmul_kernel)
        .other          matmul_kernel,@"STO_CUDA_ENTRY STV_DEFAULT"
matmul_kernel:
.text.matmul_kernel:
[----:B------:R-:W-:-:S03]  /*0000*/  IMAD.MOV.U32 R1, RZ, RZ, c[0x0][0x28] ;  /* 0x00000a00ff017624 */ /* 0x000fc600078e00ff */
[----:B------:R-:W-:Y:S01]  /*0010*/  IMAD.MOV.U32 R0, RZ, RZ, c[0x0][0x17c] ;  /* 0x00005f00ff007624 */ /* 0x000fe200078e00ff */
[----:B------:R-:W0:Y:S01]  /*0020*/  S2R R5, SR_CTAID.X ;  /* 0x0000000000057919 */ /* 0x000e220000002500 */
[----:B------:R-:W-:Y:S01]  /*0030*/  IADD3 R1, R1, -0x4800, RZ ;  /* 0xffffb80001017810 */ /* 0x000fe20007ffe0ff */
[----:B------:R-:W-:Y:S02]  /*0040*/  ULDC.64 UR4, c[0x0][0x118] ;  /* 0x0000460000047ab9 */ /* 0x000fe40000000a00 */
[----:B------:R-:W-:Y:S01]  /*0050*/  IADD3 R0, R0, 0xff, RZ ;  /* 0x000000ff00007810 */ /* 0x000fe20007ffe0ff */
[----:B------:R-:W1:Y:S03]  /*0060*/  S2R R12, SR_TID.X ;  /* 0x00000000000c7919 */ /* 0x000e660000002100 */
[----:B------:R-:W-:-:S04]  /*0070*/  SHF.R.S32.HI R3, RZ, 0x1f, R0 ;  /* 0x0000001fff037819 */ /* 0x000fc80000011400 */
[----:B------:R-:W-:-:S04]  /*0080*/  LEA.HI R3, R3, R0, RZ, 0x8 ;  /* 0x0000000003037211 */ /* 0x000fc800078f40ff */
[----:B------:R-:W-:-:S05]  /*0090*/  SHF.R.S32.HI R3, RZ, 0x8, R3 ;  /* 0x00000008ff037819 */ /* 0x000fca0000011403 */
[----:B------:R-:W-:Y:S01]  /*00a0*/  IMAD.SHL.U32 R4, R3, 0x8, RZ ;  /* 0x0000000803047824 */ /* 0x000fe200078e00ff */
[----:B0-----:R-:W-:-:S04]  /*00b0*/  IABS R8, R5 ;  /* 0x0000000500087213 */ /* 0x001fc80000000000 */
[-C--:B------:R-:W-:Y:S02]  /*00c0*/  IABS R7, R4.reuse ;  /* 0x0000000400077213 */ /* 0x080fe40000000000 */
[----:B------:R-:W-:Y:S02]  /*00d0*/  IABS R10, R4 ;  /* 0x00000004000a7213 */ /* 0x000fe40000000000 */
[----:B------:R-:W0:Y:S01]  /*00e0*/  I2F.RP R0, R7 ;  /* 0x0000000700007306 */ /* 0x000e220000209400 */
[----:B-1----:R-:W-:-:S07]  /*00f0*/  LOP3.LUT R14, R12, 0x1f, RZ, 0xc0, !PT ;  /* 0x0000001f0c0e7812 */ /* 0x002fce00078ec0ff */
[----:B0-----:R-:W0:Y:S02]  /*0100*/  MUFU.RCP R0, R0 ;  /* 0x0000000000007308 */ /* 0x001e240000001000 */
[----:B0-----:R-:W-:Y:S01]  /*0110*/  IADD3 R2, R0, 0xffffffe, RZ ;  /* 0x0ffffffe00027810 */ /* 0x001fe20007ffe0ff */
[----:B------:R-:W-:-:S05]  /*0120*/  IMAD.MOV R0, RZ, RZ, -R10 ;  /* 0x000000ffff007224 */ /* 0x000fca00078e0a0a */
[----:B------:R0:W1:Y:S02]  /*0130*/  F2I.FTZ.U32.TRUNC.NTZ R3, R2 ;  /* 0x0000000200037305 */ /* 0x000064000021f000 */
[----:B0-----:R-:W-:Y:S02]  /*0140*/  IMAD.MOV.U32 R2, RZ, RZ, RZ ;  /* 0x000000ffff027224 */ /* 0x001fe400078e00ff */
[----:B-1----:R-:W-:-:S04]  /*0150*/  IMAD.MOV R6, RZ, RZ, -R3 ;  /* 0x000000ffff067224 */ /* 0x002fc800078e0a03 */
[----:B------:R-:W-:Y:S02]  /*0160*/  IMAD R9, R6, R7, RZ ;  /* 0x0000000706097224 */ /* 0x000fe400078e02ff */
[----:B------:R-:W-:Y:S02]  /*0170*/  IMAD.MOV.U32 R6, RZ, RZ, R8 ;  /* 0x000000ffff067224 */ /* 0x000fe400078e0008 */
[----:B------:R-:W-:-:S06]  /*0180*/  IMAD.HI.U32 R3, R3, R9, R2 ;  /* 0x0000000903037227 */ /* 0x000fcc00078e0002 */
[----:B------:R-:W-:-:S04]  /*0190*/  IMAD.HI.U32 R3, R3, R6, RZ ;  /* 0x0000000603037227 */ /* 0x000fc800078e00ff */
[----:B------:R-:W-:-:S05]  /*01a0*/  IMAD R0, R3, R0, R6 ;  /* 0x0000000003007224 */ /* 0x000fca00078e0206 */
[----:B------:R-:W-:-:S13]  /*01b0*/  ISETP.GT.U32.AND P1, PT, R7, R0, PT ;  /* 0x000000000700720c */ /* 0x000fda0003f24070 */
[----:B------:R-:W-:Y:S01]  /*01c0*/  @!P1 IMAD.IADD R0, R0, 0x1, -R7 ;  /* 0x0000000100009824 */ /* 0x000fe200078e0a07 */
[----:B------:R-:W-:Y:S02]  /*01d0*/  @!P1 IADD3 R3, R3, 0x1, RZ ;  /* 0x0000000103039810 */ /* 0x000fe40007ffe0ff */
[----:B------:R-:W-:Y:S02]  /*01e0*/  ISETP.NE.AND P1, PT, R4, RZ, PT ;  /* 0x000000ff0400720c */ /* 0x000fe40003f25270 */
[----:B------:R-:W-:Y:S02]  /*01f0*/  ISETP.GE.U32.AND P0, PT, R0, R7, PT ;  /* 0x000000070000720c */ /* 0x000fe40003f06070 */
[----:B------:R-:W-:-:S04]  /*0200*/  LOP3.LUT R0, R5, R4, RZ, 0x3c, !PT ;  /* 0x0000000405007212 */ /* 0x000fc800078e3cff */
[----:B------:R-:W-:Y:S01]  /*0210*/  ISETP.GE.AND P2, PT, R0, RZ, PT ;  /* 0x000000ff0000720c */ /* 0x000fe20003f46270 */
[----:B------:R-:W-:-:S05]  /*0220*/  IMAD.MOV.U32 R0, RZ, RZ, c[0x0][0x178] ;  /* 0x00005e00ff007624 */ /* 0x000fca00078e00ff */
[----:B------:R-:W-:Y:S02]  /*0230*/  IADD3 R0, R0, 0x3f, RZ ;  /* 0x0000003f00007810 */ /* 0x000fe40007ffe0ff */
[----:B------:R-:W-:-:S05]  /*0240*/  @P0 IADD3 R3, R3, 0x1, RZ ;  /* 0x0000000103030810 */ /* 0x000fca0007ffe0ff */
[----:B------:R-:W-:Y:S01]  /*0250*/  IMAD.MOV.U32 R2, RZ, RZ, R3 ;  /* 0x000000ffff027224 */ /* 0x000fe200078e0003 */
[----:B------:R-:W-:-:S03]  /*0260*/  SHF.R.S32.HI R3, RZ, 0x1f, R0 ;  /* 0x0000001fff037819 */ /* 0x000fc60000011400 */
[----:B------:R-:W-:Y:S01]  /*0270*/  @!P2 IMAD.MOV R2, RZ, RZ, -R2 ;  /* 0x000000ffff02a224 */ /* 0x000fe200078e0a02 */
[----:B------:R-:W-:Y:S02]  /*0280*/  @!P1 LOP3.LUT R2, RZ, R4, RZ, 0x33, !PT ;  /* 0x00000004ff029212 */ /* 0x000fe400078e33ff */
[----:B------:R-:W-:-:S03]  /*0290*/  LEA.HI R3, R3, R0, RZ, 0x6 ;  /* 0x0000000003037211 */ /* 0x000fc600078f30ff */
[----:B------:R-:W-:Y:S02]  /*02a0*/  IMAD.SHL.U32 R6, R2, 0x8, RZ ;  /* 0x0000000802067824 */ /* 0x000fe400078e00ff */
[----:B------:R-:W-:-:S03]  /*02b0*/  IMAD.MOV R2, RZ, RZ, -R2 ;  /* 0x000000ffff027224 */ /* 0x000fc600078e0a02 */
[----:B------:R-:W-:Y:S01]  /*02c0*/  LEA.HI.SX32 R3, R3, -R6, 0x1a ;  /* 0x8000000603037211 */ /* 0x000fe200078fd2ff */
[----:B------:R-:W-:-:S03]  /*02d0*/  IMAD R11, R4, R2, R5 ;  /* 0x00000002040b7224 */ /* 0x000fc600078e0205 */
[----:B------:R-:W-:-:S04]  /*02e0*/  IMNMX R8, R3, 0x8, PT ;  /* 0x0000000803087817 */ /* 0x000fc80003800200 */
[-C--:B------:R-:W-:Y:S02]  /*02f0*/  IABS R7, R8.reuse ;  /* 0x0000000800077213 */ /* 0x080fe40000000000 */
[----:B------:R-:W-:Y:S02]  /*0300*/  IABS R4, R8 ;  /* 0x0000000800047213 */ /* 0x000fe40000000000 */
[----:B------:R-:W0:Y:S08]  /*0310*/  I2F.RP R0, R7 ;  /* 0x0000000700007306 */ /* 0x000e300000209400 */
[----:B0-----:R-:W0:Y:S02]  /*0320*/  MUFU.RCP R0, R0 ;  /* 0x0000000000007308 */ /* 0x001e240000001000 */
[----:B0-----:R-:W-:Y:S01]  /*0330*/  IADD3 R3, R0, 0xffffffe, RZ ;  /* 0x0ffffffe00037810 */ /* 0x001fe20007ffe0ff */
[----:B------:R-:W-:-:S05]  /*0340*/  IMAD.MOV R0, RZ, RZ, -R4 ;  /* 0x000000ffff007224 */ /* 0x000fca00078e0a04 */
[----:B------:R-:W0:Y:S02]  /*0350*/  F2I.FTZ.U32.TRUNC.NTZ R3, R3 ;  /* 0x0000000300037305 */ /* 0x000e24000021f000 */
[----:B0-----:R-:W-:-:S04]  /*0360*/  IMAD.MOV R9, RZ, RZ, -R3 ;  /* 0x000000ffff097224 */ /* 0x001fc800078e0a03 */
[----:B------:R-:W-:Y:S01]  /*0370*/  IMAD.MOV.U32 R2, RZ, RZ, R9 ;  /* 0x000000ffff027224 */ /* 0x000fe200078e0009 */
[----:B------:R-:W-:-:S03]  /*0380*/  IABS R9, R11 ;  /* 0x0000000b00097213 */ /* 0x000fc60000000000 */
[----:B------:R-:W-:Y:S02]  /*0390*/  IMAD R5, R2, R7, RZ ;  /* 0x0000000702057224 */ /* 0x000fe400078e02ff */
[----:B------:R-:W-:-:S04]  /*03a0*/  IMAD.MOV.U32 R2, RZ, RZ, RZ ;  /* 0x000000ffff027224 */ /* 0x000fc800078e00ff */
        /* <DEDUP_REMOVED lines=10> */
[----:B------:R-:W-:-:S05]  /*0450*/  IMAD.MOV.U32 R0, RZ, RZ, 0x3f ;  /* 0x0000003fff007424 */ /* 0x000fca00078e00ff */
[----:B------:R-:W-:Y:S02]  /*0460*/  IADD3 R0, R0, c[0x0][0x180], RZ ;  /* 0x0000600000007a10 */ /* 0x000fe40007ffe0ff */
[----:B------:R-:W-:Y:S02]  /*0470*/  @P0 IADD3 R2, R2, 0x1, RZ ;  /* 0x0000000102020810 */ /* 0x000fe40007ffe0ff */
[----:B------:R-:W-:-:S03]  /*0480*/  ISETP.GT.AND P0, PT, R0, 0x3f, PT ;  /* 0x0000003f0000780c */ /* 0x000fc60003f04270 */
[----:B------:R-:W-:Y:S01]  /*0490*/  @!P2 IMAD.MOV R2, RZ, RZ, -R2 ;  /* 0x000000ffff02a224 */ /* 0x000fe200078e0a02 */
[----:B------:R-:W-:-:S05]  /*04a0*/  @!P1 LOP3.LUT R2, RZ, R8, RZ, 0x33, !PT ;  /* 0x00000008ff029212 */ /* 0x000fca00078e33ff */
[----:B------:R-:W-:Y:S02]  /*04b0*/  IMAD.SHL.U32 R13, R2, 0x100, RZ ;  /* 0x00000100020d7824 */ /* 0x000fe400078e00ff */
[----:B------:R-:W-:-:S03]  /*04c0*/  IMAD.MOV R3, RZ, RZ, -R2 ;  /* 0x000000ffff037224 */ /* 0x000fc600078e0a02 */
[C---:B------:R-:W-:Y:S01]  /*04d0*/  IADD3 R5, R13.reuse, 0x2, RZ ;  /* 0x000000020d057810 */ /* 0x040fe20007ffe0ff */
[----:B------:R-:W-:Y:S01]  /*04e0*/  IMAD R3, R8, R3, R11 ;  /* 0x0000000308037224 */ /* 0x000fe200078e020b */
[C---:B------:R-:W-:Y:S01]  /*04f0*/  IADD3 R61, R13.reuse, 0x1, RZ ;  /* 0x000000010d3d7810 */ /* 0x040fe20007ffe0ff */
[----:B------:R-:W-:Y:S01]  /*0500*/  STL [R1+0x954], R13 ;  /* 0x0009540d01007387 */ /* 0x000fe20000100800 */
[C---:B------:R-:W-:Y:S01]  /*0510*/  IADD3 R4, R13.reuse, 0x3, RZ ;  /* 0x000000030d047810 */ /* 0x040fe20007ffe0ff */
[----:B------:R-:W-:Y:S01]  /*0520*/  IMAD.IADD R2, R6, 0x1, R3 ;  /* 0x0000000106027824 */ /* 0x000fe200078e0203 */
[C---:B------:R-:W-:Y:S01]  /*0530*/  IADD3 R3, R13.reuse, 0x4, RZ ;  /* 0x000000040d037810 */ /* 0x040fe20007ffe0ff */
[----:B------:R0:W-:Y:S01]  /*0540*/  STL [R1+0x224c], R5 ;  /* 0x00224c0501007387 */ /* 0x0001e20000100800 */
[C---:B------:R-:W-:Y:S01]  /*0550*/  IADD3 R60, R13.reuse, 0x3e, RZ ;  /* 0x0000003e0d3c7810 */ /* 0x040fe20007ffe0ff */
[----:B------:R-:W-:Y:S01]  /*0560*/  IMAD.SHL.U32 R2, R2, 0x40, RZ ;  /* 0x0000004002027824 */ /* 0x000fe200078e00ff */
[C---:B------:R-:W-:Y:S01]  /*0570*/  IADD3 R6, R13.reuse, 0xd2, RZ ;  /* 0x000000d20d067810 */ /* 0x040fe20007ffe0ff */
[----:B------:R-:W-:Y:S04]  /*0580*/  STL [R1+0x2248], R61 ;  /* 0x0022483d01007387 */ /* 0x000fe80000100800 */
[----:B------:R1:W-:Y:S01]  /*0590*/  STL [R1+0x2250], R4 ;  /* 0x0022500401007387 */ /* 0x0003e20000100800 */
[----:B0-----:R-:W-:-:S03]  /*05a0*/  IADD3 R5, R13, 0x5, RZ ;  /* 0x000000050d057810 */ /* 0x001fc60007ffe0ff */
[----:B------:R0:W-:Y:S04]  /*05b0*/  STL [R1+0x2254], R3 ;  /* 0x0022540301007387 */ /* 0x0001e80000100800 */
[----:B------:R2:W-:Y:S01]  /*05c0*/  STL [R1+0x2258], R5 ;  /* 0x0022580501007387 */ /* 0x0005e20000100800 */
[C---:B-1----:R-:W-:Y:S02]  /*05d0*/  IADD3 R4, R13.reuse, 0x6, RZ ;  /* 0x000000060d047810 */ /* 0x042fe40007ffe0ff */
[----:B0-----:R-:W-:-:S03]  /*05e0*/  IADD3 R3, R13, 0x7, RZ ;  /* 0x000000070d037810 */ /* 0x001fc60007ffe0ff */
[----:B------:R0:W-:Y:S01]  /*05f0*/  STL [R1+0x225c], R4 ;  /* 0x00225c0401007387 */ /* 0x0001e20000100800 */
[----:B--2---:R-:W-:-:S03]  /*0600*/  IADD3 R5, R13, 0x8, RZ ;  /* 0x000000080d057810 */ /* 0x004fc60007ffe0ff */
[----:B------:R1:W-:Y:S04]  /*0610*/  STL [R1+0x2260], R3 ;  /* 0x0022600301007387 */ /* 0x0003e80000100800 */
[----:B------:R2:W-:Y:S01]  /*0620*/  STL [R1+0x2264], R5 ;  /* 0x0022640501007387 */ /* 0x0005e20000100800 */
[C---:B0-----:R-:W-:Y:S02]  /*0630*/  IADD3 R4, R13.reuse, 0x9, RZ ;  /* 0x000000090d047810 */ /* 0x041fe40007ffe0ff */
[----:B-1----:R-:W-:-:S03]  /*0640*/  IADD3 R3, R13, 0xa, RZ ;  /* 0x0000000a0d037810 */ /* 0x002fc60007ffe0ff */
        /* <DEDUP_REMOVED lines=106> */
[----:B0-----:R-:W-:-:S03]  /*0cf0*/  IADD3 R4, R13, 0x40, RZ ;  /* 0x000000400d047810 */ /* 0x001fc60007ffe0ff */
[----:B------:R-:W-:Y:S01]  /*0d00*/  STL [R1+0x233c], R60 ;  /* 0x00233c3c01007387 */ /* 0x000fe20000100800 */
        /* <DEDUP_REMOVED lines=292> */
[----:B------:R-:W-:Y:S01]  /*1f50*/  STL [R1+0x2590], R3 ;  /* 0x0025900301007387 */ /* 0x000fe20000100800 */
[C---:B0-----:R-:W-:Y:S02]  /*1f60*/  IADD3 R4, R13.reuse, 0xd3, RZ ;  /* 0x000000d30d047810 */ /* 0x041fe40007ffe0ff */
[----:B-1----:R-:W-:-:S03]  /*1f70*/  IADD3 R6, R13, 0xd7, RZ ;  /* 0x000000d70d067810 */ /* 0x002fc60007ffe0ff */
[----:B------:R0:W-:Y:S04]  /*1f80*/  STL [R1+0x25a0], R4 ;  /* 0x0025a00401007387 */ /* 0x0001e80000100800 */
[----:B------:R1:W-:Y:S01]  /*1f90*/  STL [R1+0x25a4], R5 ;  /* 0x0025a40501007387 */ /* 0x0003e20000100800 */
[C---:B0-----:R-:W-:Y:S02]  /*1fa0*/  IADD3 R4, R13.reuse, 0xd5, RZ ;  /* 0x000000d50d047810 */ /* 0x041fe40007ffe0ff */
[----:B-1----:R-:W-:-:S03]  /*1fb0*/  IADD3 R5, R13, 0xd6, RZ ;  /* 0x000000d60d057810 */ /* 0x002fc60007ffe0ff */
[----:B------:R0:W-:Y:S04]  /*1fc0*/  STL [R1+0x25a8], R4 ;  /* 0x0025a80401007387 */ /* 0x0001e80000100800 */
        /* <DEDUP_REMOVED lines=36> */
[----:B------:R1:W-:Y:S01]  /*2210*/  STL [R1+0x25f8], R5 ;  /* 0x0025f80501007387 */ /* 0x0003e20000100800 */
[C---:B0-----:R-:W-:Y:S02]  /*2220*/  IADD3 R4, R13.reuse, 0xe9, RZ ;  /* 0x000000e90d047810 */ /* 0x041fe40007ffe0ff */
[----:B-1----:R-:W-:-:S03]  /*2230*/  IADD3 R5, R13, 0xea, RZ ;  /* 0x000000ea0d057810 */ /* 0x002fc60007ffe0ff */
[----:B------:R0:W-:Y:S04]  /*2240*/  STL [R1+0x2604], R4 ;  /* 0x0026040401007387 */ /* 0x0001e80000100800 */
[----:B------:R1:W-:Y:S04]  /*2250*/  STL [R1+0x2600], R5 ;  /* 0x0026000501007387 */ /* 0x0003e80000100800 */
[----:B------:R-:W-:Y:S01]  /*2260*/  STL [R1+0x2610], R6 ;  /* 0x0026100601007387 */ /* 0x000fe20000100800 */
[C---:B0-----:R-:W-:Y:S02]  /*2270*/  LOP3.LUT R4, R2.reuse, 0x1f, R12, 0xf8, !PT ;  /* 0x0000001f02047812 */ /* 0x041fe400078ef80c */
[----:B-1----:R-:W-:-:S03]  /*2280*/  LOP3.LUT R5, R2, 0x20, R14, 0xfe, !PT ;  /* 0x0000002002057812 */ /* 0x002fc600078efe0e */
[----:B------:R0:W-:Y:S01]  /*2290*/  STL [R1+0x950], R4 ;  /* 0x0009500401007387 */ /* 0x0001e20000100800 */
[----:B------:R-:W-:-:S03]  /*22a0*/  IADD3 R2, R13, 0xec, RZ ;  /* 0x000000ec0d027810 */ /* 0x000fc60007ffe0ff */
        /* <DEDUP_REMOVED lines=38> */
[----:B0-----:R-:W-:-:S05]  /*2510*/  IADD3 R4, R13, 0xff, RZ ;  /* 0x000000ff0d047810 */ /* 0x001fca0007ffe0ff */
[----:B------:R1:W-:Y:S01]  /*2520*/  STL [R1+0x25c8], R4 ;  /* 0x0025c80401007387 */ /* 0x0003e20000100800 */
[----:B------:R-:W-:Y:S05]  /*2530*/  @P0 BRA `(.L_x_0) ;  /* 0x00000e7000000947 */ /* 0x000fea0003800000 */
[----:B------:R-:W-:Y:S01]  /*2540*/  IMAD.SHL.U32 R0, R12, 0x40, RZ ;  /* 0x000000400c007824 */ /* 0x000fe200078e00ff */
[----:B------:R-:W-:Y:S01]  /*2550*/  CS2R R56, SRZ ;  /* 0x0000000000387805 */ /* 0x000fe2000001ff00 */
[----:B------:R-:W-:Y:S01]  /*2560*/  CS2R R58, SRZ ;  /* 0x00000000003a7805 */ /* 0x000fe2000001ff00 */
[----:B------:R-:W-:Y:S01]  /*2570*/  CS2R R52, SRZ ;  /* 0x0000000000347805 */ /* 0x000fe2000001ff00 */
[----:B------:R-:W-:Y:S01]  /*2580*/  CS2R R54, SRZ ;  /* 0x0000000000367805 */ /* 0x000fe2000001ff00 */
[----:B------:R0:W-:Y:S01]  /*2590*/  STL [R1+0x2244], R0 ;  /* 0x0022440001007387 */ /* 0x0001e20000100800 */
[----:B------:R-:W-:Y:S01]  /*25a0*/  CS2R R48, SRZ ;  /* 0x0000000000307805 */ /* 0x000fe2000001ff00 */
[----:B------:R-:W-:Y:S01]  /*25b0*/  CS2R R50, SRZ ;  /* 0x0000000000327805 */ /* 0x000fe2000001ff00 */
[----:B------:R-:W-:Y:S01]  /*25c0*/  CS2R R44, SRZ ;  /* 0x00000000002c7805 */ /* 0x000fe2000001ff00 */
[----:B------:R0:W-:Y:S01]  /*25d0*/  STL [R1], RZ ;  /* 0x000000ff01007387 */ /* 0x0001e20000100800 */
[----:B------:R-:W-:Y:S01]  /*25e0*/  CS2R R46, SRZ ;  /* 0x00000000002e7805 */ /* 0x000fe2000001ff00 */
[----:B------:R-:W-:Y:S01]  /*25f0*/  CS2R R40, SRZ ;  /* 0x0000000000287805 */ /* 0x000fe2000001ff00 */
[----:B------:R-:W-:Y:S01]  /*2600*/  CS2R R42, SRZ ;  /* 0x00000000002a7805 */ /* 0x000fe2000001ff00 */
[----:B------:R0:W-:Y:S01]  /*2610*/  STL [R1+0x4], RZ ;  /* 0x000004ff01007387 */ /* 0x0001e20000100800 */
        /* <DEDUP_REMOVED lines=21> */
[----:B-1----:R-:W-:Y:S01]  /*2770*/  CS2R R4, SRZ ;  /* 0x0000000000047805 */ /* 0x002fe2000001ff00 */
[----:B------:R-:W-:Y:S01]  /*2780*/  CS2R R6, SRZ ;  /* 0x0000000000067805 */ /* 0x000fe2000001ff00 */
[----:B------:R0:W-:Y:S04]  /*2790*/  STL [R1+0x1c], RZ ;  /* 0x00001cff01007387 */ /* 0x0001e80000100800 */
        /* <DEDUP_REMOVED lines=191> */
[----:B------:R0:W-:Y:S01]  /*3390*/  STL [R1+0x9cc], RZ ;  /* 0x0009ccff01007387 */ /* 0x0001e20000100800 */
[----:B------:R-:W-:Y:S05]  /*33a0*/  BRA `(.L_x_1) ;  /* 0x000717a000007947 */ /* 0x000fea0003800000 */
.L_x_0:
[----:B------:R-:W-:Y:S01]  /*33b0*/  IABS R31, c[0x0][0x17c] ;  /* 0x00005f00001f7a13 */ /* 0x000fe20000000000 */
[----:B------:R-:W-:Y:S01]  /*33c0*/  IMAD.MOV.U32 R38, RZ, RZ, R2 ;  /* 0x000000ffff267224 */ /* 0x000fe200078e0002 */
[----:B------:R-:W2:Y:S02]  /*33d0*/  LDL R39, [R1+0x2610] ;  /* 0x0026100001277983 */ /* 0x000ea40000100800 */
[----:B-1----:R-:W0:Y:S02]  /*33e0*/  I2F.RP R2, R31 ;  /* 0x0000001f00027306 */ /* 0x002e240000209400 */
[----:B------:R-:W3:Y:S04]  /*33f0*/  LDL R32, [R1+0x2600] ;  /* 0x0026000001207983 */ /* 0x000ee80000100800 */
[----:B------:R-:W4:Y:S04]  /*3400*/  LDL R33, [R1+0x2634] ;  /* 0x0026340001217983 */ /* 0x000f280000100800 */
[----:B------:R-:W4:Y:S04]  /*3410*/  LDL R34, [R1+0x25ec] ;  /* 0x0025ec0001227983 */ /* 0x000f280000100800 */
[----:B------:R-:W4:Y:S01]  /*3420*/  LDL R35, [R1+0x25e0] ;  /* 0x0025e00001237983 */ /* 0x000f220000100800 */
[----:B0-----:R-:W0:Y:S03]  /*3430*/  MUFU.RCP R2, R2 ;  /* 0x0000000200027308 */ /* 0x001e260000001000 */
[----:B------:R-:W4:Y:S04]  /*3440*/  LDL R30, [R1+0x25fc] ;  /* 0x0025fc00011e7983 */ /* 0x000f280000100800 */
[----:B------:R-:W4:Y:S04]  /*3450*/  LDL R25, [R1+0x25dc] ;  /* 0x0025dc0001197983 */ /* 0x000f280000100800 */
[----:B------:R-:W4:Y:S04]  /*3460*/  LDL R13, [R1+0x2608] ;  /* 0x00260800010d7983 */ /* 0x000f280000100800 */
[----:B------:R-:W4:Y:S01]  /*3470*/  LDL R9, [R1+0x25bc] ;  /* 0x0025bc0001097983 */ /* 0x000f220000100800 */
[----:B0-----:R-:W-:-:S03]  /*3480*/  IADD3 R2, R2, 0xffffffe, RZ ;  /* 0x0ffffffe02027810 */ /* 0x001fc60007ffe0ff */
[----:B------:R-:W4:Y:S01]  /*3490*/  LDL R21, [R1+0x25f8] ;  /* 0x0025f80001157983 */ /* 0x000f220000100800 */
[----:B------:R0:W-:Y:S03]  /*34a0*/  F2I.FTZ.U32.TRUNC.NTZ R5, R2 ;  /* 0x0000000200057305 */ /* 0x0001e6000021f000 */
[----:B------:R-:W4:Y:S04]  /*34b0*/  LDL R19, [R1+0x25a4] ;  /* 0x0025a40001137983 */ /* 0x000f280000100800 */
[----:B------:R-:W4:Y:S01]  /*34c0*/  LDL R22, [R1+0x25b8] ;  /* 0x0025b80001167983 */ /* 0x000f220000100800 */
[----:B0-----:R-:W-:-:S03]  /*34d0*/  SHF.R.S32.HI R2, RZ, 0x1f, R0 ;  /* 0x0000001fff027819 */ /* 0x001fc60000011400 */
[----:B------:R-:W4:Y:S01]  /*34e0*/  LDL R17, [R1+0x25ac] ;  /* 0x0025ac0001117983 */ /* 0x000f220000100800 */
[----:B------:R-:W-:-:S03]  /*34f0*/  LEA.HI R0, R2, R0, RZ, 0x6 ;  /* 0x0000000002007211 */ /* 0x000fc600078f30ff */
[----:B------:R-:W4:Y:S04]  /*3500*/  LDL R16, [R1+0x25b0] ;  /* 0x0025b00001107983 */ /* 0x000f280000100800 */
        /* <DEDUP_REMOVED lines=14> */
[----:B------:R-:W-:Y:S04]  /*35f0*/  STL [R1+0x2860], R61 ;  /* 0x0028603d01007387 */ /* 0x000fe80000100800 */
[----:B------:R0:W-:Y:S04]  /*3600*/  STL [R1+0x2240], R0 ;  /* 0x0022400001007387 */ /* 0x0001e80000100800 */
[----:B------:R-:W4:Y:S01]  /*3610*/  LDL R42, [R1+0x25c8] ;  /* 0x0025c800012a7983 */ /* 0x000f220000100800 */
[----:B------:R-:W-:Y:S01]  /*3620*/  IABS R57, c[0x0][0x178] ;  /* 0x00005e0000397a13 */ /* 0x000fe20000000000 */
[----:B------:R-:W-:-:S03]  /*3630*/  IMAD.MOV.U32 R14, RZ, RZ, R3 ;  /* 0x000000ffff0e7224 */ /* 0x000fc600078e0003 */
[----:B------:R-:W1:Y:S08]  /*3640*/  I2F.RP R3, R57 ;  /* 0x0000003900037306 */ /* 0x000e700000209400 */
[----:B-1----:R-:W1:Y:S02]  /*3650*/  MUFU.RCP R3, R3 ;  /* 0x0000000300037308 */ /* 0x002e640000001000 */
[----:B-1----:R-:W-:-:S06]  /*3660*/  IADD3 R3, R3, 0xffffffe, RZ ;  /* 0x0ffffffe03037810 */ /* 0x002fcc0007ffe0ff */
[----:B------:R-:W1:Y:S01]  /*3670*/  F2I.FTZ.U32.TRUNC.NTZ R3, R3 ;  /* 0x0000000300037305 */ /* 0x000e62000021f000 */
[----:B------:R-:W-:Y:S02]  /*3680*/  IMAD.MOV.U32 R37, RZ, RZ, R38 ;  /* 0x000000ffff257224 */ /* 0x000fe400078e0026 */
[----:B------:R-:W-:Y:S02]  /*3690*/  IMAD.MOV.U32 R2, RZ, RZ, RZ ;  /* 0x000000ffff027224 */ /* 0x000fe400078e00ff */
[----:B------:R-:W-:Y:S02]  /*36a0*/  IMAD.MOV R6, RZ, RZ, -R5 ;  /* 0x000000ffff067224 */ /* 0x000fe400078e0a05 */
[----:B------:R-:W-:Y:S02]  /*36b0*/  IMAD.MOV.U32 R43, RZ, RZ, R37 ;  /* 0x000000ffff2b7224 */ /* 0x000fe400078e0025 */
[----:B-1----:R-:W-:-:S04]  /*36c0*/  IMAD.MOV R4, RZ, RZ, -R3 ;  /* 0x000000ffff047224 */ /* 0x002fc800078e0a03 */
[----:B------:R-:W-:Y:S02]  /*36d0*/  IMAD R4, R4, R57, RZ ;  /* 0x0000003904047224 */ /* 0x000fe400078e02ff */
[----:B------:R-:W-:Y:S02]  /*36e0*/  IMAD R6, R6, R31, RZ ;  /* 0x0000001f06067224 */ /* 0x000fe400078e02ff */
[----:B------:R-:W-:-:S04]  /*36f0*/  IMAD.HI.U32 R2, R3, R4, R2 ;  /* 0x0000000403027227 */ /* 0x000fc800078e0002 */
[----:B------:R-:W-:Y:S02]  /*3700*/  IMAD.MOV.U32 R4, RZ, RZ, RZ ;  /* 0x000000ffff047224 */ /* 0x000fe400078e00ff */
[----:B--2---:R-:W-:Y:S02]  /*3710*/  IMAD.MOV.U32 R38, RZ, RZ, R39 ;  /* 0x000000ffff267224 */ /* 0x004fe400078e0027 */
[----:B---3--:R-:W-:Y:S02]  /*3720*/  IMAD.MOV.U32 R39, RZ, RZ, R32 ;  /* 0x000000ffff277224 */ /* 0x008fe400078e0020 */
[----:B----4-:R-:W-:Y:S02]  /*3730*/  IMAD.MOV.U32 R32, RZ, RZ, R33 ;  /* 0x000000ffff207224 */ /* 0x010fe400078e0021 */
[----:B------:R-:W-:Y:S02]  /*3740*/  IMAD.MOV.U32 R33, RZ, RZ, R34 ;  /* 0x000000ffff217224 */ /* 0x000fe400078e0022 */
[----:B------:R-:W-:-:S02]  /*3750*/  IMAD.MOV.U32 R34, RZ, RZ, R35 ;  /* 0x000000ffff227224 */ /* 0x000fc400078e0023 */
[----:B------:R-:W-:Y:S02]  /*3760*/  IMAD.MOV.U32 R37, RZ, RZ, R38 ;  /* 0x000000ffff257224 */ /* 0x000fe400078e0026 */
[----:B------:R-:W-:Y:S02]  /*3770*/  IMAD.MOV.U32 R35, RZ, RZ, R30 ;  /* 0x000000ffff237224 */ /* 0x000fe400078e001e */
[----:B------:R-:W-:Y:S02]  /*3780*/  IMAD.MOV.U32 R38, RZ, RZ, R32 ;  /* 0x000000ffff267224 */ /* 0x000fe400078e0020 */
[----:B------:R-:W-:Y:S02]  /*3790*/  IMAD.MOV.U32 R30, RZ, RZ, R25 ;  /* 0x000000ffff1e7224 */ /* 0x000fe400078e0019 */
[----:B------:R-:W-:Y:S02]  /*37a0*/  IMAD.MOV.U32 R32, RZ, RZ, R34 ;  /* 0x000000ffff207224 */ /* 0x000fe400078e0022 */
[----:B------:R-:W-:-:S02]  /*37b0*/  IMAD.MOV.U32 R34, RZ, RZ, R30 ;  /* 0x000000ffff227224 */ /* 0x000fc400078e001e */
[----:B------:R-:W-:-:S04]  /*37c0*/  IMAD.HI.U32 R30, R5, R6, R4 ;  /* 0x00000006051e7227 */ /* 0x000fc800078e0004 */
[----:B------:R-:W-:Y:S02]  /*37d0*/  IMAD.MOV.U32 R36, RZ, RZ, R39 ;  /* 0x000000ffff247224 */ /* 0x000fe400078e0027 */
[----:B------:R-:W-:Y:S02]  /*37e0*/  IMAD.MOV.U32 R25, RZ, RZ, R13 ;  /* 0x000000ffff197224 */ /* 0x000fe400078e000d */
[----:B------:R-:W-:Y:S01]  /*37f0*/  IMAD.MOV.U32 R39, RZ, RZ, R33 ;  /* 0x000000ffff277224 */ /* 0x000fe200078e0021 */
[----:B------:R-:W2:Y:S01]  /*3800*/  LDL R13, [R1+0x257c] ;  /* 0x00257c00010d7983 */ /* 0x000ea20000100800 */
[----:B------:R-:W-:Y:S02]  /*3810*/  IMAD.MOV.U32 R33, RZ, RZ, R35 ;  /* 0x000000ffff217224 */ /* 0x000fe400078e0023 */
[----:B------:R-:W-:Y:S01]  /*3820*/  IMAD.MOV.U32 R35, RZ, RZ, R25 ;  /* 0x000000ffff237224 */ /* 0x000fe200078e0019 */
[----:B------:R-:W-:Y:S01]  /*3830*/  IABS R6, R42 ;  /* 0x0000002a00067213 */ /* 0x000fe20000000000 */
[----:B------:R-:W-:-:S05]  /*3840*/  IMAD.MOV.U32 R42, RZ, RZ, R43 ;  /* 0x000000ffff2a7224 */ /* 0x000fca00078e002b */
[----:B------:R-:W-:Y:S02]  /*3850*/  IABS R4, R42 ;  /* 0x0000002a00047213 */ /* 0x000fe40000000000 */
[----:B------:R-:W0:Y:S01]  /*3860*/  LDL R42, [R1+0x25e8] ;  /* 0x0025e800012a7983 */ /* 0x000e220000100800 */
[----:B------:R-:W-:Y:S02]  /*3870*/  IMAD.MOV.U32 R43, RZ, RZ, R38 ;  /* 0x000000ffff2b7224 */ /* 0x000fe400078e0026 */
[----:B------:R-:W-:Y:S02]  /*3880*/  IMAD.MOV.U32 R38, RZ, RZ, R39 ;  /* 0x000000ffff267224 */ /* 0x000fe400078e0027 */
[----:B------:R-:W-:Y:S02]  /*3890*/  IMAD.MOV.U32 R39, RZ, RZ, R32 ;  /* 0x000000ffff277224 */ /* 0x000fe400078e0020 */
[----:B------:R-:W-:Y:S02]  /*38a0*/  IMAD.MOV.U32 R32, RZ, RZ, R33 ;  /* 0x000000ffff207224 */ /* 0x000fe400078e0021 */
[----:B------:R-:W-:-:S02]  /*38b0*/  IMAD.MOV.U32 R33, RZ, RZ, R34 ;  /* 0x000000ffff217224 */ /* 0x000fc400078e0022 */
[----:B------:R-:W-:Y:S02]  /*38c0*/  IMAD.MOV.U32 R34, RZ, RZ, R35 ;  /* 0x000000ffff227224 */ /* 0x000fe400078e0023 */
[----:B------:R-:W-:Y:S02]  /*38d0*/  IMAD.MOV.U32 R35, RZ, RZ, R18 ;  /* 0x000000ffff237224 */ /* 0x000fe400078e0012 */
[----:B------:R-:W-:Y:S02]  /*38e0*/  IMAD.MOV.U32 R18, RZ, RZ, R12 ;  /* 0x000000ffff127224 */ /* 0x000fe400078e000c */
[----:B------:R-:W-:Y:S02]  /*38f0*/  IMAD.MOV.U32 R12, RZ, RZ, R8 ;  /* 0x000000ffff0c7224 */ /* 0x000fe400078e0008 */
[----:B------:R-:W3:Y:S01]  /*3900*/  LDL R8, [R1+0x25d0] ;  /* 0x0025d00001087983 */ /* 0x000ee20000100800 */
[----:B------:R-:W-:Y:S01]  /*3910*/  IABS R29, R29 ;  /* 0x0000001d001d7213 */ /* 0x000fe20000000000 */
[----:B------:R-:W-:-:S04]  /*3920*/  IMAD.MOV.U32 R41, RZ, RZ, R34 ;  /* 0x000000ffff297224 */ /* 0x000fc800078e0022 */
[----:B------:R-:W-:-:S04]  /*3930*/  IMAD.HI.U32 R3, R2, R29, RZ ;  /* 0x0000001d02037227 */ /* 0x000fc800078e00ff */
[----:B------:R-:W-:Y:S02]  /*3940*/  IMAD.MOV R3, RZ, RZ, -R3 ;  /* 0x000000ffff037224 */ /* 0x000fe400078e0a03 */
[----:B------:R-:W-:Y:S02]  /*3950*/  IMAD.MOV.U32 R34, RZ, RZ, R12 ;  /* 0x000000ffff227224 */ /* 0x000fe400078e000c */
[----:B------:R-:W-:Y:S02]  /*3960*/  IMAD.MOV.U32 R12, RZ, RZ, R7 ;  /* 0x000000ffff0c7224 */ /* 0x000fe400078e0007 */
[----:B------:R-:W-:-:S04]  /*3970*/  IMAD.HI.U32 R7, R30, R6, RZ ;  /* 0x000000061e077227 */ /* 0x000fc800078e00ff */
[----:B------:R-:W-:Y:S02]  /*3980*/  IMAD R29, R57, R3, R29 ;  /* 0x00000003391d7224 */ /* 0x000fe400078e021d */
[----:B------:R-:W-:-:S04]  /*3990*/  IMAD.HI.U32 R5, R30, R4, RZ ;  /* 0x000000041e057227 */ /* 0x000fc800078e00ff */
[----:B------:R-:W-:Y:S02]  /*39a0*/  IMAD.MOV R7, RZ, RZ, -R7 ;  /* 0x000000ffff077224 */ /* 0x000fe400078e0a07 */
[----:B------:R-:W-:Y:S01]  /*39b0*/  IMAD.MOV R5, RZ, RZ, -R5 ;  /* 0x000000ffff057224 */ /* 0x000fe200078e0a05 */
[----:B------:R-:W-:Y:S01]  /*39c0*/  IABS R28, R28 ;  /* 0x0000001c001c7213 */ /* 0x000fe20000000000 */
[----:B------:R-:W-:Y:S02]  /*39d0*/  IMAD.MOV.U32 R40, RZ, RZ, R38 ;  /* 0x000000ffff287224 */ /* 0x000fe400078e0026 */
[C---:B------:R-:W-:Y:S02]  /*39e0*/  IMAD R6, R31.reuse, R7, R6 ;  /* 0x000000071f067224 */ /* 0x040fe400078e0206 */
[----:B------:R-:W-:Y:S02]  /*39f0*/  IMAD.MOV.U32 R38, RZ, RZ, R39 ;  /* 0x000000ffff267224 */ /* 0x000fe400078e0027 */
[----:B------:R-:W-:-:S02]  /*3a00*/  IMAD R4, R31, R5, R4 ;  /* 0x000000051f047224 */ /* 0x000fc400078e0204 */
[----:B------:R-:W-:Y:S02]  /*3a10*/  IMAD.MOV.U32 R39, RZ, RZ, R32 ;  /* 0x000000ffff277224 */ /* 0x000fe400078e0020 */
[----:B------:R-:W-:Y:S02]  /*3a20*/  IMAD.MOV.U32 R25, RZ, RZ, R10 ;  /* 0x000000ffff197224 */ /* 0x000fe400078e000a */
[----:B------:R-:W-:Y:S01]  /*3a30*/  IMAD.MOV.U32 R32, RZ, RZ, R33 ;  /* 0x000000ffff207224 */ /* 0x000fe200078e0021 */
[----:B------:R-:W4:Y:S01]  /*3a40*/  LDL R10, [R1+0x258c] ;  /* 0x00258c00010a7983 */ /* 0x000f220000100800 */
[----:B------:R-:W-:Y:S01]  /*3a50*/  IMAD.MOV.U32 R33, RZ, RZ, R35 ;  /* 0x000000ffff217224 */ /* 0x000fe200078e0023 */
[----:B0-----:R-:W-:Y:S02]  /*3a60*/  IABS R0, R42 ;  /* 0x0000002a00007213 */ /* 0x001fe40000000000 */
[----:B------:R-:W2:Y:S03]  /*3a70*/  LDL R42, [R1+0x2618] ;  /* 0x00261800012a7983 */ /* 0x000ea60000100800 */
[----:B------:R-:W-:-:S04]  /*3a80*/  IMAD.HI.U32 R3, R30, R0, RZ ;  /* 0x000000001e037227 */ /* 0x000fc800078e00ff */
[----:B------:R-:W-:Y:S01]  /*3a90*/  IMAD.MOV R3, RZ, RZ, -R3 ;  /* 0x000000ffff037224 */ /* 0x000fe200078e0a03 */
[----:B------:R0:W-:Y:S03]  /*3aa0*/  STL [R1+0xdc], R6 ;  /* 0x0000dc0601007387 */ /* 0x0001e60000100800 */
[----:B------:R-:W-:Y:S01]  /*3ab0*/  IMAD R0, R31, R3, R0 ;  /* 0x000000031f007224 */ /* 0x000fe200078e0200 */
[----:B------:R1:W-:Y:S01]  /*3ac0*/  STL [R1+0xd8], R4 ;  /* 0x0000d80401007387 */ /* 0x0003e20000100800 */
[----:B---3--:R-:W-:-:S03]  /*3ad0*/  IMAD.MOV.U32 R35, RZ, RZ, R8 ;  /* 0x000000ffff237224 */ /* 0x008fc600078e0008 */
[----:B------:R3:W-:Y:S01]  /*3ae0*/  STL [R1+0xd4], R0 ;  /* 0x0000d40001007387 */ /* 0x0007e20000100800 */
[----:B------:R-:W-:Y:S01]  /*3af0*/  IMAD.HI.U32 R8, R2, R28, RZ ;  /* 0x0000001c02087227 */ /* 0x000fe200078e00ff */
[----:B------:R-:W-:Y:S02]  /*3b00*/  IABS R2, R40 ;  /* 0x0000002800027213 */ /* 0x000fe40000000000 */
[----:B------:R-:W2:Y:S01]  /*3b10*/  LDL R40, [R1+0x25f0] ;  /* 0x0025f00001287983 */ /* 0x000ea20000100800 */
[----:B------:R-:W-:-:S04]  /*3b20*/  IMAD.MOV R8, RZ, RZ, -R8 ;  /* 0x000000ffff087224 */ /* 0x000fc800078e0a08 */
[----:B------:R-:W-:Y:S01]  /*3b30*/  IMAD R28, R57, R8, R28 ;  /* 0x00000008391c7224 */ /* 0x000fe200078e021c */
[----:B--2---:R-:W-:Y:S02]  /*3b40*/  IABS R8, R40 ;  /* 0x0000002800087213 */ /* 0x004fe40000000000 */
[----:B------:R-:W0:Y:S02]  /*3b50*/  LDL R40, [R1+0x25f4] ;  /* 0x0025f40001287983 */ /* 0x000e240000100800 */
[----:B0-----:R-:W-:Y:S01]  /*3b60*/  IABS R6, R40 ;  /* 0x0000002800067213 */ /* 0x001fe20000000000 */
[----:B------:R-:W-:Y:S02]  /*3b70*/  IMAD.MOV.U32 R40, RZ, RZ, R41 ;  /* 0x000000ffff287224 */ /* 0x000fe400078e0029 */
[----:B------:R-:W-:Y:S02]  /*3b80*/  IMAD.MOV.U32 R41, RZ, RZ, R42 ;  /* 0x000000ffff297224 */ /* 0x000fe400078e002a */
[----:B------:R-:W-:Y:S01]  /*3b90*/  IMAD.MOV.U32 R42, RZ, RZ, R43 ;  /* 0x000000ffff2a7224 */ /* 0x000fe200078e002b */
[----:B-1----:R-:W-:Y:S01]  /*3ba0*/  IABS R4, R40 ;  /* 0x0000002800047213 */ /* 0x002fe20000000000 */
[----:B------:R-:W-:Y:S01]  /*3bb0*/  IMAD.MOV.U32 R43, RZ, RZ, R37 ;  /* 0x000000ffff2b7224 */ /* 0x000fe200078e0025 */
[----:B------:R-:W3:Y:S01]  /*3bc0*/  LDL R40, [R1+0x2614] ;  /* 0x0026140001287983 */ /* 0x000ee20000100800 */
[----:B------:R-:W-:-:S03]  /*3bd0*/  IMAD.MOV.U32 R37, RZ, RZ, R21 ;  /* 0x000000ffff257224 */ /* 0x000fc600078e0015 */
[----:B------:R-:W2:Y:S01]  /*3be0*/  LDL R21, [R1+0x263c] ;  /* 0x00263c0001157983 */ /* 0x000ea20000100800 */
[----:B------:R-:W-:-:S04]  /*3bf0*/  IMAD.HI.U32 R3, R30, R2, RZ ;  /* 0x000000021e037227 */ /* 0x000fc800078e00ff */
[----:B------:R-:W-:Y:S02]  /*3c00*/  IMAD.MOV R3, RZ, RZ, -R3 ;  /* 0x000000ffff037224 */ /* 0x000fe400078e0a03 */
[----:B------:R-:W-:-:S04]  /*3c10*/  IMAD.HI.U32 R7, R30, R6, RZ ;  /* 0x000000061e077227 */ /* 0x000fc800078e00ff */
[----:B------:R-:W-:Y:S02]  /*3c20*/  IMAD R2, R31, R3, R2 ;  /* 0x000000031f027224 */ /* 0x000fe400078e0202 */
[----:B------:R-:W-:-:S04]  /*3c30*/  IMAD.HI.U32 R5, R30, R4, RZ ;  /* 0x000000041e057227 */ /* 0x000fc800078e00ff */
[----:B------:R-:W-:Y:S02]  /*3c40*/  IMAD.MOV R7, RZ, RZ, -R7 ;  /* 0x000000ffff077224 */ /* 0x000fe400078e0a07 */
[----:B------:R-:W-:Y:S02]  /*3c50*/  IMAD.MOV R5, RZ, RZ, -R5 ;  /* 0x000000ffff057224 */ /* 0x000fe400078e0a05 */
[C---:B------:R-:W-:Y:S01]  /*3c60*/  IMAD R6, R31.reuse, R7, R6 ;  /* 0x000000071f067224 */ /* 0x040fe200078e0206 */
[----:B------:R0:W-:Y:S01]  /*3c70*/  STL [R1+0xd0], R2 ;  /* 0x0000d00201007387 */ /* 0x0001e20000100800 */
[----:B------:R-:W-:Y:S01]  /*3c80*/  IMAD R4, R31, R5, R4 ;  /* 0x000000051f047224 */ /* 0x000fe200078e0204 */
[----:B---3--:R-:W-:Y:S01]  /*3c90*/  IABS R0, R40 ;  /* 0x0000002800007213 */ /* 0x008fe20000000000 */
[----:B------:R-:W-:Y:S02]  /*3ca0*/  IMAD.MOV.U32 R40, RZ, RZ, R41 ;  /* 0x000000ffff287224 */ /* 0x000fe400078e0029 */
[----:B------:R-:W-:-:S02]  /*3cb0*/  IMAD.MOV.U32 R41, RZ, RZ, R42 ;  /* 0x000000ffff297224 */ /* 0x000fc400078e002a */
[----:B--2---:R-:W-:Y:S02]  /*3cc0*/  IMAD.MOV.U32 R42, RZ, RZ, R21 ;  /* 0x000000ffff2a7224 */ /* 0x004fe400078e0015 */
[----:B------:R-:W-:Y:S02]  /*3cd0*/  IMAD.MOV.U32 R21, RZ, RZ, R9 ;  /* 0x000000ffff157224 */ /* 0x000fe400078e0009 */
[----:B------:R-:W-:-:S04]  /*3ce0*/  IMAD.HI.U32 R9, R30, R8, RZ ;  /* 0x000000081e097227 */ /* 0x000fc800078e00ff */
[----:B------:R-:W-:-:S04]  /*3cf0*/  IMAD.HI.U32 R3, R30, R0, RZ ;  /* 0x000000001e037227 */ /* 0x000fc800078e00ff */
[----:B------:R-:W-:Y:S02]  /*3d00*/  IMAD.MOV R9, RZ, RZ, -R9 ;  /* 0x000000ffff097224 */ /* 0x000fe400078e0a09 */
[----:B------:R-:W-:Y:S02]  /*3d10*/  IMAD.MOV.U32 R47, RZ, RZ, R40 ;  /* 0x000000ffff2f7224 */ /* 0x000fe400078e0028 */
[----:B------:R-:W-:Y:S02]  /*3d20*/  IMAD.MOV R3, RZ, RZ, -R3 ;  /* 0x000000ffff037224 */ /* 0x000fe400078e0a03 */
[----:B------:R-:W-:Y:S02]  /*3d30*/  IMAD.MOV.U32 R40, RZ, RZ, R41 ;  /* 0x000000ffff287224 */ /* 0x000fe400078e0029 */
[----:B------:R-:W-:Y:S02]  /*3d40*/  IMAD R8, R31, R9, R8 ;  /* 0x000000091f087224 */ /* 0x000fe400078e0208 */
[----:B------:R-:W-:-:S02]  /*3d50*/  IMAD.MOV.U32 R41, RZ, RZ, R42 ;  /* 0x000000ffff297224 */ /* 0x000fc400078e002a */
[----:B------:R-:W-:Y:S02]  /*3d60*/  IMAD.MOV.U32 R42, RZ, RZ, R24 ;  /* 0x000000ffff2a7224 */ /* 0x000fe400078e0018 */
[----:B------:R-:W-:Y:S02]  /*3d70*/  IMAD.MOV.U32 R24, RZ, RZ, R25 ;  /* 0x000000ffff187224 */ /* 0x000fe400078e0019 */
[----:B------:R-:W-:Y:S01]  /*3d80*/  IMAD R0, R31, R3, R0 ;  /* 0x000000031f007224 */ /* 0x000fe200078e0200 */
[----:B------:R-:W2:Y:S01]  /*3d90*/  LDL R25, [R1+0x2598] ;  /* 0x0025980001197983 */ /* 0x000ea20000100800 */
[----:B0-----:R-:W-:-:S03]  /*3da0*/  IABS R2, R47 ;  /* 0x0000002f00027213 */ /* 0x001fc60000000000 */
[----:B------:R0:W-:Y:S04]  /*3db0*/  STL [R1+0xcc], R8 ;  /* 0x0000cc0801007387 */ /* 0x0001e80000100800 */
[----:B------:R1:W-:Y:S04]  /*3dc0*/  STL [R1+0xc8], R6 ;  /* 0x0000c80601007387 */ /* 0x0003e80000100800 */
[----:B------:R3:W-:Y:S04]  /*3dd0*/  STL [R1+0xc4], R4 ;  /* 0x0000c40401007387 */ /* 0x0007e80000100800 */
[----:B------:R0:W-:Y:S04]  /*3de0*/  STL [R1+0xc0], R0 ;  /* 0x0000c00001007387 */ /* 0x0001e80000100800 */
[----:B------:R-:W0:Y:S02]  /*3df0*/  LDL R47, [R1+0x2624] ;  /* 0x00262400012f7983 */ /* 0x000e240000100800 */
[----:B0-----:R-:W-:-:S02]  /*3e00*/  IABS R8, R47 ;  /* 0x0000002f00087213 */ /* 0x001fc40000000000 */
[----:B------:R-:W1:Y:S02]  /*3e10*/  LDL R47, [R1+0x2628] ;  /* 0x00262800012f7983 */ /* 0x000e640000100800 */
[----:B-1----:R-:W-:Y:S01]  /*3e20*/  IABS R6, R47 ;  /* 0x0000002f00067213 */ /* 0x002fe20000000000 */
[----:B------:R-:W-:-:S05]  /*3e30*/  IMAD.MOV.U32 R47, RZ, RZ, R40 ;  /* 0x000000ffff2f7224 */ /* 0x000fca00078e0028 */
[----:B---3--:R-:W-:Y:S02]  /*3e40*/  IABS R4, R47 ;  /* 0x0000002f00047213 */ /* 0x008fe40000000000 */
[----:B------:R-:W3:Y:S01]  /*3e50*/  LDL R47, [R1+0x2638] ;  /* 0x00263800012f7983 */ /* 0x000ee20000100800 */
[----:B------:R-:W-:Y:S02]  /*3e60*/  IMAD.MOV.U32 R40, RZ, RZ, R41 ;  /* 0x000000ffff287224 */ /* 0x000fe400078e0029 */
[----:B------:R-:W-:Y:S02]  /*3e70*/  IMAD.MOV.U32 R41, RZ, RZ, R42 ;  /* 0x000000ffff297224 */ /* 0x000fe400078e002a */
[----:B------:R-:W2:Y:S01]  /*3e80*/  LDL R42, [R1+0x2620] ;  /* 0x00262000012a7983 */ /* 0x000ea20000100800 */
[----:B------:R-:W-:-:S04]  /*3e90*/  IMAD.HI.U32 R3, R30, R2, RZ ;  /* 0x000000021e037227 */ /* 0x000fc800078e00ff */
[----:B------:R-:W-:Y:S02]  /*3ea0*/  IMAD.MOV R3, RZ, RZ, -R3 ;  /* 0x000000ffff037224 */ /* 0x000fe400078e0a03 */
[----:B------:R-:W-:-:S04]  /*3eb0*/  IMAD.HI.U32 R9, R30, R8, RZ ;  /* 0x000000081e097227 */ /* 0x000fc800078e00ff */
[----:B------:R-:W-:-:S04]  /*3ec0*/  IMAD.HI.U32 R7, R30, R6, RZ ;  /* 0x000000061e077227 */ /* 0x000fc800078e00ff */
[----:B------:R-:W-:Y:S02]  /*3ed0*/  IMAD R2, R31, R3, R2 ;  /* 0x000000031f027224 */ /* 0x000fe400078e0202 */
[----:B------:R-:W-:-:S04]  /*3ee0*/  IMAD.HI.U32 R5, R30, R4, RZ ;  /* 0x000000041e057227 */ /* 0x000fc800078e00ff */
[----:B------:R-:W-:Y:S02]  /*3ef0*/  IMAD.MOV R9, RZ, RZ, -R9 ;  /* 0x000000ffff097224 */ /* 0x000fe400078e0a09 */
[----:B------:R-:W-:Y:S02]  /*3f00*/  IMAD.MOV R7, RZ, RZ, -R7 ;  /* 0x000000ffff077224 */ /* 0x000fe400078e0a07 */
[----:B------:R-:W-:Y:S02]  /*3f10*/  IMAD.MOV R5, RZ, RZ, -R5 ;  /* 0x000000ffff057224 */ /* 0x000fe400078e0a05 */
[C---:B------:R-:W-:Y:S02]  /*3f20*/  IMAD R8, R31.reuse, R9, R8 ;  /* 0x000000091f087224 */ /* 0x040fe400078e0208 */
[C---:B------:R-:W-:Y:S01]  /*3f30*/  IMAD R6, R31.reuse, R7, R6 ;  /* 0x000000071f067224 */ /* 0x040fe200078e0206 */
[----:B------:R0:W-:Y:S01]  /*3f40*/  STL [R1+0xbc], R2 ;  /* 0x0000bc0201007387 */ /* 0x0001e20000100800 */
[----:B------:R-:W-:Y:S01]  /*3f50*/  IMAD R4, R31, R5, R4 ;  /* 0x000000051f047224 */ /* 0x000fe200078e0204 */
[----:B---3--:R-:W-:Y:S01]  /*3f60*/  IABS R0, R47 ;  /* 0x0000002f00007213 */ /* 0x008fe20000000000 */
[----:B------:R-:W-:-:S04]  /*3f70*/  IMAD.MOV.U32 R47, RZ, RZ, R40 ;  /* 0x000000ffff2f7224 */ /* 0x000fc800078e0028 */
[----:B------:R-:W-:-:S04]  /*3f80*/  IMAD.HI.U32 R3, R30, R0, RZ ;  /* 0x000000001e037227 */ /* 0x000fc800078e00ff */
[----:B------:R-:W-:Y:S02]  /*3f90*/  IMAD.MOV.U32 R40, RZ, RZ, R41 ;  /* 0x000000ffff287224 */ /* 0x000fe400078e0029 */
[----:B------:R-:W-:Y:S02]  /*3fa0*/  IMAD.MOV R3, RZ, RZ, -R3 ;  /* 0x000000ffff037224 */ /* 0x000fe400078e0a03 */
[----:B--2---:R-:W-:Y:S02]  /*3fb0*/  IMAD.MOV.U32 R41, RZ, RZ, R42 ;  /* 0x000000ffff297224 */ /* 0x004fe400078e002a */
[----:B------:R-:W-:Y:S02]  /*3fc0*/  IMAD.MOV.U32 R42, RZ, RZ, R43 ;  /* 0x000000ffff2a7224 */ /* 0x000fe400078e002b */
[----:B------:R-:W-:Y:S02]  /*3fd0*/  IMAD.MOV.U32 R43, RZ, RZ, R36 ;  /* 0x000000ffff2b7224 */ /* 0x000fe400078e0024 */
[----:B------:R-:W-:-:S02]  /*3fe0*/  IMAD.MOV.U32 R36, RZ, RZ, R26 ;  /* 0x000000ffff247224 */ /* 0x000fc400078e001a */
        /* <DEDUP_REMOVED lines=14> */
[----:B------:R-:W-:-:S04]  /*40d0*/  IMAD.HI.U32 R3, R30, R2, RZ ;  /* 0x000000021e037227 */ /* 0x000fc800078e00ff */
[----:B------:R-:W-:Y:S02]  /*40e0*/  IMAD.MOV.U32 R40, RZ, RZ, R41 ;  /* 0x000000ffff287224 */ /* 0x000fe400078e0029 */
[----:B------:R-:W-:Y:S02]  /*40f0*/  IMAD.MOV.U32 R41, RZ, RZ, R42 ;  /* 0x000000ffff297224 */ /* 0x000fe400078e002a */
[----:B------:R-:W-:Y:S02]  /*4100*/  IMAD.MOV.U32 R42, RZ, RZ, R43 ;  /* 0x000000ffff2a7224 */ /* 0x000fe400078e002b */
[----:B------:R-:W-:Y:S02]  /*4110*/  IMAD.MOV.U32 R43, RZ, RZ, R36 ;  /* 0x000000ffff2b7224 */ /* 0x000fe400078e0024 */
[----:B------:R-:W-:Y:S02]  /*4120*/  IMAD.MOV R3, RZ, RZ, -R3 ;  /* 0x000000ffff037224 */ /* 0x000fe400078e0a03 */
[----:B------:R-:W-:-:S02]  /*4130*/  IMAD.MOV.U32 R36, RZ, RZ, R37 ;  /* 0x000000ffff247224 */ /* 0x000fc400078e0025 */
[----:B------:R-:W-:Y:S02]  /*4140*/  IMAD.MOV.U32 R37, RZ, RZ, R38 ;  /* 0x000000ffff257224 */ /* 0x000fe400078e0026 */
[----:B------:R-:W-:-:S04]  /*4150*/  IMAD.HI.U32 R9, R30, R8, RZ ;  /* 0x000000081e097227 */ /* 0x000fc800078e00ff */
[----:B------:R-:W-:Y:S02]  /*4160*/  IMAD.MOV.U32 R38, RZ, RZ, R39 ;  /* 0x000000ffff267224 */ /* 0x000fe400078e0027 */
[----:B------:R-:W-:-:S04]  /*4170*/  IMAD.HI.U32 R7, R30, R6, RZ ;  /* 0x000000061e077227 */ /* 0x000fc800078e00ff */
[----:B------:R-:W-:Y:S02]  /*4180*/  IMAD.MOV.U32 R39, RZ, RZ, R33 ;  /* 0x000000ffff277224 */ /* 0x000fe400078e0021 */
[----:B------:R-:W-:Y:S02]  /*4190*/  IMAD R2, R31, R3, R2 ;  /* 0x000000031f027224 */ /* 0x000fe400078e0202 */
[----:B------:R-:W-:-:S04]  /*41a0*/  IMAD.HI.U32 R5, R30, R4, RZ ;  /* 0x000000041e057227 */ /* 0x000fc800078e00ff */
[----:B------:R-:W-:Y:S02]  /*41b0*/  IMAD.MOV.U32 R33, RZ, RZ, R23 ;  /* 0x000000ffff217224 */ /* 0x000fe400078e0017 */
[----:B------:R-:W-:Y:S01]  /*41c0*/  IMAD.MOV R9, RZ, RZ, -R9 ;  /* 0x000000ffff097224 */ /* 0x000fe200078e0a09 */
[----:B------:R-:W2:Y:S01]  /*41d0*/  LDL R23, [R1+0x25b4] ;  /* 0x0025b40001177983 */ /* 0x000ea20000100800 */
[----:B------:R-:W-:Y:S02]  /*41e0*/  IMAD.MOV R7, RZ, RZ, -R7 ;  /* 0x000000ffff077224 */ /* 0x000fe400078e0a07 */
[----:B------:R-:W-:Y:S02]  /*41f0*/  IMAD.MOV R5, RZ, RZ, -R5 ;  /* 0x000000ffff057224 */ /* 0x000fe400078e0a05 */
[C---:B------:R-:W-:Y:S02]  /*4200*/  IMAD R8, R31.reuse, R9, R8 ;  /* 0x000000091f087224 */ /* 0x040fe400078e0208 */
[C---:B------:R-:W-:Y:S01]  /*4210*/  IMAD R6, R31.reuse, R7, R6 ;  /* 0x000000071f067224 */ /* 0x040fe200078e0206 */
[----:B------:R0:W-:Y:S01]  /*4220*/  STL [R1+0xa8], R2 ;  /* 0x0000a80201007387 */ /* 0x0001e20000100800 */
[----:B------:R-:W-:Y:S01]  /*4230*/  IMAD R4, R31, R5, R4 ;  /* 0x000000051f047224 */ /* 0x000fe200078e0204 */
[----:B---3--:R-:W-:Y:S01]  /*4240*/  IABS R0, R47 ;  /* 0x0000002f00007213 */ /* 0x008fe20000000000 */
[----:B------:R-:W-:-:S02]  /*4250*/  IMAD.MOV.U32 R47, RZ, RZ, R40 ;  /* 0x000000ffff2f7224 */ /* 0x000fc400078e0028 */
[----:B------:R-:W-:Y:S02]  /*4260*/  IMAD.MOV.U32 R40, RZ, RZ, R41 ;  /* 0x000000ffff287224 */ /* 0x000fe400078e0029 */
[----:B------:R-:W-:Y:S02]  /*4270*/  IMAD.MOV.U32 R41, RZ, RZ, R42 ;  /* 0x000000ffff297224 */ /* 0x000fe400078e002a */
        /* <DEDUP_REMOVED lines=8> */
[----:B------:R-:W-:Y:S02]  /*4300*/  IMAD.MOV.U32 R35, RZ, RZ, R24 ;  /* 0x000000ffff237224 */ /* 0x000fe400078e0018 */
[----:B----4-:R-:W-:Y:S02]  /*4310*/  IMAD.MOV.U32 R24, RZ, RZ, R10 ;  /* 0x000000ffff187224 */ /* 0x010fe400078e000a */
[----:B------:R-:W-:Y:S01]  /*4320*/  IMAD R0, R31, R3, R0 ;  /* 0x000000031f007224 */ /* 0x000fe200078e0200 */
[----:B------:R-:W3:Y:S01]  /*4330*/  LDL R10, [R1+0x2584] ;  /* 0x00258400010a7983 */ /* 0x000ee20000100800 */
[----:B0-----:R-:W-:-:S03]  /*4340*/  IABS R2, R47 ;  /* 0x0000002f00027213 */ /* 0x001fc60000000000 */
[----:B------:R-:W-:Y:S04]  /*4350*/  STL [R1+0xa4], R8 ;  /* 0x0000a40801007387 */ /* 0x000fe80000100800 */
[----:B------:R0:W-:Y:S04]  /*4360*/  STL [R1+0xa0], R6 ;  /* 0x0000a00601007387 */ /* 0x0001e80000100800 */
[----:B------:R1:W-:Y:S04]  /*4370*/  STL [R1+0x9c], R4 ;  /* 0x00009c0401007387 */ /* 0x0003e80000100800 */
[----:B------:R4:W-:Y:S04]  /*4380*/  STL [R1+0x98], R0 ;  /* 0x0000980001007387 */ /* 0x0009e80000100800 */
[----:B------:R-:W2:Y:S01]  /*4390*/  LDL R47, [R1+0x260c] ;  /* 0x00260c00012f7983 */ /* 0x000ea20000100800 */
[----:B------:R-:W-:Y:S01]  /*43a0*/  IMAD.HI.U32 R3, R30, R2, RZ ;  /* 0x000000021e037227 */ /* 0x000fe200078e00ff */
[----:B0-----:R-:W-:-:S02]  /*43b0*/  IABS R6, R40 ;  /* 0x0000002800067213 */ /* 0x001fc40000000000 */
[----:B-1----:R-:W-:Y:S01]  /*43c0*/  IABS R4, R41 ;  /* 0x0000002900047213 */ /* 0x002fe20000000000 */
[----:B------:R-:W-:Y:S01]  /*43d0*/  IMAD.MOV R3, RZ, RZ, -R3 ;  /* 0x000000ffff037224 */ /* 0x000fe200078e0a03 */
[----:B----4-:R-:W-:Y:S01]  /*43e0*/  IABS R0, R42 ;  /* 0x0000002a00007213 */ /* 0x010fe20000000000 */
[----:B------:R-:W-:-:S04]  /*43f0*/  IMAD.HI.U32 R7, R30, R6, RZ ;  /* 0x000000061e077227 */ /* 0x000fc800078e00ff */
[----:B------:R-:W-:Y:S02]  /*4400*/  IMAD R2, R31, R3, R2 ;  /* 0x000000031f027224 */ /* 0x000fe400078e0202 */
[----:B------:R-:W-:-:S04]  /*4410*/  IMAD.HI.U32 R5, R30, R4, RZ ;  /* 0x000000041e057227 */ /* 0x000fc800078e00ff */
[----:B------:R-:W-:Y:S01]  /*4420*/  IMAD.HI.U32 R3, R30, R0, RZ ;  /* 0x000000001e037227 */ /* 0x000fe200078e00ff */
[----:B------:R0:W-:Y:S03]  /*4430*/  STL [R1+0x94], R2 ;  /* 0x0000940201007387 */ /* 0x0001e60000100800 */
[----:B------:R-:W-:Y:S02]  /*4440*/  IMAD.MOV R7, RZ, RZ, -R7 ;  /* 0x000000ffff077224 */ /* 0x000fe400078e0a07 */
[----:B------:R-:W-:Y:S02]  /*4450*/  IMAD.MOV R5, RZ, RZ, -R5 ;  /* 0x000000ffff057224 */ /* 0x000fe400078e0a05 */
[----:B------:R-:W-:Y:S02]  /*4460*/  IMAD.MOV R3, RZ, RZ, -R3 ;  /* 0x000000ffff037224 */ /* 0x000fe400078e0a03 */
[C---:B------:R-:W-:Y:S01]  /*4470*/  IMAD R6, R31.reuse, R7, R6 ;  /* 0x000000071f067224 */ /* 0x040fe200078e0206 */
[----:B0-----:R-:W-:Y:S01]  /*4480*/  IABS R2, R43 ;  /* 0x0000002b00027213 */ /* 0x001fe20000000000 */
[----:B------:R-:W-:-:S02]  /*4490*/  IMAD R4, R31, R5, R4 ;  /* 0x000000051f047224 */ /* 0x000fc400078e0204 */
[----:B------:R-:W-:Y:S02]  /*44a0*/  IMAD R0, R31, R3, R0 ;  /* 0x000000031f007224 */ /* 0x000fe400078e0200 */
[----:B------:R-:W-:-:S04]  /*44b0*/  IMAD.HI.U32 R3, R30, R2, RZ ;  /* 0x000000021e037227 */ /* 0x000fc800078e00ff */
[----:B------:R-:W-:-:S04]  /*44c0*/  IMAD.MOV R3, RZ, RZ, -R3 ;  /* 0x000000ffff037224 */ /* 0x000fc800078e0a03 */
[----:B------:R-:W-:Y:S01]  /*44d0*/  IMAD R2, R31, R3, R2 ;  /* 0x000000031f027224 */ /* 0x000fe200078e0202 */
[----:B--2---:R-:W-:-:S05]  /*44e0*/  IABS R8, R47 ;  /* 0x0000002f00087213 */ /* 0x004fca0000000000 */
[----:B------:R-:W-:-:S04]  /*44f0*/  IMAD.HI.U32 R9, R30, R8, RZ ;  /* 0x000000081e097227 */ /* 0x000fc800078e00ff */
[----:B------:R-:W-:-:S04]  /*4500*/  IMAD.MOV R9, RZ, RZ, -R9 ;  /* 0x000000ffff097224 */ /* 0x000fc800078e0a09 */
[----:B------:R-:W-:-:S05]  /*4510*/  IMAD R8, R31, R9, R8 ;  /* 0x000000091f087224 */ /* 0x000fca00078e0208 */
[----:B------:R0:W-:Y:S04]  /*4520*/  STL [R1+0x90], R8 ;  /* 0x0000900801007387 */ /* 0x0001e80000100800 */
[----:B------:R1:W-:Y:S04]  /*4530*/  STL [R1+0x8c], R6 ;  /* 0x00008c0601007387 */ /* 0x0003e80000100800 */
[----:B------:R2:W-:Y:S01]  /*4540*/  STL [R1+0x88], R4 ;  /* 0x0000880401007387 */ /* 0x0005e20000100800 */
[----:B0-----:R-:W-:-:S03]  /*4550*/  IABS R8, R36 ;  /* 0x0000002400087213 */ /* 0x001fc60000000000 */
[----:B------:R0:W-:Y:S01]  /*4560*/  STL [R1+0x84], R0 ;  /* 0x0000840001007387 */ /* 0x0001e20000100800 */
[----:B-1----:R-:W-:Y:S01]  /*4570*/  IABS R6, R37 ;  /* 0x0000002500067213 */ /* 0x002fe20000000000 */
[----:B------:R-:W-:Y:S01]  /*4580*/  IMAD.HI.U32 R9, R30, R8, RZ ;  /* 0x000000081e097227 */ /* 0x000fe200078e00ff */
[----:B--2---:R-:W-:-:S03]  /*4590*/  IABS R4, R38 ;  /* 0x0000002600047213 */ /* 0x004fc60000000000 */
[----:B------:R-:W-:Y:S01]  /*45a0*/  IMAD.HI.U32 R7, R30, R6, RZ ;  /* 0x000000061e077227 */ /* 0x000fe200078e00ff */
[----:B0-----:R-:W-:-:S03]  /*45b0*/  IABS R0, R39 ;  /* 0x0000002700007213 */ /* 0x001fc60000000000 */
[----:B------:R-:W-:-:S04]  /*45c0*/  IMAD.HI.U32 R5, R30, R4, RZ ;  /* 0x000000041e057227 */ /* 0x000fc800078e00ff */
[----:B------:R-:W-:Y:S01]  /*45d0*/  IMAD.HI.U32 R3, R30, R0, RZ ;  /* 0x000000001e037227 */ /* 0x000fe200078e00ff */
[----:B------:R0:W-:Y:S03]  /*45e0*/  STL [R1+0x80], R2 ;  /* 0x0000800201007387 */ /* 0x0001e60000100800 */
[----:B------:R-:W-:Y:S02]  /*45f0*/  IMAD.MOV R9, RZ, RZ, -R9 ;  /* 0x000000ffff097224 */ /* 0x000fe400078e0a09 */
[----:B------:R-:W-:Y:S02]  /*4600*/  IMAD.MOV R7, RZ, RZ, -R7 ;  /* 0x000000ffff077224 */ /* 0x000fe400078e0a07 */
[----:B------:R-:W-:Y:S02]  /*4610*/  IMAD.MOV R5, RZ, RZ, -R5 ;  /* 0x000000ffff057224 */ /* 0x000fe400078e0a05 */
[----:B------:R-:W-:Y:S01]  /*4620*/  IMAD.MOV R3, RZ, RZ, -R3 ;  /* 0x000000ffff037224 */ /* 0x000fe200078e0a03 */
[----:B0-----:R-:W-:Y:S01]  /*4630*/  IABS R2, R32 ;  /* 0x0000002000027213 */ /* 0x001fe20000000000 */
[----:B------:R-:W-:-:S02]  /*4640*/  IMAD R8, R31, R9, R8 ;  /* 0x000000091f087224 */ /* 0x000fc400078e0208 */
[C---:B------:R-:W-:Y:S02]  /*4650*/  IMAD R6, R31.reuse, R7, R6 ;  /* 0x000000071f067224 */ /* 0x040fe400078e0206 */
[C---:B------:R-:W-:Y:S02]  /*4660*/  IMAD R4, R31.reuse, R5, R4 ;  /* 0x000000051f047224 */ /* 0x040fe400078e0204 */
[----:B------:R-:W-:Y:S01]  /*4670*/  IMAD R0, R31, R3, R0 ;  /* 0x000000031f007224 */ /* 0x000fe200078e0200 */
[----:B------:R0:W-:Y:S01]  /*4680*/  STL [R1+0x7c], R8 ;  /* 0x00007c0801007387 */ /* 0x0001e20000100800 */
[----:B------:R-:W-:-:S03]  /*4690*/  IMAD.HI.U32 R3, R30, R2, RZ ;  /* 0x000000021e037227 */ /* 0x000fc600078e00ff */
[----:B------:R1:W-:Y:S01]  /*46a0*/  STL [R1+0x78], R6 ;  /* 0x0000780601007387 */ /* 0x0003e20000100800 */
[----:B------:R-:W-:-:S03]  /*46b0*/  IMAD.MOV R3, RZ, RZ, -R3 ;  /* 0x000000ffff037224 */ /* 0x000fc600078e0a03 */
        /* <DEDUP_REMOVED lines=8> */
[----:B------:R-:W-:Y:S02]  /*4740*/  IMAD R2, R31, R3, R2 ;  /* 0x000000031f027224 */ /* 0x000fe400078e0202 */
        /* <DEDUP_REMOVED lines=51> */
[----:B------:R-:W-:-:S04]  /*4a80*/  IMAD.HI.U32 R3, R30, R0, RZ ;  /* 0x000000001e037227 */ /* 0x000fc800078e00ff */
[----:B------:R-:W-:Y:S02]  /*4a90*/  IMAD.MOV R9, RZ, RZ, -R9 ;  /* 0x000000ffff097224 */ /* 0x000fe400078e0a09 */
[----:B------:R-:W-:Y:S02]  /*4aa0*/  IMAD.MOV R7, RZ, RZ, -R7 ;  /* 0x000000ffff077224 */ /* 0x000fe400078e0a07 */
[----:B------:R-:W-:Y:S02]  /*4ab0*/  IMAD.MOV R5, RZ, RZ, -R5 ;  /* 0x000000ffff057224 */ /* 0x000fe400078e0a05 */
[----:B------:R-:W-:Y:S02]  /*4ac0*/  IMAD.MOV R3, RZ, RZ, -R3 ;  /* 0x000000ffff037224 */ /* 0x000fe400078e0a03 */
[C---:B------:R-:W-:Y:S02]  /*4ad0*/  IMAD R8, R31.reuse, R9, R8 ;  /* 0x000000091f087224 */ /* 0x040fe400078e0208 */
[----:B------:R-:W-:-:S02]  /*4ae0*/  IMAD R6, R31, R7, R6 ;  /* 0x000000071f067224 */ /* 0x000fc400078e0206 */
[C---:B------:R-:W-:Y:S01]  /*4af0*/  IMAD R4, R31.reuse, R5, R4 ;  /* 0x000000051f047224 */ /* 0x040fe200078e0204 */
[----:B------:R-:W-:Y:S01]  /*4b00*/  STL [R1+0x44], R2 ;  /* 0x0000440201007387 */ /* 0x000fe20000100800 */
[----:B------:R-:W-:-:S03]  /*4b10*/  IMAD R0, R31, R3, R0 ;  /* 0x000000031f007224 */ /* 0x000fc600078e0200 */
[----:B------:R0:W-:Y:S04]  /*4b20*/  STL [R1+0x40], R8 ;  /* 0x0000400801007387 */ /* 0x0001e80000100800 */
[----:B------:R1:W-:Y:S04]  /*4b30*/  STL [R1+0x3c], R6 ;  /* 0x00003c0601007387 */ /* 0x0003e80000100800 */
[----:B------:R2:W-:Y:S01]  /*4b40*/  STL [R1+0x38], R4 ;  /* 0x0000380401007387 */ /* 0x0005e20000100800 */
[----:B0-----:R-:W-:-:S03]  /*4b50*/  IABS R8, R15 ;  /* 0x0000000f00087213 */ /* 0x001fc60000000000 */
[----:B------:R3:W-:Y:S04]  /*4b60*/  STL [R1+0x34], R0 ;  /* 0x0000340001007387 */ /* 0x0007e80000100800 */
[----:B------:R-:W4:Y:S01]  /*4b70*/  LDL R15, [R1+0x2578] ;  /* 0x00257800010f7983 */ /* 0x000f220000100800 */
[----:B-1----:R-:W-:-:S03]  /*4b80*/  IABS R6, R11 ;  /* 0x0000000b00067213 */ /* 0x002fc60000000000 */
[----:B------:R-:W4:Y:S01]  /*4b90*/  LDL R11, [R1+0x2574] ;  /* 0x00257400010b7983 */ /* 0x000f220000100800 */
[----:B--2---:R-:W-:-:S03]  /*4ba0*/  IABS R4, R14 ;  /* 0x0000000e00047213 */ /* 0x004fc60000000000 */
[----:B------:R-:W2:Y:S01]  /*4bb0*/  LDL R14, [R1+0x2570] ;  /* 0x00257000010e7983 */ /* 0x000ea20000100800 */
[----:B---3--:R-:W-:-:S03]  /*4bc0*/  IABS R0, R10 ;  /* 0x0000000a00007213 */ /* 0x008fc60000000000 */
[----:B------:R-:W3:Y:S01]  /*4bd0*/  LDL R10, [R1+0x256c] ;  /* 0x00256c00010a7983 */ /* 0x000ee20000100800 */
[----:B------:R-:W-:Y:S01]  /*4be0*/  IABS R2, R19 ;  /* 0x0000001300027213 */ /* 0x000fe20000000000 */
[----:B------:R-:W-:-:S04]  /*4bf0*/  IMAD.HI.U32 R9, R30, R8, RZ ;  /* 0x000000081e097227 */ /* 0x000fc800078e00ff */
[----:B------:R-:W-:-:S04]  /*4c00*/  IMAD.HI.U32 R3, R30, R2, RZ ;  /* 0x000000021e037227 */ /* 0x000fc800078e00ff */
[----:B------:R-:W-:Y:S02]  /*4c10*/  IMAD.MOV R3, RZ, RZ, -R3 ;  /* 0x000000ffff037224 */ /* 0x000fe400078e0a03 */
[----:B------:R-:W-:-:S04]  /*4c20*/  IMAD.HI.U32 R7, R30, R6, RZ ;  /* 0x000000061e077227 */ /* 0x000fc800078e00ff */
[----:B------:R-:W-:Y:S02]  /*4c30*/  IMAD R2, R31, R3, R2 ;  /* 0x000000031f027224 */ /* 0x000fe400078e0202 */
[----:B------:R-:W-:-:S04]  /*4c40*/  IMAD.HI.U32 R5, R30, R4, RZ ;  /* 0x000000041e057227 */ /* 0x000fc800078e00ff */
[----:B------:R-:W-:Y:S02]  /*4c50*/  IMAD.MOV R9, RZ, RZ, -R9 ;  /* 0x000000ffff097224 */ /* 0x000fe400078e0a09 */
[----:B------:R-:W-:-:S04]  /*4c60*/  IMAD.HI.U32 R3, R30, R0, RZ ;  /* 0x000000001e037227 */ /* 0x000fc800078e00ff */
[----:B------:R-:W-:Y:S02]  /*4c70*/  IMAD.MOV R7, RZ, RZ, -R7 ;  /* 0x000000ffff077224 */ /* 0x000fe400078e0a07 */
[----:B------:R-:W-:Y:S02]  /*4c80*/  IMAD.MOV R5, RZ, RZ, -R5 ;  /* 0x000000ffff057224 */ /* 0x000fe400078e0a05 */
[C---:B------:R-:W-:Y:S02]  /*4c90*/  IMAD R8, R31.reuse, R9, R8 ;  /* 0x000000091f087224 */ /* 0x040fe400078e0208 */
[----:B------:R-:W-:Y:S02]  /*4ca0*/  IMAD.MOV R3, RZ, RZ, -R3 ;  /* 0x000000ffff037224 */ /* 0x000fe400078e0a03 */
[C---:B------:R-:W-:Y:S01]  /*4cb0*/  IMAD R6, R31.reuse, R7, R6 ;  /* 0x000000071f067224 */ /* 0x040fe200078e0206 */
[----:B------:R0:W-:Y:S01]  /*4cc0*/  STL [R1+0x30], R2 ;  /* 0x0000300201007387 */ /* 0x0001e20000100800 */
[----:B------:R-:W-:-:S02]  /*4cd0*/  IMAD R4, R31, R5, R4 ;  /* 0x000000051f047224 */ /* 0x000fc400078e0204 */
[----:B------:R-:W-:Y:S01]  /*4ce0*/  IMAD R0, R31, R3, R0 ;  /* 0x000000031f007224 */ /* 0x000fe200078e0200 */
[----:B------:R1:W-:Y:S04]  /*4cf0*/  STL [R1+0x2c], R8 ;  /* 0x00002c0801007387 */ /* 0x0003e80000100800 */
[----:B------:R4:W-:Y:S01]  /*4d00*/  STL [R1+0x2a8], R6 ;  /* 0x0002a80601007387 */ /* 0x0009e20000100800 */
[----:B0-----:R-:W-:-:S03]  /*4d10*/  IABS R2, R12 ;  /* 0x0000000c00027213 */ /* 0x001fc60000000000 */
[----:B------:R-:W3:Y:S01]  /*4d20*/  LDL R12, [R1+0x2568] ;  /* 0x00256800010c7983 */ /* 0x000ee20000100800 */
[----:B-1----:R-:W-:-:S03]  /*4d30*/  IABS R8, R13 ;  /* 0x0000000d00087213 */ /* 0x002fc60000000000 */
[----:B------:R0:W-:Y:S04]  /*4d40*/  STL [R1+0x2b0], R4 ;  /* 0x0002b00401007387 */ /* 0x0001e80000100800 */
[----:B------:R2:W-:Y:S04]  /*4d50*/  STL [R1+0x2c0], R0 ;  /* 0x0002c00001007387 */ /* 0x0005e80000100800 */
[----:B------:R-:W3:Y:S01]  /*4d60*/  LDL R13, [R1+0x2564] ;  /* 0x00256400010d7983 */ /* 0x000ee20000100800 */
[----:B------:R-:W-:-:S04]  /*4d70*/  IMAD.HI.U32 R3, R30, R2, RZ ;  /* 0x000000021e037227 */ /* 0x000fc800078e00ff */
[----:B------:R-:W-:-:S04]  /*4d80*/  IMAD.HI.U32 R9, R30, R8, RZ ;  /* 0x000000081e097227 */ /* 0x000fc800078e00ff */
[----:B------:R-:W-:Y:S02]  /*4d90*/  IMAD.MOV R3, RZ, RZ, -R3 ;  /* 0x000000ffff037224 */ /* 0x000fe400078e0a03 */
[----:B------:R-:W-:Y:S02]  /*4da0*/  IMAD.MOV R9, RZ, RZ, -R9 ;  /* 0x000000ffff097224 */ /* 0x000fe400078e0a09 */
[C---:B------:R-:W-:Y:S02]  /*4db0*/  IMAD R2, R31.reuse, R3, R2 ;  /* 0x000000031f027224 */ /* 0x040fe400078e0202 */
[----:B------:R-:W-:Y:S01]  /*4dc0*/  IMAD R8, R31, R9, R8 ;  /* 0x000000091f087224 */ /* 0x000fe200078e0208 */
[----:B----4-:R-:W-:Y:S02]  /*4dd0*/  IABS R6, R15 ;  /* 0x0000000f00067213 */ /* 0x010fe40000000000 */
[----:B------:R-:W4:Y:S01]  /*4de0*/  LDL R15, [R1+0x2560] ;  /* 0x00256000010f7983 */ /* 0x000f220000100800 */
[----:B0-----:R-:W-:-:S03]  /*4df0*/  IABS R4, R11 ;  /* 0x0000000b00047213 */ /* 0x001fc60000000000 */
[----:B------:R-:W4:Y:S01]  /*4e00*/  LDL R11, [R1+0x255c] ;  /* 0x00255c00010b7983 */ /* 0x000f220000100800 */
[----:B------:R-:W-:-:S04]  /*4e10*/  IMAD.HI.U32 R7, R30, R6, RZ ;  /* 0x000000061e077227 */ /* 0x000fc800078e00ff */
[----:B------:R-:W-:Y:S01]  /*4e20*/  IMAD.MOV R7, RZ, RZ, -R7 ;  /* 0x000000ffff077224 */ /* 0x000fe200078e0a07 */
[----:B--2---:R-:W-:Y:S02]  /*4e30*/  IABS R0, R14 ;  /* 0x0000000e00007213 */ /* 0x004fe40000000000 */
[----:B------:R-:W2:Y:S01]  /*4e40*/  LDL R14, [R1+0x2558] ;  /* 0x00255800010e7983 */ /* 0x000ea20000100800 */
[----:B------:R-:W-:-:S03]  /*4e50*/  IMAD R6, R31, R7, R6 ;  /* 0x000000071f067224 */ /* 0x000fc600078e0206 */
[----:B------:R3:W-:Y:S04]  /*4e60*/  STL [R1+0x2ac], R2 ;  /* 0x0002ac0201007387 */ /* 0x0007e80000100800 */
[----:B------:R-:W-:Y:S04]  /*4e70*/  STL [R1+0x288], R8 ;  /* 0x0002880801007387 */ /* 0x000fe80000100800 */
[----:B------:R0:W-:Y:S01]  /*4e80*/  STL [R1+0x290], R6 ;  /* 0x0002900601007387 */ /* 0x0001e20000100800 */
[----:B---3--:R-:W-:-:S03]  /*4e90*/  IABS R2, R10 ;  /* 0x0000000a00027213 */ /* 0x008fc60000000000 */
[----:B------:R-:W3:Y:S01]  /*4ea0*/  LDL R10, [R1+0x2554] ;  /* 0x00255400010a7983 */ /* 0x000ee20000100800 */
[----:B------:R-:W-:-:S04]  /*4eb0*/  IMAD.HI.U32 R5, R30, R4, RZ ;  /* 0x000000041e057227 */ /* 0x000fc800078e00ff */
[----:B------:R-:W-:-:S04]  /*4ec0*/  IMAD.HI.U32 R3, R30, R0, RZ ;  /* 0x000000001e037227 */ /* 0x000fc800078e00ff */
[----:B------:R-:W-:Y:S02]  /*4ed0*/  IMAD.MOV R5, RZ, RZ, -R5 ;  /* 0x000000ffff057224 */ /* 0x000fe400078e0a05 */
[----:B------:R-:W-:Y:S02]  /*4ee0*/  IMAD.MOV R3, RZ, RZ, -R3 ;  /* 0x000000ffff037224 */ /* 0x000fe400078e0a03 */
[C---:B------:R-:W-:Y:S02]  /*4ef0*/  IMAD R4, R31.reuse, R5, R4 ;  /* 0x000000051f047224 */ /* 0x040fe400078e0204 */
[----:B------:R-:W-:-:S03]  /*4f00*/  IMAD R0, R31, R3, R0 ;  /* 0x000000031f007224 */ /* 0x000fc600078e0200 */
[----:B------:R4:W-:Y:S04]  /*4f10*/  STL [R1+0x29c], R4 ;  /* 0x00029c0401007387 */ /* 0x0009e80000100800 */
[----:B------:R1:W-:Y:S01]  /*4f20*/  STL [R1+0x2a0], R0 ;  /* 0x0002a00001007387 */ /* 0x0003e20000100800 */
[----:B------:R-:W-:-:S03]  /*4f30*/  IABS R7, R12 ;  /* 0x0000000c00077213 */ /* 0x000fc60000000000 */
[----:B------:R-:W3:Y:S01]  /*4f40*/  LDL R12, [R1+0x2550] ;  /* 0x00255000010c7983 */ /* 0x000ee20000100800 */
[----:B0-----:R-:W-:-:S03]  /*4f50*/  IABS R6, R13 ;  /* 0x0000000d00067213 */ /* 0x001fc60000000000 */
[----:B------:R-:W3:Y:S01]  /*4f60*/  LDL R13, [R1+0x254c] ;  /* 0x00254c00010d7983 */ /* 0x000ee20000100800 */
[----:B------:R-:W-:-:S04]  /*4f70*/  IMAD.HI.U32 R3, R30, R2, RZ ;  /* 0x000000021e037227 */ /* 0x000fc800078e00ff */
[----:B------:R-:W-:Y:S02]  /*4f80*/  IMAD.MOV R3, RZ, RZ, -R3 ;  /* 0x000000ffff037224 */ /* 0x000fe400078e0a03 */
[----:B------:R-:W-:-:S04]  /*4f90*/  IMAD.HI.U32 R8, R30, R7, RZ ;  /* 0x000000071e087227 */ /* 0x000fc800078e00ff */
[----:B------:R-:W-:-:S04]  /*4fa0*/  IMAD.HI.U32 R9, R30, R6, RZ ;  /* 0x000000061e097227 */ /* 0x000fc800078e00ff */
[C---:B------:R-:W-:Y:S02]  /*4fb0*/  IMAD R2, R31.reuse, R3, R2 ;  /* 0x000000031f027224 */ /* 0x040fe400078e0202 */
[----:B------:R-:W-:Y:S02]  /*4fc0*/  IMAD.MOV R8, RZ, RZ, -R8 ;  /* 0x000000ffff087224 */ /* 0x000fe400078e0a08 */
[----:B------:R-:W-:Y:S02]  /*4fd0*/  IMAD.MOV R9, RZ, RZ, -R9 ;  /* 0x000000ffff097224 */ /* 0x000fe400078e0a09 */
[C---:B------:R-:W-:Y:S02]  /*4fe0*/  IMAD R7, R31.reuse, R8, R7 ;  /* 0x000000081f077224 */ /* 0x040fe400078e0207 */
[----:B------:R-:W-:Y:S01]  /*4ff0*/  IMAD R6, R31, R9, R6 ;  /* 0x000000091f067224 */ /* 0x000fe200078e0206 */
[----:B----4-:R-:W-:Y:S02]  /*5000*/  IABS R4, R15 ;  /* 0x0000000f00047213 */ /* 0x010fe40000000000 */
[----:B------:R-:W4:Y:S01]  /*5010*/  LDL R15, [R1+0x2548] ;  /* 0x00254800010f7983 */ /* 0x000f220000100800 */
[----:B-1----:R-:W-:-:S03]  /*5020*/  IABS R0, R11 ;  /* 0x0000000b00007213 */ /* 0x002fc60000000000 */
[----:B------:R-:W4:Y:S01]  /*5030*/  LDL R11, [R1+0x2544] ;  /* 0x00254400010b7983 */ /* 0x000f220000100800 */
[----:B------:R-:W-:-:S04]  /*5040*/  IMAD.HI.U32 R5, R30, R4, RZ ;  /* 0x000000041e057227 */ /* 0x000fc800078e00ff */
[----:B------:R-:W-:-:S04]  /*5050*/  IMAD.HI.U32 R3, R30, R0, RZ ;  /* 0x000000001e037227 */ /* 0x000fc800078e00ff */
[----:B------:R-:W-:Y:S02]  /*5060*/  IMAD.MOV R5, RZ, RZ, -R5 ;  /* 0x000000ffff057224 */ /* 0x000fe400078e0a05 */
[----:B------:R-:W-:Y:S01]  /*5070*/  IMAD.MOV R3, RZ, RZ, -R3 ;  /* 0x000000ffff037224 */ /* 0x000fe200078e0a03 */
[----:B------:R2:W-:Y:S01]  /*5080*/  STL [R1+0x298], R2 ;  /* 0x0002980201007387 */ /* 0x0005e20000100800 */
[C---:B------:R-:W-:Y:S02]  /*5090*/  IMAD R4, R31.reuse, R5, R4 ;  /* 0x000000051f047224 */ /* 0x040fe400078e0204 */
[----:B------:R-:W-:Y:S01]  /*50a0*/  IMAD R0, R31, R3, R0 ;  /* 0x000000031f007224 */ /* 0x000fe200078e0200 */
[----:B------:R-:W-:Y:S04]  /*50b0*/  STL [R1+0x28c], R7 ;  /* 0x00028c0701007387 */ /* 0x000fe80000100800 */
[----:B------:R0:W-:Y:S01]  /*50c0*/  STL [R1+0x268], R6 ;  /* 0x0002680601007387 */ /* 0x0001e20000100800 */
[----:B--2---:R-:W-:-:S03]  /*50d0*/  IABS R2, R14 ;  /* 0x0000000e00027213 */ /* 0x004fc60000000000 */
[----:B------:R-:W2:Y:S01]  /*50e0*/  LDL R14, [R1+0x2540] ;  /* 0x00254000010e7983 */ /* 0x000ea20000100800 */
[----:B---3--:R-:W-:-:S03]  /*50f0*/  IABS R8, R10 ;  /* 0x0000000a00087213 */ /* 0x008fc60000000000 */
[----:B------:R1:W-:Y:S04]  /*5100*/  STL [R1+0x280], R4 ;  /* 0x0002800401007387 */ /* 0x0003e80000100800 */
[----:B------:R4:W-:Y:S04]  /*5110*/  STL [R1+0x284], R0 ;  /* 0x0002840001007387 */ /* 0x0009e80000100800 */
[----:B------:R-:W3:Y:S01]  /*5120*/  LDL R10, [R1+0x253c] ;  /* 0x00253c00010a7983 */ /* 0x000ee20000100800 */
[----:B------:R-:W-:-:S04]  /*5130*/  IMAD.HI.U32 R3, R30, R2, RZ ;  /* 0x000000021e037227 */ /* 0x000fc800078e00ff */
[C---:B------:R-:W-:Y:S01]  /*5140*/  IMAD.HI.U32 R9, R30.reuse, R8, RZ ;  /* 0x000000081e097227 */ /* 0x040fe200078e00ff */
[----:B0-----:R-:W-:Y:S02]  /*5150*/  IABS R6, R12 ;  /* 0x0000000c00067213 */ /* 0x001fe40000000000 */
[----:B------:R-:W3:Y:S01]  /*5160*/  LDL R12, [R1+0x2538] ;  /* 0x00253800010c7983 */ /* 0x000ee20000100800 */
[----:B------:R-:W-:Y:S02]  /*5170*/  IMAD.MOV R3, RZ, RZ, -R3 ;  /* 0x000000ffff037224 */ /* 0x000fe400078e0a03 */
[----:B------:R-:W-:Y:S01]  /*5180*/  IMAD.HI.U32 R7, R30, R6, RZ ;  /* 0x000000061e077227 */ /* 0x000fe200078e00ff */
[----:B-1----:R-:W-:Y:S02]  /*5190*/  IABS R4, R13 ;  /* 0x0000000d00047213 */ /* 0x002fe40000000000 */
[----:B------:R-:W3:Y:S01]  /*51a0*/  LDL R13, [R1+0x2530] ;  /* 0x00253000010d7983 */ /* 0x000ee20000100800 */
[----:B------:R-:W-:-:S02]  /*51b0*/  IMAD.MOV R9, RZ, RZ, -R9 ;  /* 0x000000ffff097224 */ /* 0x000fc400078e0a09 */
[----:B------:R-:W-:Y:S02]  /*51c0*/  IMAD.MOV R7, RZ, RZ, -R7 ;  /* 0x000000ffff077224 */ /* 0x000fe400078e0a07 */
[C---:B------:R-:W-:Y:S02]  /*51d0*/  IMAD R2, R31.reuse, R3, R2 ;  /* 0x000000031f027224 */ /* 0x040fe400078e0202 */
[C---:B------:R-:W-:Y:S02]  /*51e0*/  IMAD R8, R31.reuse, R9, R8 ;  /* 0x000000091f087224 */ /* 0x040fe400078e0208 */
[----:B------:R-:W-:Y:S02]  /*51f0*/  IMAD R6, R31, R7, R6 ;  /* 0x000000071f067224 */ /* 0x000fe400078e0206 */
[----:B------:R-:W-:-:S04]  /*5200*/  IMAD.HI.U32 R5, R30, R4, RZ ;  /* 0x000000041e057227 */ /* 0x000fc800078e00ff */
[----:B------:R-:W-:-:S04]  /*5210*/  IMAD.MOV R5, RZ, RZ, -R5 ;  /* 0x000000ffff057224 */ /* 0x000fc800078e0a05 */
[----:B------:R-:W-:Y:S01]  /*5220*/  IMAD R4, R31, R5, R4 ;  /* 0x000000051f047224 */ /* 0x000fe200078e0204 */
[----:B----4-:R-:W-:Y:S02]  /*5230*/  IABS R0, R15 ;  /* 0x0000000f00007213 */ /* 0x010fe40000000000 */
[----:B------:R-:W4:Y:S04]  /*5240*/  LDL R15, [R1+0x2534] ;  /* 0x00253400010f7983 */ /* 0x000f280000100800 */
[----:B------:R0:W-:Y:S01]  /*5250*/  STL [R1+0x270], R2 ;  /* 0x0002700201007387 */ /* 0x0001e20000100800 */
[----:B------:R-:W-:-:S03]  /*5260*/  IMAD.HI.U32 R3, R30, R0, RZ ;  /* 0x000000001e037227 */ /* 0x000fc600078e00ff */
[----:B------:R-:W-:Y:S04]  /*5270*/  STL [R1+0x24c], R8 ;  /* 0x00024c0801007387 */ /* 0x000fe80000100800 */
[----:B------:R3:W-:Y:S01]  /*5280*/  STL [R1+0x254], R6 ;  /* 0x0002540601007387 */ /* 0x0007e20000100800 */
[----:B0-----:R-:W-:-:S03]  /*5290*/  IABS R2, R11 ;  /* 0x0000000b00027213 */ /* 0x001fc60000000000 */
[----:B------:R-:W4:Y:S01]  /*52a0*/  LDL R11, [R1+0x2528] ;  /* 0x00252800010b7983 */ /* 0x000f220000100800 */
[----:B------:R-:W-:-:S04]  /*52b0*/  IMAD.MOV R3, RZ, RZ, -R3 ;  /* 0x000000ffff037224 */ /* 0x000fc800078e0a03 */
[----:B------:R-:W-:Y:S01]  /*52c0*/  IMAD R0, R31, R3, R0 ;  /* 0x000000031f007224 */ /* 0x000fe200078e0200 */
[----:B------:R0:W-:Y:S01]  /*52d0*/  STL [R1+0x25c], R4 ;  /* 0x00025c0401007387 */ /* 0x0001e20000100800 */
[----:B--2---:R-:W-:-:S03]  /*52e0*/  IABS R7, R14 ;  /* 0x0000000e00077213 */ /* 0x004fc60000000000 */
[----:B------:R1:W-:Y:S04]  /*52f0*/  STL [R1+0x260], R0 ;  /* 0x0002600001007387 */ /* 0x0003e80000100800 */
[----:B------:R-:W2:Y:S01]  /*5300*/  LDL R14, [R1+0x252c] ;  /* 0x00252c00010e7983 */ /* 0x000ea20000100800 */
[----:B---3--:R-:W-:-:S03]  /*5310*/  IABS R6, R10 ;  /* 0x0000000a00067213 */ /* 0x008fc60000000000 */
[----:B------:R-:W3:Y:S01]  /*5320*/  LDL R10, [R1+0x2520] ;  /* 0x00252000010a7983 */ /* 0x000ee20000100800 */
[----:B------:R-:W-:-:S04]  /*5330*/  IMAD.HI.U32 R3, R30, R2, RZ ;  /* 0x000000021e037227 */ /* 0x000fc800078e00ff */
[----:B------:R-:W-:Y:S02]  /*5340*/  IMAD.MOV R3, RZ, RZ, -R3 ;  /* 0x000000ffff037224 */ /* 0x000fe400078e0a03 */
[----:B------:R-:W-:-:S04]  /*5350*/  IMAD.HI.U32 R8, R30, R7, RZ ;  /* 0x000000071e087227 */ /* 0x000fc800078e00ff */
[C---:B------:R-:W-:Y:S01]  /*5360*/  IMAD.HI.U32 R9, R30.reuse, R6, RZ ;  /* 0x000000061e097227 */ /* 0x040fe200078e00ff */
[----:B0-----:R-:W-:Y:S02]  /*5370*/  IABS R4, R12 ;  /* 0x0000000c00047213 */ /* 0x001fe40000000000 */
[----:B------:R-:W3:Y:S01]  /*5380*/  LDL R12, [R1+0x2524] ;  /* 0x00252400010c7983 */ /* 0x000ee20000100800 */
[----:B------:R-:W-:Y:S02]  /*5390*/  IMAD R2, R31, R3, R2 ;  /* 0x000000031f027224 */ /* 0x000fe400078e0202 */
[----:B------:R-:W-:Y:S01]  /*53a0*/  IMAD.HI.U32 R5, R30, R4, RZ ;  /* 0x000000041e057227 */ /* 0x000fe200078e00ff */
[----:B-1----:R-:W-:Y:S02]  /*53b0*/  IABS R0, R13 ;  /* 0x0000000d00007213 */ /* 0x002fe40000000000 */
[----:B------:R-:W3:Y:S01]  /*53c0*/  LDL R13, [R1+0x2518] ;  /* 0x00251800010d7983 */ /* 0x000ee20000100800 */
[----:B------:R-:W-:-:S02]  /*53d0*/  IMAD.MOV R8, RZ, RZ, -R8 ;  /* 0x000000ffff087224 */ /* 0x000fc400078e0a08 */
        /* <DEDUP_REMOVED lines=9> */
[----:B------:R-:W-:Y:S04]  /*5470*/  STL [R1+0x250], R7 ;  /* 0x0002500701007387 */ /* 0x000fe80000100800 */
[----:B------:R2:W-:Y:S01]  /*5480*/  STL [R1+0x230], R6 ;  /* 0x0002300601007387 */ /* 0x0005e20000100800 */
[----:B----4-:R-:W-:-:S03]  /*5490*/  IABS R2, R15 ;  /* 0x0000000f00027213 */ /* 0x010fc60000000000 */
[----:B------:R-:W4:Y:S04]  /*54a0*/  LDL R15, [R1+0x251c] ;  /* 0x00251c00010f7983 */ /* 0x000f280000100800 */
[----:B------:R3:W-:Y:S04]  /*54b0*/  STL [R1+0x238], R4 ;  /* 0x0002380401007387 */ /* 0x0007e80000100800 */
[----:B------:R0:W-:Y:S01]  /*54c0*/  STL [R1+0x248], R0 ;  /* 0x0002480001007387 */ /* 0x0001e20000100800 */
[----:B------:R-:W-:-:S03]  /*54d0*/  IABS R8, R11 ;  /* 0x0000000b00087213 */ /* 0x000fc60000000000 */
[----:B------:R-:W4:Y:S01]  /*54e0*/  LDL R11, [R1+0x2510] ;  /* 0x00251000010b7983 */ /* 0x000f220000100800 */
[----:B--2---:R-:W-:-:S03]  /*54f0*/  IABS R6, R14 ;  /* 0x0000000e00067213 */ /* 0x004fc60000000000 */
[----:B------:R-:W2:Y:S01]  /*5500*/  LDL R14, [R1+0x2514] ;  /* 0x00251400010e7983 */ /* 0x000ea20000100800 */
[----:B---3--:R-:W-:-:S03]  /*5510*/  IABS R4, R10 ;  /* 0x0000000a00047213 */ /* 0x008fc60000000000 */
[----:B------:R-:W3:Y:S01]  /*5520*/  LDL R10, [R1+0x2508] ;  /* 0x00250800010a7983 */ /* 0x000ee20000100800 */
[----:B------:R-:W-:-:S04]  /*5530*/  IMAD.HI.U32 R3, R30, R2, RZ ;  /* 0x000000021e037227 */ /* 0x000fc800078e00ff */
[----:B------:R-:W-:-:S04]  /*5540*/  IMAD.HI.U32 R9, R30, R8, RZ ;  /* 0x000000081e097227 */ /* 0x000fc800078e00ff */
[----:B------:R-:W-:-:S04]  /*5550*/  IMAD.HI.U32 R7, R30, R6, RZ ;  /* 0x000000061e077227 */ /* 0x000fc800078e00ff */
[----:B------:R-:W-:Y:S02]  /*5560*/  IMAD.MOV R3, RZ, RZ, -R3 ;  /* 0x000000ffff037224 */ /* 0x000fe400078e0a03 */
[----:B------:R-:W-:Y:S02]  /*5570*/  IMAD.MOV R9, RZ, RZ, -R9 ;  /* 0x000000ffff097224 */ /* 0x000fe400078e0a09 */
[----:B------:R-:W-:Y:S02]  /*5580*/  IMAD.MOV R7, RZ, RZ, -R7 ;  /* 0x000000ffff077224 */ /* 0x000fe400078e0a07 */
[C---:B------:R-:W-:Y:S02]  /*5590*/  IMAD R2, R31.reuse, R3, R2 ;  /* 0x000000031f027224 */ /* 0x040fe400078e0202 */
[C---:B------:R-:W-:Y:S01]  /*55a0*/  IMAD R8, R31.reuse, R9, R8 ;  /* 0x000000091f087224 */ /* 0x040fe200078e0208 */
[----:B0-----:R-:W-:Y:S01]  /*55b0*/  IABS R0, R12 ;  /* 0x0000000c00007213 */ /* 0x001fe20000000000 */
[----:B------:R-:W-:Y:S01]  /*55c0*/  IMAD R6, R31, R7, R6 ;  /* 0x000000071f067224 */ /* 0x000fe200078e0206 */
[----:B------:R-:W3:Y:S01]  /*55d0*/  LDL R12, [R1+0x250c] ;  /* 0x00250c00010c7983 */ /* 0x000ee20000100800 */
[----:B------:R-:W-:-:S03]  /*55e0*/  IMAD.HI.U32 R5, R30, R4, RZ ;  /* 0x000000041e057227 */ /* 0x000fc600078e00ff */
[----:B------:R0:W-:Y:S01]  /*55f0*/  STL [R1+0x234], R2 ;  /* 0x0002340201007387 */ /* 0x0001e20000100800 */
[----:B------:R-:W-:-:S03]  /*5600*/  IMAD.HI.U32 R3, R30, R0, RZ ;  /* 0x000000001e037227 */ /* 0x000fc600078e00ff */
[----:B------:R-:W-:Y:S04]  /*5610*/  STL [R1+0x210], R8 ;  /* 0x0002100801007387 */ /* 0x000fe80000100800 */
[----:B------:R1:W-:Y:S01]  /*5620*/  STL [R1+0x218], R6 ;  /* 0x0002180601007387 */ /* 0x0003e20000100800 */
[----:B0-----:R-:W-:-:S03]  /*5630*/  IABS R2, R13 ;  /* 0x0000000d00027213 */ /* 0x001fc60000000000 */
[----:B------:R-:W3:Y:S01]  /*5640*/  LDL R13, [R1+0x2500] ;  /* 0x00250000010d7983 */ /* 0x000ee20000100800 */
[----:B------:R-:W-:Y:S02]  /*5650*/  IMAD.MOV R5, RZ, RZ, -R5 ;  /* 0x000000ffff057224 */ /* 0x000fe400078e0a05 */
[----:B------:R-:W-:Y:S02]  /*5660*/  IMAD.MOV R3, RZ, RZ, -R3 ;  /* 0x000000ffff037224 */ /* 0x000fe400078e0a03 */
[C---:B------:R-:W-:Y:S02]  /*5670*/  IMAD R4, R31.reuse, R5, R4 ;  /* 0x000000051f047224 */ /* 0x040fe400078e0204 */
[----:B------:R-:W-:-:S03]  /*5680*/  IMAD R0, R31, R3, R0 ;  /* 0x000000031f007224 */ /* 0x000fc600078e0200 */
[----:B------:R2:W-:Y:S04]  /*5690*/  STL [R1+0x224], R4 ;  /* 0x0002240401007387 */ /* 0x0005e80000100800 */
[----:B------:R3:W-:Y:S01]  /*56a0*/  STL [R1+0x228], R0 ;  /* 0x0002280001007387 */ /* 0x0007e20000100800 */
[----:B----4-:R-:W-:-:S03]  /*56b0*/  IABS R7, R15 ;  /* 0x0000000f00077213 */ /* 0x010fc60000000000 */
[----:B------:R-:W4:Y:S01]  /*56c0*/  LDL R15, [R1+0x2504] ;  /* 0x00250400010f7983 */ /* 0x000f220000100800 */
[----:B-1----:R-:W-:-:S03]  /*56d0*/  IABS R6, R11 ;  /* 0x0000000b00067213 */ /* 0x002fc60000000000 */
[----:B------:R-:W4:Y:S01]  /*56e0*/  LDL R11, [R1+0x24f8] ;  /* 0x0024f800010b7983 */ /* 0x000f220000100800 */
[----:B--2---:R-:W-:-:S03]  /*56f0*/  IABS R4, R14 ;  /* 0x0000000e00047213 */ /* 0x004fc60000000000 */
[----:B------:R-:W2:Y:S01]  /*5700*/  LDL R14, [R1+0x24fc] ;  /* 0x0024fc00010e7983 */ /* 0x000ea20000100800 */
[----:B---3--:R-:W-:-:S03]  /*5710*/  IABS R0, R10 ;  /* 0x0000000a00007213 */ /* 0x008fc60000000000 */
[----:B------:R-:W3:Y:S01]  /*5720*/  LDL R10, [R1+0x24f0] ;  /* 0x0024f000010a7983 */ /* 0x000ee20000100800 */
[----:B------:R-:W-:-:S04]  /*5730*/  IMAD.HI.U32 R3, R30, R2, RZ ;  /* 0x000000021e037227 */ /* 0x000fc800078e00ff */
[----:B------:R-:W-:Y:S02]  /*5740*/  IMAD.MOV R3, RZ, RZ, -R3 ;  /* 0x000000ffff037224 */ /* 0x000fe400078e0a03 */
[----:B------:R-:W-:-:S04]  /*5750*/  IMAD.HI.U32 R8, R30, R7, RZ ;  /* 0x000000071e087227 */ /* 0x000fc800078e00ff */
        /* <DEDUP_REMOVED lines=15> */
[----:B0-----:R-:W-:-:S03]  /*5850*/  IABS R2, R12 ;  /* 0x0000000c00027213 */ /* 0x001fc60000000000 */
[----:B------:R-:W3:Y:S01]  /*5860*/  LDL R12, [R1+0x24f4] ;  /* 0x0024f400010c7983 */ /* 0x000ee20000100800 */
[----:B------:R-:W-:-:S03]  /*5870*/  IABS R8, R13 ;  /* 0x0000000d00087213 */ /* 0x000fc60000000000 */
        /* <DEDUP_REMOVED lines=10> */
[----:B------:R-:W4:Y:S03]  /*5920*/  LDL R15, [R1+0x24ec] ;  /* 0x0024ec00010f7983 */ /* 0x000f260000100800 */
[----:B------:R-:W-:Y:S01]  /*5930*/  IMAD.HI.U32 R7, R30, R6, RZ ;  /* 0x000000061e077227 */ /* 0x000fe200078e00ff */
[----:B0-----:R-:W-:-:S02]  /*5940*/  IABS R4, R11 ;  /* 0x0000000b00047213 */ /* 0x001fc40000000000 */
[----:B------:R-:W4:Y:S01]  /*5950*/  LDL R11, [R1+0x24e0] ;  /* 0x0024e000010b7983 */ /* 0x000f220000100800 */
[----:B------:R-:W-:-:S04]  /*5960*/  IMAD.MOV R7, RZ, RZ, -R7 ;  /* 0x000000ffff077224 */ /* 0x000fc800078e0a07 */
[----:B------:R-:W-:Y:S01]  /*5970*/  IMAD R6, R31, R7, R6 ;  /* 0x000000071f067224 */ /* 0x000fe200078e0206 */
[----:B--2---:R-:W-:Y:S02]  /*5980*/  IABS R0, R14 ;  /* 0x0000000e00007213 */ /* 0x004fe40000000000 */
[----:B------:R-:W2:Y:S04]  /*5990*/  LDL R14, [R1+0x24e4] ;  /* 0x0024e400010e7983 */ /* 0x000ea80000100800 */
        /* <DEDUP_REMOVED lines=27> */
[----:B------:R-:W4:Y:S03]  /*5b50*/  LDL R15, [R1+0x24d4] ;  /* 0x0024d400010f7983 */ /* 0x000f260000100800 */
[----:B------:R-:W-:Y:S01]  /*5b60*/  IMAD.HI.U32 R5, R30, R4, RZ ;  /* 0x000000041e057227 */ /* 0x000fe200078e00ff */
[----:B-1----:R-:W-:-:S02]  /*5b70*/  IABS R0, R11 ;  /* 0x0000000b00007213 */ /* 0x002fc40000000000 */
[----:B------:R-:W4:Y:S03]  /*5b80*/  LDL R11, [R1+0x24cc] ;  /* 0x0024cc00010b7983 */ /* 0x000f260000100800 */
        /* <DEDUP_REMOVED lines=9> */
[----:B------:R-:W2:Y:S04]  /*5c20*/  LDL R14, [R1+0x24c8] ;  /* 0x0024c800010e7983 */ /* 0x000ea80000100800 */
[----:B------:R1:W-:Y:S01]  /*5c30*/  STL [R1+0x1c0], R4 ;  /* 0x0001c00401007387 */ /* 0x0003e20000100800 */
[----:B---3--:R-:W-:-:S03]  /*5c40*/  IABS R8, R10 ;  /* 0x0000000a00087213 */ /* 0x008fc60000000000 */
        /* <DEDUP_REMOVED lines=8> */
[----:B0-----:R-:W-:Y:S02]  /*5cd0*/  IABS R6, R12 ;  /* 0x0000000c00067213 */ /* 0x001fe40000000000 */
[----:B------:R-:W3:Y:S03]  /*5ce0*/  LDL R12, [R1+0x24c4] ;  /* 0x0024c400010c7983 */ /* 0x000ee60000100800 */
[----:B------:R-:W-:Y:S01]  /*5cf0*/  IMAD.HI.U32 R7, R30, R6, RZ ;  /* 0x000000061e077227 */ /* 0x000fe200078e00ff */
[----:B-1----:R-:W-:-:S02]  /*5d00*/  IABS R4, R13 ;  /* 0x0000000d00047213 */ /* 0x002fc40000000000 */
[----:B------:R-:W3:Y:S01]  /*5d10*/  LDL R13, [R1+0x24bc] ;  /* 0x0024bc00010d7983 */ /* 0x000ee20000100800 */
[----:B------:R-:W-:-:S04]  /*5d20*/  IMAD.MOV R7, RZ, RZ, -R7 ;  /* 0x000000ffff077224 */ /* 0x000fc800078e0a07 */
        /* <DEDUP_REMOVED lines=14> */
[----:B------:R0:W-:Y:S04]  /*5e10*/  STL [R1+0x1ac], R4 ;  /* 0x0001ac0401007387 */ /* 0x0001e80000100800 */
[----:B------:R1:W-:Y:S01]  /*5e20*/  STL [R1+0x1b0], R0 ;  /* 0x0001b00001007387 */ /* 0x0003e20000100800 */
        /* <DEDUP_REMOVED lines=17> */
[----:B------:R-:W3:Y:S03]  /*5f40*/  LDL R13, [R1+0x24a0] ;  /* 0x0024a000010d7983 */ /* 0x000ee60000100800 */
        /* <DEDUP_REMOVED lines=25> */
[C---:B------:R-:W-:Y:S02]  /*60e0*/  IMAD R8, R31.reuse, R9, R8 ;  /* 0x000000091f087224 */ /* 0x040fe400078e0208 */
[----:B------:R-:W-:-:S02]  /*60f0*/  IMAD R6, R31, R7, R6 ;  /* 0x000000071f067224 */ /* 0x000fc400078e0206 */
[C---:B------:R-:W-:Y:S01]  /*6100*/  IMAD.HI.U32 R5, R30.reuse, R4, RZ ;  /* 0x000000041e057227 */ /* 0x040fe200078e00ff */
[----:B0-----:R-:W-:Y:S02]  /*6110*/  IABS R0, R12 ;  /* 0x0000000c00007213 */ /* 0x001fe40000000000 */
[----:B------:R-:W3:Y:S04]  /*6120*/  LDL R12, [R1+0x2494] ;  /* 0x00249400010c7983 */ /* 0x000ee80000100800 */
        /* <DEDUP_REMOVED lines=32> */
[C---:B------:R-:W-:Y:S01]  /*6330*/  IMAD R6, R31.reuse, R9, R6 ;  /* 0x000000091f067224 */ /* 0x040fe200078e0206 */
[----:B------:R0:W-:Y:S01]  /*6340*/  STL [R1+0x180], R2 ;  /* 0x0001800201007387 */ /* 0x0001e20000100800 */
[----:B------:R-:W-:-:S02]  /*6350*/  IMAD R4, R31, R5, R4 ;  /* 0x000000051f047224 */ /* 0x000fc400078e0204 */
[----:B------:R-:W-:Y:S01]  /*6360*/  IMAD R0, R31, R3, R0 ;  /* 0x000000031f007224 */ /* 0x000fe200078e0200 */
[----:B------:R-:W-:Y:S04]  /*6370*/  STL [R1+0x178], R7 ;  /* 0x0001780701007387 */ /* 0x000fe80000100800 */
[----:B------:R4:W-:Y:S01]  /*6380*/  STL [R1+0x164], R6 ;  /* 0x0001640601007387 */ /* 0x0009e20000100800 */
[----:B0-----:R-:W-:-:S03]  /*6390*/  IABS R2, R12 ;  /* 0x0000000c00027213 */ /* 0x001fc60000000000 */
[----:B------:R-:W3:Y:S04]  /*63a0*/  LDL R12, [R1+0x247c] ;  /* 0x00247c00010c7983 */ /* 0x000ee80000100800 */
[----:B------:R0:W-:Y:S01]  /*63b0*/  STL [R1+0x16c], R4 ;  /* 0x00016c0401007387 */ /* 0x0001e20000100800 */
[----:B------:R-:W-:-:S03]  /*63c0*/  IABS R8, R13 ;  /* 0x0000000d00087213 */ /* 0x000fc60000000000 */
        /* <DEDUP_REMOVED lines=30> */
[----:B------:R-:W-:Y:S01]  /*65b0*/  IMAD.HI.U32 R3, R30, R2, RZ ;  /* 0x000000021e037227 */ /* 0x000fe200078e00ff */
[----:B------:R-:W-:Y:S02]  /*65c0*/  IABS R7, R12 ;  /* 0x0000000c00077213 */ /* 0x000fe40000000000 */
[----:B------:R-:W3:Y:S01]  /*65d0*/  LDL R12, [R1+0x2464] ;  /* 0x00246400010c7983 */ /* 0x000ee20000100800 */
[----:B0-----:R-:W-:-:S03]  /*65e0*/  IABS R6, R13 ;  /* 0x0000000d00067213 */ /* 0x001fc60000000000 */
[----:B------:R-:W3:Y:S01]  /*65f0*/  LDL R13, [R1+0x2458] ;  /* 0x00245800010d7983 */ /* 0x000ee20000100800 */
        /* <DEDUP_REMOVED lines=23> */
[----:B------:R1:W-:Y:S04]  /*6770*/  STL [R1+0x144], R4 ;  /* 0x0001440401007387 */ /* 0x0003e80000100800 */
        /* <DEDUP_REMOVED lines=38> */
[----:B------:R-:W-:Y:S02]  /*69e0*/  IMAD R2, R31, R3, R2 ;  /* 0x000000031f027224 */ /* 0x000fe400078e0202 */
[----:B------:R-:W-:-:S04]  /*69f0*/  IMAD.MOV R8, RZ, RZ, -R8 ;  /* 0x000000ffff087224 */ /* 0x000fc800078e0a08 */
[----:B------:R-:W-:Y:S01]  /*6a00*/  IMAD R7, R31, R8, R7 ;  /* 0x000000081f077224 */ /* 0x000fe200078e0207 */
[----:B0-----:R-:W-:Y:S02]  /*6a10*/  IABS R4, R12 ;  /* 0x0000000c00047213 */ /* 0x001fe40000000000 */
[----:B------:R-:W3:Y:S03]  /*6a20*/  LDL R12, [R1+0x2434] ;  /* 0x00243400010c7983 */ /* 0x000ee60000100800 */
[----:B------:R-:W-:Y:S01]  /*6a30*/  IMAD.HI.U32 R5, R30, R4, RZ ;  /* 0x000000041e057227 */ /* 0x000fe200078e00ff */
[----:B-1----:R-:W-:-:S03]  /*6a40*/  IABS R0, R13 ;  /* 0x0000000d00007213 */ /* 0x002fc60000000000 */
[----:B------:R-:W-:Y:S01]  /*6a50*/  IMAD.MOV R5, RZ, RZ, -R5 ;  /* 0x000000ffff057224 */ /* 0x000fe200078e0a05 */
[----:B------:R-:W3:Y:S01]  /*6a60*/  LDL R13, [R1+0x2428] ;  /* 0x00242800010d7983 */ /* 0x000ee20000100800 */
[----:B------:R-:W-:-:S04]  /*6a70*/  IMAD.HI.U32 R3, R30, R0, RZ ;  /* 0x000000001e037227 */ /* 0x000fc800078e00ff */
[----:B------:R-:W-:Y:S02]  /*6a80*/  IMAD.MOV R3, RZ, RZ, -R3 ;  /* 0x000000ffff037224 */ /* 0x000fe400078e0a03 */
[C---:B------:R-:W-:Y:S01]  /*6a90*/  IMAD R4, R31.reuse, R5, R4 ;  /* 0x000000051f047224 */ /* 0x040fe200078e0204 */
[----:B------:R4:W-:Y:S01]  /*6aa0*/  STL [R1+0x130], R2 ;  /* 0x0001300201007387 */ /* 0x0009e20000100800 */
[----:B------:R-:W-:-:S03]  /*6ab0*/  IMAD R0, R31, R3, R0 ;  /* 0x000000031f007224 */ /* 0x000fc600078e0200 */
[----:B------:R-:W-:Y:S01]  /*6ac0*/  STL [R1+0x128], R7 ;  /* 0x0001280701007387 */ /* 0x000fe20000100800 */
[----:B------:R-:W-:-:S04]  /*6ad0*/  IMAD.HI.U32 R9, R30, R6, RZ ;  /* 0x000000061e097227 */ /* 0x000fc800078e00ff */
[----:B------:R-:W-:-:S04]  /*6ae0*/  IMAD.MOV R9, RZ, RZ, -R9 ;  /* 0x000000ffff097224 */ /* 0x000fc800078e0a09 */
[----:B------:R-:W-:Y:S01]  /*6af0*/  IMAD R58, R31, R9, R6 ;  /* 0x000000091f3a7224 */ /* 0x000fe200078e0206 */
[----:B----4-:R-:W-:Y:S02]  /*6b00*/  IABS R2, R15 ;  /* 0x0000000f00027213 */ /* 0x010fe40000000000 */
        /* <DEDUP_REMOVED lines=22> */
[----:B------:R-:W3:Y:S03]  /*6c70*/  LDL R12, [R1+0x241c] ;  /* 0x00241c00010c7983 */ /* 0x000ee60000100800 */
[----:B------:R-:W-:-:S04]  /*6c80*/  IMAD.HI.U32 R3, R30, R0, RZ ;  /* 0x000000001e037227 */ /* 0x000fc800078e00ff */
[----:B------:R-:W-:Y:S01]  /*6c90*/  IMAD.MOV R3, RZ, RZ, -R3 ;  /* 0x000000ffff037224 */ /* 0x000fe200078e0a03 */
[----:B------:R0:W-:Y:S03]  /*6ca0*/  STL [R1+0x118], R2 ;  /* 0x0001180201007387 */ /* 0x0001e60000100800 */
[----:B------:R-:W-:Y:S01]  /*6cb0*/  IMAD R0, R31, R3, R0 ;  /* 0x000000031f007224 */ /* 0x000fe200078e0200 */
[----:B------:R-:W-:Y:S04]  /*6cc0*/  STL [R1+0xfc], R8 ;  /* 0x0000fc0801007387 */ /* 0x000fe80000100800 */
[----:B------:R1:W-:Y:S01]  /*6cd0*/  STL [R1+0x104], R6 ;  /* 0x0001040601007387 */ /* 0x0003e20000100800 */
[----:B0-----:R-:W-:-:S03]  /*6ce0*/  IABS R2, R13 ;  /* 0x0000000d00027213 */ /* 0x001fc60000000000 */
[----:B------:R-:W3:Y:S04]  /*6cf0*/  LDL R13, [R1+0x2410] ;  /* 0x00241000010d7983 */ /* 0x000ee80000100800 */
        /* <DEDUP_REMOVED lines=30> */
[----:B------:R0:W-:Y:S04]  /*6ee0*/  STL [R1+0xf4], R4 ;  /* 0x0000f40401007387 */ /* 0x0001e80000100800 */
[----:B------:R2:W-:Y:S01]  /*6ef0*/  STL [R1+0xf8], R0 ;  /* 0x0000f80001007387 */ /* 0x0005e20000100800 */
[----:B------:R-:W-:-:S03]  /*6f00*/  IABS R8, R13 ;  /* 0x0000000d00087213 */ /* 0x000fc60000000000 */
        /* <DEDUP_REMOVED lines=27> */
[----:B------:R4:W-:Y:S01]  /*70c0*/  STL [R1+0xe8], R4 ;  /* 0x0000e80401007387 */ /* 0x0009e20000100800 */
[----:B------:R-:W-:-:S03]  /*70d0*/  IMAD.HI.U32 R3, R30, R2, RZ ;  /* 0x000000021e037227 */ /* 0x000fc600078e00ff */
[----:B------:R0:W-:Y:S01]  /*70e0*/  STL [R1+0x36c], R0 ;  /* 0x00036c0001007387 */ /* 0x0001e20000100800 */
[----:B------:R-:W-:-:S04]  /*70f0*/  IMAD.MOV R3, RZ, RZ, -R3 ;  /* 0x000000ffff037224 */ /* 0x000fc800078e0a03 */
[----:B------:R-:W-:Y:S01]  /*7100*/  IMAD R2, R31, R3, R2 ;  /* 0x000000031f027224 */ /* 0x000fe200078e0202 */
[----:B------:R-:W-:Y:S02]  /*7110*/  IABS R7, R12 ;  /* 0x0000000c00077213 */ /* 0x000fe40000000000 */
[----:B------:R-:W3:Y:S03]  /*7120*/  LDL R12, [R1+0x23ec] ;  /* 0x0023ec00010c7983 */ /* 0x000ee60000100800 */
[C---:B0-----:R-:W-:Y:S01]  /*7130*/  IMAD.HI.U32 R8, R30.reuse, R7, RZ ;  /* 0x000000071e087227 */ /* 0x041fe200078e00ff */
[----:B-1----:R-:W-:Y:S02]  /*7140*/  IABS R6, R13 ;  /* 0x0000000d00067213 */ /* 0x002fe40000000000 */
[----:B------:R-:W3:Y:S03]  /*7150*/  LDL R13, [R1+0x23e0] ;  /* 0x0023e000010d7983 */ /* 0x000ee60000100800 */
        /* <DEDUP_REMOVED lines=8> */
[----:B------:R-:W-:-:S03]  /*71e0*/  IABS R0, R11 ;  /* 0x0000000b00007213 */ /* 0x000fc60000000000 */
[----:B------:R-:W-:Y:S01]  /*71f0*/  IMAD.MOV R5, RZ, RZ, -R5 ;  /* 0x000000ffff057224 */ /* 0x000fe200078e0a05 */
[----:B------:R-:W4:Y:S01]  /*7200*/  LDL R11, [R1+0x23d8] ;  /* 0x0023d800010b7983 */ /* 0x000f220000100800 */
[----:B------:R-:W-:-:S04]  /*7210*/  IMAD.HI.U32 R3, R30, R0, RZ ;  /* 0x000000001e037227 */ /* 0x000fc800078e00ff */
        /* <DEDUP_REMOVED lines=19> */
[----:B------:R-:W2:Y:S03]  /*7350*/  LDL R12, [R1+0x23d4] ;  /* 0x0023d400010c7983 */ /* 0x000ea60000100800 */
[----:B------:R-:W-:-:S04]  /*7360*/  IMAD.HI.U32 R7, R30, R6, RZ ;  /* 0x000000061e077227 */ /* 0x000fc800078e00ff */
[----:B------:R-:W-:Y:S01]  /*7370*/  IMAD.MOV R7, RZ, RZ, -R7 ;  /* 0x000000ffff077224 */ /* 0x000fe200078e0a07 */
[----:B-1----:R-:W-:Y:S02]  /*7380*/  IABS R4, R13 ;  /* 0x0000000d00047213 */ /* 0x002fe40000000000 */
[----:B------:R-:W2:Y:S01]  /*7390*/  LDL R13, [R1+0x23cc] ;  /* 0x0023cc00010d7983 */ /* 0x000ea20000100800 */
[----:B------:R-:W-:Y:S02]  /*73a0*/  IMAD R6, R31, R7, R6 ;  /* 0x000000071f067224 */ /* 0x000fe400078e0206 */
[----:B------:R-:W-:-:S04]  /*73b0*/  IMAD.HI.U32 R5, R30, R4, RZ ;  /* 0x000000041e057227 */ /* 0x000fc800078e00ff */
[----:B------:R-:W-:-:S04]  /*73c0*/  IMAD.MOV R5, RZ, RZ, -R5 ;  /* 0x000000ffff057224 */ /* 0x000fc800078e0a05 */
[C---:B------:R-:W-:Y:S01]  /*73d0*/  IMAD R4, R31.reuse, R5, R4 ;  /* 0x000000051f047224 */ /* 0x040fe200078e0204 */
[----:B----4-:R-:W-:Y:S02]  /*73e0*/  IABS R0, R15 ;  /* 0x0000000f00007213 */ /* 0x010fe40000000000 */
[----:B------:R-:W4:Y:S03]  /*73f0*/  LDL R15, [R1+0x23c8] ;  /* 0x0023c800010f7983 */ /* 0x000f260000100800 */
[----:B------:R-:W-:Y:S01]  /*7400*/  IMAD.HI.U32 R3, R30, R0, RZ ;  /* 0x000000001e037227 */ /* 0x000fe200078e00ff */
[----:B------:R0:W-:Y:S03]  /*7410*/  STL [R1+0x344], R2 ;  /* 0x0003440201007387 */ /* 0x0001e60000100800 */
[----:B------:R-:W-:Y:S01]  /*7420*/  IMAD.MOV R3, RZ, RZ, -R3 ;  /* 0x000000ffff037224 */ /* 0x000fe200078e0a03 */
[----:B------:R-:W-:Y:S04]  /*7430*/  STL [R1+0x318], R8 ;  /* 0x0003180801007387 */ /* 0x000fe80000100800 */
[----:B------:R3:W-:Y:S01]  /*7440*/  STL [R1+0x324], R6 ;  /* 0x0003240601007387 */ /* 0x0007e20000100800 */
[----:B0-----:R-:W-:Y:S01]  /*7450*/  IABS R2, R11 ;  /* 0x0000000b00027213 */ /* 0x001fe20000000000 */
[----:B------:R-:W-:-:S02]  /*7460*/  IMAD R0, R31, R3, R0 ;  /* 0x000000031f007224 */ /* 0x000fc400078e0200 */
[----:B------:R-:W4:Y:S04]  /*7470*/  LDL R11, [R1+0x23c0] ;  /* 0x0023c000010b7983 */ /* 0x000f280000100800 */
[----:B------:R0:W-:Y:S04]  /*7480*/  STL [R1+0x32c], R4 ;  /* 0x00032c0401007387 */ /* 0x0001e80000100800 */
[----:B------:R1:W-:Y:S01]  /*7490*/  STL [R1+0x334], R0 ;  /* 0x0003340001007387 */ /* 0x0003e20000100800 */
[----:B---3--:R-:W-:-:S03]  /*74a0*/  IABS R6, R10 ;  /* 0x0000000a00067213 */ /* 0x008fc60000000000 */
[----:B------:R-:W3:Y:S01]  /*74b0*/  LDL R10, [R1+0x23bc] ;  /* 0x0023bc00010a7983 */ /* 0x000ee20000100800 */
[----:B--2---:R-:W-:-:S03]  /*74c0*/  IABS R7, R14 ;  /* 0x0000000e00077213 */ /* 0x004fc60000000000 */
[----:B------:R-:W2:Y:S01]  /*74d0*/  LDL R14, [R1+0x23c4] ;  /* 0x0023c400010e7983 */ /* 0x000ea20000100800 */
        /* <DEDUP_REMOVED lines=8> */
[----:B------:R-:W-:Y:S01]  /*7560*/  IMAD R6, R31, R9, R6 ;  /* 0x000000091f067224 */ /* 0x000fe200078e0206 */
[----:B0-----:R-:W-:-:S02]  /*7570*/  IABS R4, R12 ;  /* 0x0000000c00047213 */ /* 0x001fc40000000000 */
[----:B------:R-:W2:Y:S03]  /*7580*/  LDL R12, [R1+0x23b8] ;  /* 0x0023b800010c7983 */ /* 0x000ea60000100800 */
[----:B------:R-:W-:-:S04]  /*7590*/  IMAD.HI.U32 R5, R30, R4, RZ ;  /* 0x000000041e057227 */ /* 0x000fc800078e00ff */
[----:B------:R-:W-:Y:S01]  /*75a0*/  IMAD.MOV R5, RZ, RZ, -R5 ;  /* 0x000000ffff057224 */ /* 0x000fe200078e0a05 */
[----:B-1----:R-:W-:Y:S02]  /*75b0*/  IABS R0, R13 ;  /* 0x0000000d00007213 */ /* 0x002fe40000000000 */
[----:B------:R-:W2:Y:S04]  /*75c0*/  LDL R13, [R1+0x23b0] ;  /* 0x0023b000010d7983 */ /* 0x000ea80000100800 */
[----:B------:R4:W-:Y:S04]  /*75d0*/  STL [R1+0x328], R2 ;  /* 0x0003280201007387 */ /* 0x0009e80000100800 */
[----:B------:R-:W-:Y:S04]  /*75e0*/  STL [R1+0x31c], R7 ;  /* 0x00031c0701007387 */ /* 0x000fe80000100800 */
[----:B------:R-:W-:Y:S01]  /*75f0*/  STL [R1+0x2fc], R6 ;  /* 0x0002fc0601007387 */ /* 0x000fe20000100800 */
[----:B------:R-:W-:Y:S01]  /*7600*/  IMAD R4, R31, R5, R4 ;  /* 0x000000051f047224 */ /* 0x000fe200078e0204 */
[----:B----4-:R-:W-:-:S02]  /*7610*/  IABS R2, R15 ;  /* 0x0000000f00027213 */ /* 0x010fc40000000000 */
[----:B------:R-:W4:Y:S04]  /*7620*/  LDL R15, [R1+0x23b4] ;  /* 0x0023b400010f7983 */ /* 0x000f280000100800 */
[----:B------:R3:W-:Y:S01]  /*7630*/  STL [R1+0x308], R4 ;  /* 0x0003080401007387 */ /* 0x0007e20000100800 */
[----:B------:R-:W-:-:S03]  /*7640*/  IABS R8, R11 ;  /* 0x0000000b00087213 */ /* 0x000fc60000000000 */
[----:B------:R-:W4:Y:S01]  /*7650*/  LDL R11, [R1+0x23a8] ;  /* 0x0023a800010b7983 */ /* 0x000f220000100800 */
[----:B---3--:R-:W-:-:S03]  /*7660*/  IABS R4, R10 ;  /* 0x0000000a00047213 */ /* 0x008fc60000000000 */
[----:B------:R-:W3:Y:S01]  /*7670*/  LDL R10, [R1+0x23a0] ;  /* 0x0023a000010a7983 */ /* 0x000ee20000100800 */
[C---:B------:R-:W-:Y:S01]  /*7680*/  IMAD.HI.U32 R3, R30.reuse, R0, RZ ;  /* 0x000000001e037227 */ /* 0x040fe200078e00ff */
[----:B--2---:R-:W-:Y:S02]  /*7690*/  IABS R6, R14 ;  /* 0x0000000e00067213 */ /* 0x004fe40000000000 */
[----:B------:R-:W2:Y:S01]  /*76a0*/  LDL R14, [R1+0x23ac] ;  /* 0x0023ac00010e7983 */ /* 0x000ea20000100800 */
[----:B------:R-:W-:Y:S02]  /*76b0*/  IMAD.MOV R3, RZ, RZ, -R3 ;  /* 0x000000ffff037224 */ /* 0x000fe400078e0a03 */
[----:B------:R-:W-:-:S04]  /*76c0*/  IMAD.HI.U32 R9, R30, R8, RZ ;  /* 0x000000081e097227 */ /* 0x000fc800078e00ff */
[----:B------:R-:W-:Y:S02]  /*76d0*/  IMAD R59, R31, R3, R0 ;  /* 0x000000031f3b7224 */ /* 0x000fe400078e0200 */
[----:B------:R-:W-:-:S04]  /*76e0*/  IMAD.HI.U32 R3, R30, R2, RZ ;  /* 0x000000021e037227 */ /* 0x000fc800078e00ff */
[----:B------:R-:W-:-:S04]  /*76f0*/  IMAD.HI.U32 R7, R30, R6, RZ ;  /* 0x000000061e077227 */ /* 0x000fc800078e00ff */
[----:B------:R-:W-:Y:S02]  /*7700*/  IMAD.MOV R3, RZ, RZ, -R3 ;  /* 0x000000ffff037224 */ /* 0x000fe400078e0a03 */
[----:B------:R-:W-:-:S04]  /*7710*/  IMAD.HI.U32 R5, R30, R4, RZ ;  /* 0x000000041e057227 */ /* 0x000fc800078e00ff */
[----:B------:R-:W-:Y:S02]  /*7720*/  IMAD.MOV R9, RZ, RZ, -R9 ;  /* 0x000000ffff097224 */ /* 0x000fe400078e0a09 */
[----:B------:R-:W-:Y:S02]  /*7730*/  IMAD.MOV R7, RZ, RZ, -R7 ;  /* 0x000000ffff077224 */ /* 0x000fe400078e0a07 */
[C---:B------:R-:W-:Y:S02]  /*7740*/  IMAD R2, R31.reuse, R3, R2 ;  /* 0x000000031f027224 */ /* 0x040fe400078e0202 */
[----:B------:R-:W-:Y:S02]  /*7750*/  IMAD.MOV R5, RZ, RZ, -R5 ;  /* 0x000000ffff057224 */ /* 0x000fe400078e0a05 */
[C---:B------:R-:W-:Y:S02]  /*7760*/  IMAD R8, R31.reuse, R9, R8 ;  /* 0x000000091f087224 */ /* 0x040fe400078e0208 */
[----:B------:R-:W-:-:S02]  /*7770*/  IMAD R6, R31, R7, R6 ;  /* 0x000000071f067224 */ /* 0x000fc400078e0206 */
[----:B------:R-:W-:Y:S01]  /*7780*/  IMAD R4, R31, R5, R4 ;  /* 0x000000051f047224 */ /* 0x000fe200078e0204 */
[----:B------:R-:W-:Y:S02]  /*7790*/  IABS R0, R12 ;  /* 0x0000000c00007213 */ /* 0x000fe40000000000 */
[----:B------:R-:W2:Y:S04]  /*77a0*/  LDL R12, [R1+0x23a4] ;  /* 0x0023a400010c7983 */ /* 0x000ea80000100800 */
[----:B------:R0:W-:Y:S01]  /*77b0*/  STL [R1+0x304], R2 ;  /* 0x0003040201007387 */ /* 0x0001e20000100800 */
[----:B------:R-:W-:-:S03]  /*77c0*/  IMAD.HI.U32 R3, R30, R0, RZ ;  /* 0x000000001e037227 */ /* 0x000fc600078e00ff */
[----:B------:R-:W-:Y:S04]  /*77d0*/  STL [R1+0x2d4], R8 ;  /* 0x0002d40801007387 */ /* 0x000fe80000100800 */
[----:B------:R1:W-:Y:S01]  /*77e0*/  STL [R1+0x2e0], R6 ;  /* 0x0002e00601007387 */ /* 0x0003e20000100800 */
[----:B0-----:R-:W-:-:S03]  /*77f0*/  IABS R2, R13 ;  /* 0x0000000d00027213 */ /* 0x001fc60000000000 */
[----:B------:R-:W2:Y:S01]  /*7800*/  LDL R13, [R1+0x2398] ;  /* 0x00239800010d7983 */ /* 0x000ea20000100800 */
[----:B------:R-:W-:-:S03]  /*7810*/  IMAD.MOV R3, RZ, RZ, -R3 ;  /* 0x000000ffff037224 */ /* 0x000fc600078e0a03 */
[----:B------:R-:W-:Y:S01]  /*7820*/  STL [R1+0x2e8], R4 ;  /* 0x0002e80401007387 */ /* 0x000fe20000100800 */
[----:B------:R-:W-:Y:S01]  /*7830*/  IMAD R0, R31, R3, R0 ;  /* 0x000000031f007224 */ /* 0x000fe200078e0200 */
[----:B----4-:R-:W-:Y:S02]  /*7840*/  IABS R7, R15 ;  /* 0x0000000f00077213 */ /* 0x010fe40000000000 */
[----:B------:R-:W4:Y:S04]  /*7850*/  LDL R15, [R1+0x239c] ;  /* 0x00239c00010f7983 */ /* 0x000f280000100800 */
[----:B------:R3:W-:Y:S01]  /*7860*/  STL [R1+0x2f4], R0 ;  /* 0x0002f40001007387 */ /* 0x0007e20000100800 */
[----:B-1----:R-:W-:-:S03]  /*7870*/  IABS R6, R11 ;  /* 0x0000000b00067213 */ /* 0x002fc60000000000 */
        /* <DEDUP_REMOVED lines=8> */
[----:B------:R-:W-:-:S04]  /*7900*/  IMAD.HI.U32 R9, R30, R6, RZ ;  /* 0x000000061e097227 */ /* 0x000fc800078e00ff */
[----:B------:R-:W-:-:S04]  /*7910*/  IMAD.HI.U32 R5, R30, R4, RZ ;  /* 0x000000041e057227 */ /* 0x000fc800078e00ff */
[----:B------:R-:W-:Y:S02]  /*7920*/  IMAD R2, R31, R3, R2 ;  /* 0x000000031f027224 */ /* 0x000fe400078e0202 */
        /* <DEDUP_REMOVED lines=8> */
[----:B------:R0:W-:Y:S01]  /*79b0*/  STL [R1+0x2e4], R2 ;  /* 0x0002e40201007387 */ /* 0x0001e20000100800 */
[----:B------:R-:W-:-:S03]  /*79c0*/  IMAD R0, R31, R3, R0 ;  /* 0x000000031f007224 */ /* 0x000fc600078e0200 */
[----:B------:R-:W-:Y:S04]  /*79d0*/  STL [R1+0x2d8], R7 ;  /* 0x0002d80701007387 */ /* 0x000fe80000100800 */
[----:B------:R4:W-:Y:S01]  /*79e0*/  STL [R1+0x2a4], R6 ;  /* 0x0002a40601007387 */ /* 0x0009e20000100800 */
[----:B0-----:R-:W-:-:S03]  /*79f0*/  IABS R2, R12 ;  /* 0x0000000c00027213 */ /* 0x001fc60000000000 */
[----:B------:R0:W-:Y:S04]  /*7a00*/  STL [R1+0x2b8], R4 ;  /* 0x0002b80401007387 */ /* 0x0001e80000100800 */
[----:B------:R-:W2:Y:S04]  /*7a10*/  LDL R19, [R1+0x238c] ;  /* 0x00238c0001137983 */ /* 0x000ea80000100800 */
[----:B------:R-:W-:Y:S01]  /*7a20*/  STL [R1+0x2bc], R0 ;  /* 0x0002bc0001007387 */ /* 0x000fe20000100800 */
[----:B------:R-:W-:Y:S01]  /*7a30*/  IABS R8, R13 ;  /* 0x0000000d00087213 */ /* 0x000fe20000000000 */
[----:B------:R-:W-:-:S02]  /*7a40*/  IMAD.HI.U32 R3, R30, R2, RZ ;  /* 0x000000021e037227 */ /* 0x000fc400078e00ff */
[----:B------:R-:W2:Y:S02]  /*7a50*/  LDL R13, [R1+0x2380] ;  /* 0x00238000010d7983 */ /* 0x000ea40000100800 */
[----:B------:R-:W-:Y:S02]  /*7a60*/  IMAD.HI.U32 R9, R30, R8, RZ ;  /* 0x000000081e097227 */ /* 0x000fe400078e00ff */
[----:B------:R-:W2:Y:S02]  /*7a70*/  LDL R12, [R1+0x237c] ;  /* 0x00237c00010c7983 */ /* 0x000ea40000100800 */
[----:B------:R-:W-:Y:S02]  /*7a80*/  IMAD.MOV R3, RZ, RZ, -R3 ;  /* 0x000000ffff037224 */ /* 0x000fe400078e0a03 */
[----:B------:R-:W-:Y:S02]  /*7a90*/  IMAD.MOV R9, RZ, RZ, -R9 ;  /* 0x000000ffff097224 */ /* 0x000fe400078e0a09 */
[----:B------:R-:W-:-:S02]  /*7aa0*/  IMAD R2, R31, R3, R2 ;  /* 0x000000031f027224 */ /* 0x000fc400078e0202 */
[----:B------:R-:W-:Y:S01]  /*7ab0*/  IMAD R8, R31, R9, R8 ;  /* 0x000000091f087224 */ /* 0x000fe200078e0208 */
[----:B----4-:R-:W-:Y:S02]  /*7ac0*/  IABS R6, R15 ;  /* 0x0000000f00067213 */ /* 0x010fe40000000000 */
[----:B------:R-:W4:Y:S03]  /*7ad0*/  LDL R15, [R1+0x2384] ;  /* 0x00238400010f7983 */ /* 0x000f260000100800 */
[----:B------:R-:W-:-:S04]  /*7ae0*/  IMAD.HI.U32 R7, R30, R6, RZ ;  /* 0x000000061e077227 */ /* 0x000fc800078e00ff */
[----:B------:R-:W-:-:S04]  /*7af0*/  IMAD.MOV R7, RZ, RZ, -R7 ;  /* 0x000000ffff077224 */ /* 0x000fc800078e0a07 */
[----:B------:R-:W-:Y:S01]  /*7b00*/  IMAD R6, R31, R7, R6 ;  /* 0x000000071f067224 */ /* 0x000fe200078e0206 */
[----:B0-----:R-:W-:Y:S02]  /*7b10*/  IABS R4, R11 ;  /* 0x0000000b00047213 */ /* 0x001fe40000000000 */
[----:B------:R-:W4:Y:S04]  /*7b20*/  LDL R11, [R1+0x2378] ;  /* 0x00237800010b7983 */ /* 0x000f280000100800 */
[----:B------:R3:W-:Y:S04]  /*7b30*/  STL [R1+0x2b4], R2 ;  /* 0x0002b40201007387 */ /* 0x0007e80000100800 */
[----:B------:R0:W-:Y:S04]  /*7b40*/  STL [R1+0x264], R8 ;  /* 0x0002640801007387 */ /* 0x0001e80000100800 */
[----:B------:R1:W-:Y:S01]  /*7b50*/  STL [R1+0x274], R6 ;  /* 0x0002740601007387 */ /* 0x0003e20000100800 */
[----:B---3--:R-:W-:-:S03]  /*7b60*/  IABS R2, R10 ;  /* 0x0000000a00027213 */ /* 0x008fc60000000000 */
[----:B------:R-:W3:Y:S01]  /*7b70*/  LDL R10, [R1+0x2370] ;  /* 0x00237000010a7983 */ /* 0x000ee20000100800 */
[----:B------:R-:W-:Y:S01]  /*7b80*/  IMAD.HI.U32 R5, R30, R4, RZ ;  /* 0x000000041e057227 */ /* 0x000fe200078e00ff */
[----:B--2---:R-:W-:-:S03]  /*7b90*/  IABS R0, R14 ;  /* 0x0000000e00007213 */ /* 0x004fc60000000000 */
[----:B------:R-:W-:Y:S02]  /*7ba0*/  IMAD.MOV R5, RZ, RZ, -R5 ;  /* 0x000000ffff057224 */ /* 0x000fe400078e0a05 */
[----:B------:R-:W-:-:S04]  /*7bb0*/  IMAD.HI.U32 R3, R30, R0, RZ ;  /* 0x000000001e037227 */ /* 0x000fc800078e00ff */
[----:B------:R-:W-:Y:S02]  /*7bc0*/  IMAD R4, R31, R5, R4 ;  /* 0x000000051f047224 */ /* 0x000fe400078e0204 */
[----:B------:R-:W-:-:S03]  /*7bd0*/  IMAD.MOV R3, RZ, RZ, -R3 ;  /* 0x000000ffff037224 */ /* 0x000fc600078e0a03 */
[----:B------:R4:W-:Y:S01]  /*7be0*/  STL [R1+0x27c], R4 ;  /* 0x00027c0401007387 */ /* 0x0009e20000100800 */
[----:B------:R-:W-:-:S03]  /*7bf0*/  IMAD R0, R31, R3, R0 ;  /* 0x000000031f007224 */ /* 0x000fc600078e0200 */
[----:B------:R-:W2:Y:S01]  /*7c00*/  LDL R14, [R1+0x2374] ;  /* 0x00237400010e7983 */ /* 0x000ea20000100800 */
[----:B------:R-:W-:-:S03]  /*7c10*/  IMAD.HI.U32 R3, R30, R2, RZ ;  /* 0x000000021e037227 */ /* 0x000fc600078e00ff */
[----:B------:R0:W-:Y:S01]  /*7c20*/  STL [R1+0x294], R0 ;  /* 0x0002940001007387 */ /* 0x0001e20000100800 */
[----:B------:R-:W-:-:S04]  /*7c30*/  IMAD.MOV R3, RZ, RZ, -R3 ;  /* 0x000000ffff037224 */ /* 0x000fc800078e0a03 */
[----:B------:R-:W-:Y:S01]  /*7c40*/  IMAD R2, R31, R3, R2 ;  /* 0x000000031f027224 */ /* 0x000fe200078e0202 */
[----:B------:R-:W-:-:S05]  /*7c50*/  IABS R7, R19 ;  /* 0x0000001300077213 */ /* 0x000fca0000000000 */
[C---:B0-----:R-:W-:Y:S01]  /*7c60*/  IMAD.HI.U32 R8, R30.reuse, R7, RZ ;  /* 0x000000071e087227 */ /* 0x041fe200078e00ff */
[----:B-1----:R-:W-:Y:S02]  /*7c70*/  IABS R6, R13 ;  /* 0x0000000d00067213 */ /* 0x002fe40000000000 */
[----:B------:R-:W2:Y:S03]  /*7c80*/  LDL R13, [R1+0x2368] ;  /* 0x00236800010d7983 */ /* 0x000ea60000100800 */
[----:B------:R-:W-:-:S04]  /*7c90*/  IMAD.HI.U32 R9, R30, R6, RZ ;  /* 0x000000061e097227 */ /* 0x000fc800078e00ff */
[----:B------:R-:W-:Y:S02]  /*7ca0*/  IMAD.MOV R8, RZ, RZ, -R8 ;  /* 0x000000ffff087224 */ /* 0x000fe400078e0a08 */
[----:B------:R-:W-:Y:S02]  /*7cb0*/  IMAD.MOV R9, RZ, RZ, -R9 ;  /* 0x000000ffff097224 */ /* 0x000fe400078e0a09 */
[C---:B------:R-:W-:Y:S02]  /*7cc0*/  IMAD R7, R31.reuse, R8, R7 ;  /* 0x000000081f077224 */ /* 0x040fe400078e0207 */
[----:B------:R-:W-:Y:S01]  /*7cd0*/  IMAD R6, R31, R9, R6 ;  /* 0x000000091f067224 */ /* 0x000fe200078e0206 */
[----:B----4-:R-:W-:Y:S02]  /*7ce0*/  IABS R4, R15 ;  /* 0x0000000f00047213 */ /* 0x010fe40000000000 */
[----:B------:R-:W4:Y:S03]  /*7cf0*/  LDL R15, [R1+0x236c] ;  /* 0x00236c00010f7983 */ /* 0x000f260000100800 */
[----:B------:R-:W-:-:S04]  /*7d00*/  IMAD.HI.U32 R5, R30, R4, RZ ;  /* 0x000000041e057227 */ /* 0x000fc800078e00ff */
[----:B------:R-:W-:-:S04]  /*7d10*/  IMAD.MOV R5, RZ, RZ, -R5 ;  /* 0x000000ffff057224 */ /* 0x000fc800078e0a05 */
[----:B------:R-:W-:Y:S01]  /*7d20*/  IMAD R4, R31, R5, R4 ;  /* 0x000000051f047224 */ /* 0x000fe200078e0204 */
[----:B------:R-:W-:Y:S02]  /*7d30*/  IABS R0, R11 ;  /* 0x0000000b00007213 */ /* 0x000fe40000000000 */
[----:B------:R-:W4:Y:S04]  /*7d40*/  LDL R11, [R1+0x2360] ;  /* 0x00236000010b7983 */ /* 0x000f280000100800 */
[----:B------:R0:W-:Y:S04]  /*7d50*/  STL [R1+0x278], R2 ;  /* 0x0002780201007387 */ /* 0x0001e80000100800 */
[----:B------:R-:W-:Y:S04]  /*7d60*/  STL [R1+0x26c], R7 ;  /* 0x00026c0701007387 */ /* 0x000fe80000100800 */
[----:B------:R2:W-:Y:S04]  /*7d70*/  STL [R1+0x22c], R6 ;  /* 0x00022c0601007387 */ /* 0x0005e80000100800 */
[----:B------:R1:W-:Y:S01]  /*7d80*/  STL [R1+0x240], R4 ;  /* 0x0002400401007387 */ /* 0x0003e20000100800 */
[----:B---3--:R-:W-:-:S03]  /*7d90*/  IABS R8, R10 ;  /* 0x0000000a00087213 */ /* 0x008fc60000000000 */
[----:B------:R-:W3:Y:S01]  /*7da0*/  LDL R10, [R1+0x2364] ;  /* 0x00236400010a7983 */ /* 0x000ee20000100800 */
[----:B------:R-:W-:-:S04]  /*7db0*/  IMAD.HI.U32 R3, R30, R0, RZ ;  /* 0x000000001e037227 */ /* 0x000fc800078e00ff */
[----:B------:R-:W-:-:S04]  /*7dc0*/  IMAD.MOV R3, RZ, RZ, -R3 ;  /* 0x000000ffff037224 */ /* 0x000fc800078e0a03 */
[----:B------:R-:W-:Y:S01]  /*7dd0*/  IMAD R0, R31, R3, R0 ;  /* 0x000000031f007224 */ /* 0x000fe200078e0200 */
[----:B0-----:R-:W-:-:S04]  /*7de0*/  IABS R2, R12 ;  /* 0x0000000c00027213 */ /* 0x001fc80000000000 */
[----:B------:R4:W-:Y:S01]  /*7df0*/  STL [R1+0x244], R0 ;  /* 0x0002440001007387 */ /* 0x0009e20000100800 */
[----:B--2---:R-:W-:-:S03]  /*7e00*/  IABS R6, R14 ;  /* 0x0000000e00067213 */ /* 0x004fc60000000000 */
[----:B------:R-:W2:Y:S04]  /*7e10*/  LDL R19, [R1+0x235c] ;  /* 0x00235c0001137983 */ /* 0x000ea80000100800 */
[----:B------:R-:W2:Y:S01]  /*7e20*/  LDL R14, [R1+0x2358] ;  /* 0x00235800010e7983 */ /* 0x000ea20000100800 */
[----:B------:R-:W-:-:S03]  /*7e30*/  IMAD.HI.U32 R3, R30, R2, RZ ;  /* 0x000000021e037227 */ /* 0x000fc600078e00ff */
[----:B------:R-:W2:Y:S01]  /*7e40*/  LDL R12, [R1+0x2350] ;  /* 0x00235000010c7983 */ /* 0x000ea20000100800 */
        /* <DEDUP_REMOVED lines=8> */
[----:B-1----:R-:W-:-:S05]  /*7ed0*/  IABS R4, R13 ;  /* 0x0000000d00047213 */ /* 0x002fca0000000000 */
[----:B------:R-:W-:-:S04]  /*7ee0*/  IMAD.HI.U32 R5, R30, R4, RZ ;  /* 0x000000041e057227 */ /* 0x000fc800078e00ff */
[----:B------:R-:W-:-:S04]  /*7ef0*/  IMAD.MOV R5, RZ, RZ, -R5 ;  /* 0x000000ffff057224 */ /* 0x000fc800078e0a05 */
[----:B------:R-:W-:Y:S01]  /*7f00*/  IMAD R4, R31, R5, R4 ;  /* 0x000000051f047224 */ /* 0x000fe200078e0204 */
[----:B----4-:R-:W-:Y:S02]  /*7f10*/  IABS R0, R15 ;  /* 0x0000000f00007213 */ /* 0x010fe40000000000 */
[----:B------:R-:W4:Y:S03]  /*7f20*/  LDL R15, [R1+0x2354] ;  /* 0x00235400010f7983 */ /* 0x000f260000100800 */
[----:B------:R-:W-:Y:S01]  /*7f30*/  IMAD.HI.U32 R3, R30, R0, RZ ;  /* 0x000000001e037227 */ /* 0x000fe200078e00ff */
[----:B------:R0:W-:Y:S03]  /*7f40*/  STL [R1+0x23c], R2 ;  /* 0x00023c0201007387 */ /* 0x0001e60000100800 */
[----:B------:R-:W-:-:S04]  /*7f50*/  IMAD.MOV R3, RZ, RZ, -R3 ;  /* 0x000000ffff037224 */ /* 0x000fc800078e0a03 */
[----:B------:R-:W-:Y:S01]  /*7f60*/  IMAD R0, R31, R3, R0 ;  /* 0x000000031f007224 */ /* 0x000fe200078e0200 */
[----:B0-----:R-:W-:Y:S02]  /*7f70*/  IABS R2, R11 ;  /* 0x0000000b00027213 */ /* 0x001fe40000000000 */
[----:B------:R-:W4:Y:S04]  /*7f80*/  LDL R11, [R1+0x234c] ;  /* 0x00234c00010b7983 */ /* 0x000f280000100800 */
[----:B------:R0:W-:Y:S04]  /*7f90*/  STL [R1+0x1ec], R8 ;  /* 0x0001ec0801007387 */ /* 0x0001e80000100800 */
[----:B------:R-:W-:Y:S04]  /*7fa0*/  STL [R1+0x1fc], R6 ;  /* 0x0001fc0601007387 */ /* 0x000fe80000100800 */
[----:B------:R-:W4:Y:S04]  /*7fb0*/  LDL R13, [R1+0x2348] ;  /* 0x00234800010d7983 */ /* 0x000f280000100800 */
[----:B------:R2:W-:Y:S04]  /*7fc0*/  STL [R1+0x204], R4 ;  /* 0x0002040401007387 */ /* 0x0005e80000100800 */
[----:B------:R1:W-:Y:S01]  /*7fd0*/  STL [R1+0x21c], R0 ;  /* 0x00021c0001007387 */ /* 0x0003e20000100800 */
[----:B---3--:R-:W-:-:S03]  /*7fe0*/  IABS R7, R10 ;  /* 0x0000000a00077213 */ /* 0x008fc60000000000 */
[----:B------:R-:W3:Y:S01]  /*7ff0*/  LDL R10, [R1+0x2340] ;  /* 0x00234000010a7983 */ /* 0x000ee20000100800 */
[----:B------:R-:W-:-:S04]  /*8000*/  IMAD.HI.U32 R3, R30, R2, RZ ;  /* 0x000000021e037227 */ /* 0x000fc800078e00ff */
[----:B------:R-:W-:Y:S02]  /*8010*/  IMAD.MOV R3, RZ, RZ, -R3 ;  /* 0x000000ffff037224 */ /* 0x000fe400078e0a03 */
[----:B0-----:R-:W-:-:S04]  /*8020*/  IMAD.HI.U32 R8, R30, R7, RZ ;  /* 0x000000071e087227 */ /* 0x001fc800078e00ff */
[----:B------:R-:W-:Y:S01]  /*8030*/  IMAD R2, R31, R3, R2 ;  /* 0x000000031f027224 */ /* 0x000fe200078e0202 */
[----:B--2---:R-:W-:Y:S02]  /*8040*/  IABS R4, R19 ;  /* 0x0000001300047213 */ /* 0x004fe40000000000 */
[----:B------:R-:W-:Y:S02]  /*8050*/  IABS R6, R14 ;  /* 0x0000000e00067213 */ /* 0x000fe40000000000 */
[----:B------:R-:W2:Y:S01]  /*8060*/  LDL R14, [R1+0x2344] ;  /* 0x00234400010e7983 */ /* 0x000ea20000100800 */
[----:B-1----:R-:W-:Y:S02]  /*8070*/  IABS R0, R12 ;  /* 0x0000000c00007213 */ /* 0x002fe40000000000 */
[----:B------:R-:W-:-:S04]  /*8080*/  IMAD.HI.U32 R9, R30, R6, RZ ;  /* 0x000000061e097227 */ /* 0x000fc800078e00ff */
        /* <DEDUP_REMOVED lines=12> */
[----:B------:R-:W-:Y:S04]  /*8150*/  STL [R1+0x1b4], R6 ;  /* 0x0001b40601007387 */ /* 0x000fe80000100800 */
[----:B------:R0:W-:Y:S01]  /*8160*/  STL [R1+0x1c8], R4 ;  /* 0x0001c80401007387 */ /* 0x0001e20000100800 */
[----:B----4-:R-:W-:-:S03]  /*8170*/  IABS R2, R15 ;  /* 0x0000000f00027213 */ /* 0x010fc60000000000 */
[----:B------:R-:W4:Y:S04]  /*8180*/  LDL R15, [R1+0x2338] ;  /* 0x00233800010f7983 */ /* 0x000f280000100800 */
[----:B------:R2:W-:Y:S01]  /*8190*/  STL [R1+0x1cc], R0 ;  /* 0x0001cc0001007387 */ /* 0x0005e20000100800 */
[----:B------:R-:W-:Y:S02]  /*81a0*/  IABS R8, R11 ;  /* 0x0000000b00087213 */ /* 0x000fe40000000000 */
[----:B---3--:R-:W-:Y:S01]  /*81b0*/  IABS R3, R10 ;  /* 0x0000000a00037213 */ /* 0x008fe20000000000 */
[----:B------:R-:W3:Y:S04]  /*81c0*/  LDL R11, [R1+0x2330] ;  /* 0x00233000010b7983 */ /* 0x000ee80000100800 */
[----:B------:R-:W3:Y:S01]  /*81d0*/  LDL R10, [R1+0x2328] ;  /* 0x00232800010a7983 */ /* 0x000ee20000100800 */
[----:B0-----:R-:W-:-:S03]  /*81e0*/  IMAD.HI.U32 R4, R30, R2, RZ ;  /* 0x000000021e047227 */ /* 0x001fc600078e00ff */
[----:B------:R-:W3:Y:S01]  /*81f0*/  LDL R19, [R1+0x2334] ;  /* 0x0023340001137983 */ /* 0x000ee20000100800 */
[----:B------:R-:W-:-:S03]  /*8200*/  IMAD.MOV R4, RZ, RZ, -R4 ;  /* 0x000000ffff047224 */ /* 0x000fc600078e0a04 */
[----:B------:R-:W3:Y:S01]  /*8210*/  LDL R12, [R1+0x232c] ;  /* 0x00232c00010c7983 */ /* 0x000ee20000100800 */
[----:B------:R-:W-:Y:S02]  /*8220*/  IMAD R2, R31, R4, R2 ;  /* 0x000000041f027224 */ /* 0x000fe400078e0202 */
[----:B------:R-:W-:-:S03]  /*8230*/  IMAD.HI.U32 R9, R30, R8, RZ ;  /* 0x000000081e097227 */ /* 0x000fc600078e00ff */
[----:B------:R0:W-:Y:S01]  /*8240*/  STL [R1+0x1c4], R2 ;  /* 0x0001c40201007387 */ /* 0x0001e20000100800 */
[----:B--2---:R-:W-:Y:S01]  /*8250*/  IABS R0, R14 ;  /* 0x0000000e00007213 */ /* 0x004fe20000000000 */
[----:B------:R-:W-:-:S04]  /*8260*/  IMAD.HI.U32 R4, R30, R3, RZ ;  /* 0x000000031e047227 */ /* 0x000fc800078e00ff */
[----:B------:R-:W-:Y:S02]  /*8270*/  IMAD.MOV R9, RZ, RZ, -R9 ;  /* 0x000000ffff097224 */ /* 0x000fe400078e0a09 */
[----:B0-----:R-:W-:-:S04]  /*8280*/  IMAD.HI.U32 R2, R30, R0, RZ ;  /* 0x000000001e027227 */ /* 0x001fc800078e00ff */
[----:B------:R-:W-:Y:S02]  /*8290*/  IMAD.MOV R4, RZ, RZ, -R4 ;  /* 0x000000ffff047224 */ /* 0x000fe400078e0a04 */
[----:B------:R-:W-:Y:S02]  /*82a0*/  IMAD.MOV R2, RZ, RZ, -R2 ;  /* 0x000000ffff027224 */ /* 0x000fe400078e0a02 */
[C---:B------:R-:W-:Y:S02]  /*82b0*/  IMAD R8, R31.reuse, R9, R8 ;  /* 0x000000091f087224 */ /* 0x040fe400078e0208 */
[C---:B------:R-:W-:Y:S02]  /*82c0*/  IMAD R3, R31.reuse, R4, R3 ;  /* 0x000000041f037224 */ /* 0x040fe400078e0203 */
[----:B------:R-:W-:Y:S01]  /*82d0*/  IMAD R0, R31, R2, R0 ;  /* 0x000000021f007224 */ /* 0x000fe200078e0200 */
[----:B------:R-:W-:Y:S01]  /*82e0*/  IABS R6, R13 ;  /* 0x0000000d00067213 */ /* 0x000fe20000000000 */
[----:B------:R-:W-:Y:S04]  /*82f0*/  STL [R1+0x28], R8 ;  /* 0x0000280801007387 */ /* 0x000fe80000100800 */
[----:B------:R-:W2:Y:S04]  /*8300*/  LDL R13, [R1+0x2320] ;  /* 0x00232000010d7983 */ /* 0x000ea80000100800 */
[----:B------:R-:W2:Y:S04]  /*8310*/  LDL R14, [R1+0x2324] ;  /* 0x00232400010e7983 */ /* 0x000ea80000100800 */
[----:B------:R3:W-:Y:S04]  /*8320*/  STL [R1+0x20], R3 ;  /* 0x0000200301007387 */ /* 0x0007e80000100800 */
[----:B------:R0:W-:Y:S01]  /*8330*/  STL [R1+0x1c], R0 ;  /* 0x00001c0001007387 */ /* 0x0001e20000100800 */
[----:B----4-:R-:W-:-:S03]  /*8340*/  IABS R4, R15 ;  /* 0x0000000f00047213 */ /* 0x010fc60000000000 */
[----:B------:R-:W4:Y:S01]  /*8350*/  LDL R15, [R1+0x2318] ;  /* 0x00231800010f7983 */ /* 0x000f220000100800 */
[----:B---3--:R-:W-:-:S03]  /*8360*/  IABS R3, R11 ;  /* 0x0000000b00037213 */ /* 0x008fc60000000000 */
[----:B------:R-:W3:Y:S01]  /*8370*/  LDL R11, [R1+0x954] ;  /* 0x00095400010b7983 */ /* 0x000ee20000100800 */
[----:B0-----:R-:W-:-:S03]  /*8380*/  IABS R0, R10 ;  /* 0x0000000a00007213 */ /* 0x001fc60000000000 */
[----:B------:R-:W3:Y:S01]  /*8390*/  LDL R10, [R1+0x231c] ;  /* 0x00231c00010a7983 */ /* 0x000ee20000100800 */
[----:B------:R-:W-:Y:S01]  /*83a0*/  IMAD.HI.U32 R7, R30, R6, RZ ;  /* 0x000000061e077227 */ /* 0x000fe200078e00ff */
[----:B------:R-:W-:-:S03]  /*83b0*/  IABS R5, R60 ;  /* 0x0000003c00057213 */ /* 0x000fc60000000000 */
[----:B------:R-:W-:-:S04]  /*83c0*/  IMAD.MOV R7, RZ, RZ, -R7 ;  /* 0x000000ffff077224 */ /* 0x000fc800078e0a07 */
[----:B------:R-:W-:Y:S02]  /*83d0*/  IMAD R60, R31, R7, R6 ;  /* 0x000000071f3c7224 */ /* 0x000fe400078e0206 */
[----:B------:R-:W-:-:S04]  /*83e0*/  IMAD.HI.U32 R6, R30, R5, RZ ;  /* 0x000000051e067227 */ /* 0x000fc800078e00ff */
[----:B------:R-:W-:Y:S02]  /*83f0*/  IMAD.MOV R6, RZ, RZ, -R6 ;  /* 0x000000ffff067224 */ /* 0x000fe400078e0a06 */
[----:B------:R-:W-:-:S04]  /*8400*/  IMAD.HI.U32 R8, R30, R4, RZ ;  /* 0x000000041e087227 */ /* 0x000fc800078e00ff */
[----:B------:R-:W-:Y:S01]  /*8410*/  IMAD R5, R31, R6, R5 ;  /* 0x000000061f057224 */ /* 0x000fe200078e0205 */
[----:B------:R-:W-:Y:S01]  /*8420*/  IABS R2, R19 ;  /* 0x0000001300027213 */ /* 0x000fe20000000000 */
[----:B------:R-:W-:-:S03]  /*8430*/  IMAD.HI.U32 R9, R30, R3, RZ ;  /* 0x000000031e097227 */ /* 0x000fc600078e00ff */
[----:B------:R0:W-:Y:S01]  /*8440*/  STL [R1+0x18], R5 ;  /* 0x0000180501007387 */ /* 0x0001e20000100800 */
[----:B------:R-:W-:-:S04]  /*8450*/  IMAD.HI.U32 R7, R30, R2, RZ ;  /* 0x000000021e077227 */ /* 0x000fc800078e00ff */
[----:B------:R-:W-:-:S04]  /*8460*/  IMAD.HI.U32 R6, R30, R0, RZ ;  /* 0x000000001e067227 */ /* 0x000fc800078e00ff */
[----:B0-----:R-:W-:Y:S02]  /*8470*/  IMAD.MOV R5, RZ, RZ, -R8 ;  /* 0x000000ffff057224 */ /* 0x001fe400078e0a08 */
[----:B------:R-:W-:Y:S01]  /*8480*/  IMAD.MOV R8, RZ, RZ, -R9 ;  /* 0x000000ffff087224 */ /* 0x000fe200078e0a09 */
[----:B------:R-:W-:Y:S01]  /*8490*/  IABS R9, R12 ;  /* 0x0000000c00097213 */ /* 0x000fe20000000000 */
[C---:B------:R-:W-:Y:S02]  /*84a0*/  IMAD R5, R31.reuse, R5, R4 ;  /* 0x000000051f057224 */ /* 0x040fe400078e0204 */
[----:B------:R-:W-:Y:S02]  /*84b0*/  IMAD R4, R31, R8, R3 ;  /* 0x000000081f047224 */ /* 0x000fe400078e0203 */
[----:B------:R-:W-:Y:S02]  /*84c0*/  IMAD.MOV R7, RZ, RZ, -R7 ;  /* 0x000000ffff077224 */ /* 0x000fe400078e0a07 */
[----:B------:R-:W-:Y:S01]  /*84d0*/  IMAD.MOV R6, RZ, RZ, -R6 ;  /* 0x000000ffff067224 */ /* 0x000fe200078e0a06 */
[----:B------:R-:W-:Y:S01]  /*84e0*/  STL [R1+0x14], R5 ;  /* 0x0000140501007387 */ /* 0x000fe20000100800 */
[----:B------:R-:W-:-:S02]  /*84f0*/  IMAD.MOV.U32 R3, RZ, RZ, R9 ;  /* 0x000000ffff037224 */ /* 0x000fc400078e0009 */
[C---:B------:R-:W-:Y:S01]  /*8500*/  IMAD R2, R31.reuse, R7, R2 ;  /* 0x000000071f027224 */ /* 0x040fe200078e0202 */
[----:B------:R0:W-:Y:S04]  /*8510*/  STL [R1+0x10], R4 ;  /* 0x0000100401007387 */ /* 0x0001e80000100800 */
[----:B------:R1:W-:Y:S01]  /*8520*/  STL [R1+0xc], R2 ;  /* 0x00000c0201007387 */ /* 0x0003e20000100800 */
[----:B0-----:R-:W-:Y:S02]  /*8530*/  IMAD R4, R31, R6, R0 ;  /* 0x000000061f047224 */ /* 0x001fe400078e0200 */
[----:B------:R-:W-:Y:S01]  /*8540*/  IMAD.HI.U32 R6, R30, R3, RZ ;  /* 0x000000031e067227 */ /* 0x000fe200078e00ff */
[----:B--2---:R-:W-:Y:S02]  /*8550*/  IABS R0, R13 ;  /* 0x0000000d00007213 */ /* 0x004fe40000000000 */
[----:B------:R4:W-:Y:S01]  /*8560*/  STL [R1+0x8], R4 ;  /* 0x0000080401007387 */ /* 0x0009e20000100800 */
[----:B------:R-:W-:Y:S01]  /*8570*/  IMAD.MOV R6, RZ, RZ, -R6 ;  /* 0x000000ffff067224 */ /* 0x000fe200078e0a06 */
[----:B-1----:R-:W-:-:S02]  /*8580*/  IABS R2, R14 ;  /* 0x0000000e00027213 */ /* 0x002fc40000000000 */
[----:B------:R-:W2:Y:S01]  /*8590*/  LDL R12, [R1+0x2310] ;  /* 0x00231000010c7983 */ /* 0x000ea20000100800 */
[----:B------:R-:W-:-:S03]  /*85a0*/  IMAD R3, R31, R6, R3 ;  /* 0x000000061f037224 */ /* 0x000fc600078e0203 */
[----:B------:R-:W2:Y:S01]  /*85b0*/  LDL R13, [R1+0x2314] ;  /* 0x00231400010d7983 */ /* 0x000ea20000100800 */
[----:B------:R-:W-:-:S04]  /*85c0*/  IMAD.HI.U32 R8, R30, R0, RZ ;  /* 0x000000001e087227 */ /* 0x000fc800078e00ff */
[C---:B------:R-:W-:Y:S01]  /*85d0*/  IMAD.HI.U32 R9, R30.reuse, R2, RZ ;  /* 0x000000021e097227 */ /* 0x040fe200078e00ff */
[----:B----4-:R-:W-:Y:S02]  /*85e0*/  IABS R4, R15 ;  /* 0x0000000f00047213 */ /* 0x010fe40000000000 */
[----:B------:R-:W4:Y:S03]  /*85f0*/  LDL R15, [R1+0x2308] ;  /* 0x00230800010f7983 */ /* 0x000f260000100800 */
[C---:B------:R-:W-:Y:S01]  /*8600*/  IMAD.HI.U32 R7, R30.reuse, R4, RZ ;  /* 0x000000041e077227 */ /* 0x040fe200078e00ff */
[----:B---3--:R-:W-:Y:S02]  /*8610*/  IABS R5, R11 ;  /* 0x0000000b00057213 */ /* 0x008fe40000000000 */
[----:B------:R-:W3:Y:S03]  /*8620*/  LDL R11, [R1+0x230c] ;  /* 0x00230c00010b7983 */ /* 0x000ee60000100800 */
[----:B------:R-:W-:Y:S01]  /*8630*/  IMAD.HI.U32 R6, R30, R5, RZ ;  /* 0x000000051e067227 */ /* 0x000fe200078e00ff */
[----:B------:R0:W-:Y:S03]  /*8640*/  STL [R1+0x4], R3 ;  /* 0x0000040301007387 */ /* 0x0001e60000100800 */
[----:B------:R-:W-:Y:S01]  /*8650*/  IMAD.MOV R6, RZ, RZ, -R6 ;  /* 0x000000ffff067224 */ /* 0x000fe200078e0a06 */
[----:B------:R-:W3:Y:S01]  /*8660*/  LDL R14, [R1+0x2300] ;  /* 0x00230000010e7983 */ /* 0x000ee20000100800 */
[----:B0-----:R-:W-:-:S02]  /*8670*/  IMAD.MOV R3, RZ, RZ, -R8 ;  /* 0x000000ffff037224 */ /* 0x001fc400078e0a08 */
[----:B------:R-:W-:Y:S01]  /*8680*/  IMAD.MOV R8, RZ, RZ, -R9 ;  /* 0x000000ffff087224 */ /* 0x000fe200078e0a09 */
[----:B------:R-:W-:Y:S01]  /*8690*/  IABS R9, R10 ;  /* 0x0000000a00097213 */ /* 0x000fe20000000000 */
[----:B------:R-:W-:Y:S02]  /*86a0*/  IMAD.MOV R10, RZ, RZ, -R7 ;  /* 0x000000ffff0a7224 */ /* 0x000fe400078e0a07 */
[C---:B------:R-:W-:Y:S02]  /*86b0*/  IMAD R61, R31.reuse, R3, R0 ;  /* 0x000000031f3d7224 */ /* 0x040fe400078e0200 */
[C---:B------:R-:W-:Y:S02]  /*86c0*/  IMAD R0, R31.reuse, R8, R2 ;  /* 0x000000081f007224 */ /* 0x040fe400078e0202 */
[C---:B------:R-:W-:Y:S02]  /*86d0*/  IMAD R2, R31.reuse, R10, R4 ;  /* 0x0000000a1f027224 */ /* 0x040fe400078e0204 */
[----:B------:R-:W-:Y:S01]  /*86e0*/  IMAD R3, R31, R6, R5 ;  /* 0x000000061f037224 */ /* 0x000fe200078e0205 */
[----:B------:R0:W-:Y:S04]  /*86f0*/  STL [R1+0x2884], R61 ;  /* 0x0028843d01007387 */ /* 0x0001e80000100800 */
[----:B------:R-:W-:Y:S04]  /*8700*/  STL [R1+0x2888], R0 ;  /* 0x0028880001007387 */ /* 0x000fe80000100800 */
[----:B------:R-:W-:Y:S04]  /*8710*/  STL [R1+0x288c], R2 ;  /* 0x00288c0201007387 */ /* 0x000fe80000100800 */
[----:B------:R-:W-:Y:S04]  /*8720*/  STL [R1+0x2890], R3 ;  /* 0x0028900301007387 */ /* 0x000fe80000100800 */
[----:B------:R-:W3:Y:S01]  /*8730*/  LDL R19, [R1+0x22fc] ;  /* 0x0022fc0001137983 */ /* 0x000ee20000100800 */
[----:B------:R-:W-:-:S03]  /*8740*/  IMAD.MOV.U32 R7, RZ, RZ, R9 ;  /* 0x000000ffff077224 */ /* 0x000fc600078e0009 */
[----:B------:R-:W3:Y:S01]  /*8750*/  LDL R17, [R1+0x2304] ;  /* 0x0023040001117983 */ /* 0x000ee20000100800 */
[----:B------:R-:W-:-:S03]  /*8760*/  IMAD.HI.U32 R4, R30, R7, RZ ;  /* 0x000000071e047227 */ /* 0x000fc600078e00ff */
[----:B------:R-:W3:Y:S01]  /*8770*/  LDL R18, [R1+0x22f8] ;  /* 0x0022f80001127983 */ /* 0x000ee20000100800 */
[----:B------:R-:W-:-:S04]  /*8780*/  IMAD.MOV R4, RZ, RZ, -R4 ;  /* 0x000000ffff047224 */ /* 0x000fc800078e0a04 */
[----:B------:R-:W-:Y:S01]  /*8790*/  IMAD R4, R31, R4, R7 ;  /* 0x000000041f047224 */ /* 0x000fe200078e0207 */
[----:B--2---:R-:W-:Y:S02]  /*87a0*/  IABS R5, R12 ;  /* 0x0000000c00057213 */ /* 0x004fe40000000000 */
[----:B------:R-:W-:-:S03]  /*87b0*/  IABS R6, R13 ;  /* 0x0000000d00067213 */ /* 0x000fc60000000000 */
[----:B------:R-:W-:-:S04]  /*87c0*/  IMAD.HI.U32 R12, R30, R5, RZ ;  /* 0x000000051e0c7227 */ /* 0x000fc800078e00ff */
[----:B------:R-:W-:-:S04]  /*87d0*/  IMAD.HI.U32 R13, R30, R6, RZ ;  /* 0x000000061e0d7227 */ /* 0x000fc800078e00ff */
[----:B------:R-:W-:Y:S02]  /*87e0*/  IMAD.MOV R7, RZ, RZ, -R12 ;  /* 0x000000ffff077224 */ /* 0x000fe400078e0a0c */
[----:B------:R-:W-:Y:S02]  /*87f0*/  IMAD.MOV R12, RZ, RZ, -R13 ;  /* 0x000000ffff0c7224 */ /* 0x000fe400078e0a0d */
[C---:B------:R-:W-:Y:S02]  /*8800*/  IMAD R5, R31.reuse, R7, R5 ;  /* 0x000000071f057224 */ /* 0x040fe400078e0205 */
[----:B------:R-:W-:Y:S01]  /*8810*/  IMAD R6, R31, R12, R6 ;  /* 0x0000000c1f067224 */ /* 0x000fe200078e0206 */
[----:B----4-:R-:W-:Y:S02]  /*8820*/  IABS R8, R15 ;  /* 0x0000000f00087213 */ /* 0x010fe40000000000 */
[----:B------:R-:W2:Y:S04]  /*8830*/  LDL R15, [R1+0x22f0] ;  /* 0x0022f000010f7983 */ /* 0x000ea80000100800 */
[----:B------:R-:W-:Y:S04]  /*8840*/  STL [R1+0x2894], R4 ;  /* 0x0028940401007387 */ /* 0x000fe80000100800 */
[----:B------:R-:W4:Y:S04]  /*8850*/  LDL R20, [R1+0x22f4] ;  /* 0x0022f40001147983 */ /* 0x000f280000100800 */
[----:B------:R-:W-:Y:S04]  /*8860*/  STL [R1+0x2868], R5 ;  /* 0x0028680501007387 */ /* 0x000fe80000100800 */
[----:B------:R1:W-:Y:S01]  /*8870*/  STL [R1+0x2864], R6 ;  /* 0x0028640601007387 */ /* 0x0003e20000100800 */
[----:B---3--:R-:W-:Y:S01]  /*8880*/  IABS R10, R11 ;  /* 0x0000000b000a7213 */ /* 0x008fe20000000000 */
[----:B------:R-:W-:-:S04]  /*8890*/  IMAD.HI.U32 R11, R30, R8, RZ ;  /* 0x000000081e0b7227 */ /* 0x000fc800078e00ff */
[----:B------:R-:W-:Y:S01]  /*88a0*/  IMAD.HI.U32 R9, R30, R10, RZ ;  /* 0x0000000a1e097227 */ /* 0x000fe200078e00ff */
[----:B------:R-:W-:-:S03]  /*88b0*/  IABS R13, R14 ;  /* 0x0000000e000d7213 */ /* 0x000fc60000000000 */
[----:B------:R-:W-:Y:S02]  /*88c0*/  IMAD.MOV R14, RZ, RZ, -R11 ;  /* 0x000000ffff0e7224 */ /* 0x000fe400078e0a0b */
[----:B------:R-:W-:Y:S02]  /*88d0*/  IMAD.MOV R11, RZ, RZ, -R9 ;  /* 0x000000ffff0b7224 */ /* 0x000fe400078e0a09 */
[C---:B------:R-:W-:Y:S02]  /*88e0*/  IMAD R7, R31.reuse, R14, R8 ;  /* 0x0000000e1f077224 */ /* 0x040fe400078e0208 */
[----:B------:R-:W-:-:S03]  /*88f0*/  IMAD R8, R31, R11, R10 ;  /* 0x0000000b1f087224 */ /* 0x000fc600078e020a */
[----:B------:R-:W-:Y:S04]  /*8900*/  STL [R1+0x286c], R7 ;  /* 0x00286c0701007387 */ /* 0x000fe80000100800 */
[----:B------:R-:W-:Y:S04]  /*8910*/  STL [R1+0x2870], R8 ;  /* 0x0028700801007387 */ /* 0x000fe80000100800 */
[----:B------:R-:W3:Y:S04]  /*8920*/  LDL R21, [R1+0x22e8] ;  /* 0x0022e80001157983 */ /* 0x000ee80000100800 */
[----:B------:R-:W3:Y:S04]  /*8930*/  LDL R22, [R1+0x22e0] ;  /* 0x0022e00001167983 */ /* 0x000ee80000100800 */
[----:B------:R-:W3:Y:S01]  /*8940*/  LDL R23, [R1+0x22e4] ;  /* 0x0022e40001177983 */ /* 0x000ee20000100800 */
[----:B------:R-:W-:-:S03]  /*8950*/  IABS R12, R19 ;  /* 0x00000013000c7213 */ /* 0x000fc60000000000 */
[----:B------:R-:W3:Y:S01]  /*8960*/  LDL R19, [R1+0x22ec] ;  /* 0x0022ec0001137983 */ /* 0x000ee20000100800 */
[----:B------:R-:W-:Y:S01]  /*8970*/  IMAD.MOV.U32 R9, RZ, RZ, R13 ;  /* 0x000000ffff097224 */ /* 0x000fe200078e000d */
[----:B------:R-:W-:-:S03]  /*8980*/  IABS R10, R17 ;  /* 0x00000011000a7213 */ /* 0x000fc60000000000 */
[----:B------:R-:W-:Y:S01]  /*8990*/  IMAD.HI.U32 R14, R30, R9, RZ ;  /* 0x000000091e0e7227 */ /* 0x000fe200078e00ff */
[----:B------:R-:W-:-:S03]  /*89a0*/  IABS R11, R18 ;  /* 0x00000012000b7213 */ /* 0x000fc60000000000 */
[----:B------:R-:W-:Y:S02]  /*89b0*/  IMAD.MOV R14, RZ, RZ, -R14 ;  /* 0x000000ffff0e7224 */ /* 0x000fe400078e0a0e */
[----:B------:R-:W-:-:S04]  /*89c0*/  IMAD.HI.U32 R17, R30, R10, RZ ;  /* 0x0000000a1e117227 */ /* 0x000fc800078e00ff */
[----:B------:R-:W-:-:S04]  /*89d0*/  IMAD.HI.U32 R18, R30, R11, RZ ;  /* 0x0000000b1e127227 */ /* 0x000fc800078e00ff */
[----:B------:R-:W-:-:S04]  /*89e0*/  IMAD.HI.U32 R16, R30, R12, RZ ;  /* 0x0000000c1e107227 */ /* 0x000fc800078e00ff */
[C---:B------:R-:W-:Y:S02]  /*89f0*/  IMAD R9, R31.reuse, R14, R9 ;  /* 0x0000000e1f097224 */ /* 0x040fe400078e0209 */
[----:B------:R-:W-:Y:S02]  /*8a00*/  IMAD.MOV R14, RZ, RZ, -R17 ;  /* 0x000000ffff0e7224 */ /* 0x000fe400078e0a11 */
[----:B------:R-:W-:Y:S02]  /*8a10*/  IMAD.MOV R17, RZ, RZ, -R18 ;  /* 0x000000ffff117224 */ /* 0x000fe400078e0a12 */
[----:B------:R-:W-:Y:S01]  /*8a20*/  IMAD.MOV R16, RZ, RZ, -R16 ;  /* 0x000000ffff107224 */ /* 0x000fe200078e0a10 */
[----:B------:R-:W-:Y:S01]  /*8a30*/  STL [R1+0x2874], R9 ;  /* 0x0028740901007387 */ /* 0x000fe20000100800 */
[C---:B------:R-:W-:Y:S02]  /*8a40*/  IMAD R10, R31.reuse, R14, R10 ;  /* 0x0000000e1f0a7224 */ /* 0x040fe400078e020a */
[C---:B------:R-:W-:Y:S01]  /*8a50*/  IMAD R11, R31.reuse, R17, R11 ;  /* 0x000000111f0b7224 */ /* 0x040fe200078e020b */
[----:B------:R-:W3:Y:S01]  /*8a60*/  LDL R35, [R1+0x22d8] ;  /* 0x0022d80001237983 */ /* 0x000ee20000100800 */
[----:B------:R-:W-:-:S03]  /*8a70*/  IMAD R12, R31, R16, R12 ;  /* 0x000000101f0c7224 */ /* 0x000fc600078e020c */
[----:B------:R-:W-:Y:S04]  /*8a80*/  STL [R1+0x2878], R10 ;  /* 0x0028780a01007387 */ /* 0x000fe80000100800 */
[----:B------:R-:W-:Y:S04]  /*8a90*/  STL [R1+0x287c], R11 ;  /* 0x00287c0b01007387 */ /* 0x000fe80000100800 */
[----:B------:R-:W-:Y:S01]  /*8aa0*/  STL [R1+0x2880], R12 ;  /* 0x0028800c01007387 */ /* 0x000fe20000100800 */
[----:B--2---:R-:W-:-:S05]  /*8ab0*/  IABS R13, R15 ;  /* 0x0000000f000d7213 */ /* 0x004fca0000000000 */
[----:B------:R-:W-:Y:S01]  /*8ac0*/  IMAD.HI.U32 R15, R30, R13, RZ ;  /* 0x0000000d1e0f7227 */ /* 0x000fe200078e00ff */
[----:B----4-:R-:W-:-:S03]  /*8ad0*/  IABS R18, R20 ;  /* 0x0000001400127213 */ /* 0x010fc60000000000 */
[----:B------:R-:W-:-:S04]  /*8ae0*/  IMAD.MOV R15, RZ, RZ, -R15 ;  /* 0x000000ffff0f7224 */ /* 0x000fc800078e0a0f */
[----:B------:R-:W-:Y:S02]  /*8af0*/  IMAD R13, R31, R15, R13 ;  /* 0x0000000f1f0d7224 */ /* 0x000fe400078e020d */
[----:B------:R-:W-:-:S03]  /*8b00*/  IMAD.MOV.U32 R14, RZ, RZ, R18 ;  /* 0x000000ffff0e7224 */ /* 0x000fc600078e0012 */
[----:B------:R-:W-:Y:S04]  /*8b10*/  STL [R1+0x2898], R13 ;  /* 0x0028980d01007387 */ /* 0x000fe80000100800 */
[----:B------:R-:W2:Y:S04]  /*8b20*/  LDL R24, [R1+0x22dc] ;  /* 0x0022dc0001187983 */ /* 0x000ea80000100800 */
[----:B------:R-:W4:Y:S04]  /*8b30*/  LDL R25, [R1+0x22d0] ;  /* 0x0022d00001197983 */ /* 0x000f280000100800 */
[----:B------:R-:W4:Y:S04]  /*8b40*/  LDL R27, [R1+0x22cc] ;  /* 0x0022cc00011b7983 */ /* 0x000f280000100800 */
[----:B------:R-:W4:Y:S01]  /*8b50*/  LDL R26, [R1+0x22d4] ;  /* 0x0022d400011a7983 */ /* 0x000f220000100800 */
[----:B---3--:R-:W-:-:S02]  /*8b60*/  IABS R15, R21 ;  /* 0x00000015000f7213 */ /* 0x008fc40000000000 */
[----:B------:R-:W-:-:S03]  /*8b70*/  IABS R17, R22 ;  /* 0x0000001600117213 */ /* 0x000fc60000000000 */
[----:B------:R-:W-:Y:S01]  /*8b80*/  IMAD.HI.U32 R22, R30, R15, RZ ;  /* 0x0000000f1e167227 */ /* 0x000fe200078e00ff */
[----:B------:R-:W-:-:S03]  /*8b90*/  IABS R18, R23 ;  /* 0x0000001700127213 */ /* 0x000fc60000000000 */
[----:B------:R-:W-:Y:S01]  /*8ba0*/  IMAD.HI.U32 R21, R30, R17, RZ ;  /* 0x000000111e157227 */ /* 0x000fe200078e00ff */
[----:B------:R-:W-:-:S03]  /*8bb0*/  IABS R16, R19 ;  /* 0x0000001300107213 */ /* 0x000fc60000000000 */
[----:B------:R-:W-:-:S04]  /*8bc0*/  IMAD.HI.U32 R19, R30, R14, RZ ;  /* 0x0000000e1e137227 */ /* 0x000fc800078e00ff */
[----:B------:R-:W-:Y:S02]  /*8bd0*/  IMAD.MOV R19, RZ, RZ, -R19 ;  /* 0x000000ffff137224 */ /* 0x000fe400078e0a13 */
[----:B------:R-:W-:-:S04]  /*8be0*/  IMAD.HI.U32 R23, R30, R16, RZ ;  /* 0x000000101e177227 */ /* 0x000fc800078e00ff */
[----:B------:R-:W-:Y:S02]  /*8bf0*/  IMAD R14, R31, R19, R14 ;  /* 0x000000131f0e7224 */ /* 0x000fe400078e020e */
[----:B------:R-:W-:-:S04]  /*8c00*/  IMAD.HI.U32 R20, R30, R18, RZ ;  /* 0x000000121e147227 */ /* 0x000fc800078e00ff */
[----:B------:R-:W-:Y:S02]  /*8c10*/  IMAD.MOV R19, RZ, RZ, -R22 ;  /* 0x000000ffff137224 */ /* 0x000fe400078e0a16 */
[----:B------:R-:W-:Y:S02]  /*8c20*/  IMAD.MOV R22, RZ, RZ, -R23 ;  /* 0x000000ffff167224 */ /* 0x000fe400078e0a17 */
[----:B------:R-:W-:Y:S01]  /*8c30*/  IMAD.MOV R21, RZ, RZ, -R21 ;  /* 0x000000ffff157224 */ /* 0x000fe200078e0a15 */
[----:B------:R-:W-:Y:S01]  /*8c40*/  STL [R1+0x289c], R14 ;  /* 0x00289c0e01007387 */ /* 0x000fe20000100800 */
[----:B------:R-:W-:Y:S02]  /*8c50*/  IMAD.MOV R20, RZ, RZ, -R20 ;  /* 0x000000ffff147224 */ /* 0x000fe400078e0a14 */
[C---:B------:R-:W-:Y:S01]  /*8c60*/  IMAD R15, R31.reuse, R19, R15 ;  /* 0x000000131f0f7224 */ /* 0x040fe200078e020f */
[----:B------:R-:W3:Y:S01]  /*8c70*/  LDL R38, [R1+0x22c8] ;  /* 0x0022c80001267983 */ /* 0x000ee20000100800 */
[----:B------:R-:W-:-:S02]  /*8c80*/  IMAD R16, R31, R22, R16 ;  /* 0x000000161f107224 */ /* 0x000fc400078e0210 */
[C---:B------:R-:W-:Y:S01]  /*8c90*/  IMAD R17, R31.reuse, R21, R17 ;  /* 0x000000151f117224 */ /* 0x040fe200078e0211 */
[----:B------:R-:W3:Y:S01]  /*8ca0*/  LDL R39, [R1+0x22c0] ;  /* 0x0022c00001277983 */ /* 0x000ee20000100800 */
[----:B------:R-:W-:-:S03]  /*8cb0*/  IMAD R18, R31, R20, R18 ;  /* 0x000000141f127224 */ /* 0x000fc600078e0212 */
[----:B------:R-:W-:Y:S04]  /*8cc0*/  STL [R1+0x28a0], R15 ;  /* 0x0028a00f01007387 */ /* 0x000fe80000100800 */
[----:B------:R-:W-:Y:S04]  /*8cd0*/  STL [R1+0x28a4], R16 ;  /* 0x0028a41001007387 */ /* 0x000fe80000100800 */
[----:B------:R-:W-:Y:S04]  /*8ce0*/  STL [R1+0x28a8], R17 ;  /* 0x0028a81101007387 */ /* 0x000fe80000100800 */
[----:B------:R-:W-:Y:S04]  /*8cf0*/  STL [R1+0x28ac], R18 ;  /* 0x0028ac1201007387 */ /* 0x000fe80000100800 */
[----:B------:R-:W3:Y:S04]  /*8d00*/  LDL R33, [R1+0x22c4] ;  /* 0x0022c40001217983 */ /* 0x000ee80000100800 */
[----:B------:R-:W3:Y:S01]  /*8d10*/  LDL R43, [R1+0x22b0] ;  /* 0x0022b000012b7983 */ /* 0x000ee20000100800 */
[----:B------:R-:W-:-:S03]  /*8d20*/  IABS R23, R35 ;  /* 0x0000002300177213 */ /* 0x000fc60000000000 */
[----:B------:R-:W3:Y:S02]  /*8d30*/  LDL R34, [R1+0x22bc] ;  /* 0x0022bc0001227983 */ /* 0x000ee40000100800 */
[----:B------:R-:W-:Y:S02]  /*8d40*/  IMAD.MOV.U32 R19, RZ, RZ, R23 ;  /* 0x000000ffff137224 */ /* 0x000fe400078e0017 */
[----:B------:R-:W3:Y:S01]  /*8d50*/  LDL R35, [R1+0x22b8] ;  /* 0x0022b80001237983 */ /* 0x000ee20000100800 */
[----:B--2---:R-:W-:Y:S01]  /*8d60*/  IABS R20, R24 ;  /* 0x0000001800147213 */ /* 0x004fe20000000000 */
[----:B------:R-:W-:Y:S01]  /*8d70*/  IMAD.HI.U32 R24, R30, R19, RZ ;  /* 0x000000131e187227 */ /* 0x000fe200078e00ff */
[----:B----4-:R-:W-:-:S03]  /*8d80*/  IABS R21, R25 ;  /* 0x0000001900157213 */ /* 0x010fc60000000000 */
[----:B------:R-:W-:Y:S01]  /*8d90*/  IMAD.MOV R24, RZ, RZ, -R24 ;  /* 0x000000ffff187224 */ /* 0x000fe200078e0a18 */
[----:B------:R-:W-:Y:S01]  /*8da0*/  IABS R23, R27 ;  /* 0x0000001b00177213 */ /* 0x000fe20000000000 */
[----:B------:R-:W-:Y:S01]  /*8db0*/  IMAD.HI.U32 R27, R30, R20, RZ ;  /* 0x000000141e1b7227 */ /* 0x000fe200078e00ff */
[----:B------:R-:W-:-:S03]  /*8dc0*/  IABS R22, R26 ;  /* 0x0000001a00167213 */ /* 0x000fc60000000000 */
[----:B------:R-:W-:-:S04]  /*8dd0*/  IMAD.HI.U32 R32, R30, R21, RZ ;  /* 0x000000151e207227 */ /* 0x000fc800078e00ff */
[----:B------:R-:W-:Y:S02]  /*8de0*/  IMAD R19, R31, R24, R19 ;  /* 0x000000181f137224 */ /* 0x000fe400078e0213 */
[----:B------:R-:W-:-:S04]  /*8df0*/  IMAD.HI.U32 R25, R30, R23, RZ ;  /* 0x000000171e197227 */ /* 0x000fc800078e00ff */
[----:B------:R-:W-:Y:S01]  /*8e00*/  IMAD.MOV R24, RZ, RZ, -R27 ;  /* 0x000000ffff187224 */ /* 0x000fe200078e0a1b */
[----:B------:R2:W-:Y:S01]  /*8e10*/  STL [R1+0x28b0], R19 ;  /* 0x0028b01301007387 */ /* 0x0005e20000100800 */
[----:B------:R-:W-:-:S03]  /*8e20*/  IMAD.HI.U32 R26, R30, R22, RZ ;  /* 0x000000161e1a7227 */ /* 0x000fc600078e00ff */
[----:B------:R-:W4:Y:S01]  /*8e30*/  LDL R41, [R1+0x22b4] ;  /* 0x0022b40001297983 */ /* 0x000f220000100800 */
[----:B------:R-:W-:Y:S02]  /*8e40*/  IMAD.MOV R27, RZ, RZ, -R32 ;  /* 0x000000ffff1b7224 */ /* 0x000fe400078e0a20 */
[----:B------:R-:W-:Y:S01]  /*8e50*/  IMAD.MOV R25, RZ, RZ, -R25 ;  /* 0x000000ffff197224 */ /* 0x000fe200078e0a19 */
[----:B------:R-:W2:Y:S01]  /*8e60*/  LDL R42, [R1+0x22ac] ;  /* 0x0022ac00012a7983 */ /* 0x000ea20000100800 */
[----:B------:R-:W-:Y:S02]  /*8e70*/  IMAD.MOV R26, RZ, RZ, -R26 ;  /* 0x000000ffff1a7224 */ /* 0x000fe400078e0a1a */
[C---:B------:R-:W-:Y:S01]  /*8e80*/  IMAD R20, R31.reuse, R24, R20 ;  /* 0x000000181f147224 */ /* 0x040fe200078e0214 */
[----:B------:R-:W2:Y:S01]  /*8e90*/  LDL R44, [R1+0x22a4] ;  /* 0x0022a400012c7983 */ /* 0x000ea20000100800 */
[C---:B------:R-:W-:Y:S02]  /*8ea0*/  IMAD R23, R31.reuse, R25, R23 ;  /* 0x000000191f177224 */ /* 0x040fe400078e0217 */
[----:B------:R-:W-:Y:S01]  /*8eb0*/  IMAD R22, R31, R26, R22 ;  /* 0x0000001a1f167224 */ /* 0x000fe200078e0216 */
[----:B------:R-:W2:Y:S04]  /*8ec0*/  LDL R45, [R1+0x2298] ;  /* 0x00229800012d7983 */ /* 0x000ea80000100800 */
[----:B------:R-:W2:Y:S04]  /*8ed0*/  LDL R46, [R1+0x2290] ;  /* 0x00229000012e7983 */ /* 0x000ea80000100800 */
[----:B------:R-:W2:Y:S04]  /*8ee0*/  LDL R47, [R1+0x2294] ;  /* 0x00229400012f7983 */ /* 0x000ea80000100800 */
[----:B------:R-:W2:Y:S04]  /*8ef0*/  LDL R55, [R1+0x2288] ;  /* 0x0022880001377983 */ /* 0x000ea80000100800 */
[----:B------:R-:W2:Y:S04]  /*8f00*/  LDL R48, [R1+0x228c] ;  /* 0x00228c0001307983 */ /* 0x000ea80000100800 */
[----:B------:R-:W2:Y:S04]  /*8f10*/  LDL R49, [R1+0x2280] ;  /* 0x0022800001317983 */ /* 0x000ea80000100800 */
[----:B------:R-:W2:Y:S04]  /*8f20*/  LDL R51, [R1+0x227c] ;  /* 0x00227c0001337983 */ /* 0x000ea80000100800 */
[----:B------:R-:W2:Y:S04]  /*8f30*/  LDL R50, [R1+0x2284] ;  /* 0x0022840001327983 */ /* 0x000ea80000100800 */
[----:B0-----:R-:W2:Y:S04]  /*8f40*/  LDL R61, [R1+0x2274] ;  /* 0x00227400013d7983 */ /* 0x001ea80000100800 */
[----:B------:R-:W2:Y:S04]  /*8f50*/  LDL R53, [R1+0x2270] ;  /* 0x0022700001357983 */ /* 0x000ea80000100800 */
[----:B------:R-:W2:Y:S04]  /*8f60*/  LDL R54, [R1+0x226c] ;  /* 0x00226c0001367983 */ /* 0x000ea80000100800 */
[----:B------:R-:W2:Y:S01]  /*8f70*/  LDL R56, [R1+0x2278] ;  /* 0x0022780001387983 */ /* 0x000ea20000100800 */
[----:B---3--:R-:W-:-:S03]  /*8f80*/  IABS R32, R38 ;  /* 0x0000002600207213 */ /* 0x008fc60000000000 */
[----:B------:R-:W3:Y:S02]  /*8f90*/  LDL R38, [R1+0x22a8] ;  /* 0x0022a80001267983 */ /* 0x000ee40000100800 */
[----:B------:R-:W-:Y:S01]  /*8fa0*/  IMAD.MOV.U32 R24, RZ, RZ, R32 ;  /* 0x000000ffff187224 */ /* 0x000fe200078e0020 */
[----:B------:R-:W-:Y:S02]  /*8fb0*/  IABS R25, R39 ;  /* 0x0000002700197213 */ /* 0x000fe40000000000 */
[----:B------:R-:W3:Y:S03]  /*8fc0*/  LDL R39, [R1+0x22a0] ;  /* 0x0022a00001277983 */ /* 0x000ee60000100800 */
[----:B------:R-:W-:Y:S01]  /*8fd0*/  IMAD.HI.U32 R36, R30, R25, RZ ;  /* 0x000000191e247227 */ /* 0x000fe200078e00ff */
[----:B------:R-:W-:-:S03]  /*8fe0*/  IABS R26, R33 ;  /* 0x00000021001a7213 */ /* 0x000fc60000000000 */
[----:B------:R-:W-:-:S04]  /*8ff0*/  IMAD.HI.U32 R33, R30, R24, RZ ;  /* 0x000000181e217227 */ /* 0x000fc800078e00ff */
[----:B------:R-:W-:Y:S02]  /*9000*/  IMAD.MOV R33, RZ, RZ, -R33 ;  /* 0x000000ffff217224 */ /* 0x000fe400078e0a21 */
[----:B------:R-:W-:-:S04]  /*9010*/  IMAD.HI.U32 R37, R30, R26, RZ ;  /* 0x0000001a1e257227 */ /* 0x000fc800078e00ff */
[C---:B------:R-:W-:Y:S02]  /*9020*/  IMAD R24, R31.reuse, R33, R24 ;  /* 0x000000211f187224 */ /* 0x040fe400078e0218 */
[----:B------:R-:W-:Y:S02]  /*9030*/  IMAD.MOV R33, RZ, RZ, -R36 ;  /* 0x000000ffff217224 */ /* 0x000fe400078e0a24 */
[----:B------:R-:W-:Y:S01]  /*9040*/  IMAD.MOV R36, RZ, RZ, -R37 ;  /* 0x000000ffff247224 */ /* 0x000fe200078e0a25 */
[----:B------:R-:W-:Y:S02]  /*9050*/  IABS R37, R43 ;  /* 0x0000002b00257213 */ /* 0x000fe40000000000 */
[----:B------:R-:W3:Y:S01]  /*9060*/  LDL R43, [R1+0x229c] ;  /* 0x00229c00012b7983 */ /* 0x000ee20000100800 */
[----:B------:R-:W-:Y:S01]  /*9070*/  IMAD R21, R31, R27, R21 ;  /* 0x0000001b1f157224 */ /* 0x000fe200078e0215 */
[----:B------:R-:W-:Y:S02]  /*9080*/  IABS R27, R34 ;  /* 0x00000022001b7213 */ /* 0x000fe40000000000 */
[----:B------:R-:W-:-:S03]  /*9090*/  IABS R32, R35 ;  /* 0x0000002300207213 */ /* 0x000fc60000000000 */
[----:B------:R-:W-:-:S04]  /*90a0*/  IMAD.HI.U32 R35, R30, R27, RZ ;  /* 0x0000001b1e237227 */ /* 0x000fc800078e00ff */
[----:B------:R-:W-:-:S04]  /*90b0*/  IMAD.HI.U32 R34, R30, R32, RZ ;  /* 0x000000201e227227 */ /* 0x000fc800078e00ff */
[----:B------:R-:W-:Y:S02]  /*90c0*/  IMAD.MOV R35, RZ, RZ, -R35 ;  /* 0x000000ffff237224 */ /* 0x000fe400078e0a23 */
[----:B------:R-:W-:Y:S02]  /*90d0*/  IMAD.MOV R34, RZ, RZ, -R34 ;  /* 0x000000ffff227224 */ /* 0x000fe400078e0a22 */
[C---:B------:R-:W-:Y:S02]  /*90e0*/  IMAD R25, R31.reuse, R33, R25 ;  /* 0x000000211f197224 */ /* 0x040fe400078e0219 */
[----:B------:R-:W-:Y:S02]  /*90f0*/  IMAD.MOV.U32 R33, RZ, RZ, R37 ;  /* 0x000000ffff217224 */ /* 0x000fe400078e0025 */
[C---:B------:R-:W-:Y:S02]  /*9100*/  IMAD R27, R31.reuse, R35, R27 ;  /* 0x000000231f1b7224 */ /* 0x040fe400078e021b */
[----:B------:R-:W-:-:S02]  /*9110*/  IMAD R32, R31, R34, R32 ;  /* 0x000000221f207224 */ /* 0x000fc400078e0220 */
[----:B------:R-:W-:Y:S01]  /*9120*/  IMAD R26, R31, R36, R26 ;  /* 0x000000241f1a7224 */ /* 0x000fe200078e021a */
[----:B----4-:R-:W-:Y:S02]  /*9130*/  IABS R34, R41 ;  /* 0x0000002900227213 */ /* 0x010fe40000000000 */
[----:B--2---:R-:W-:-:S03]  /*9140*/  IABS R36, R42 ;  /* 0x0000002a00247213 */ /* 0x004fc60000000000 */
[----:B------:R-:W-:-:S04]  /*9150*/  IMAD.HI.U32 R41, R30, R34, RZ ;  /* 0x000000221e297227 */ /* 0x000fc800078e00ff */
[----:B------:R-:W-:-:S04]  /*9160*/  IMAD.HI.U32 R40, R30, R36, RZ ;  /* 0x000000241e287227 */ /* 0x000fc800078e00ff */
[----:B------:R-:W-:-:S04]  /*9170*/  IMAD.MOV R40, RZ, RZ, -R40 ;  /* 0x000000ffff287224 */ /* 0x000fc800078e0a28 */
[----:B------:R-:W-:Y:S01]  /*9180*/  IMAD R36, R31, R40, R36 ;  /* 0x000000281f247224 */ /* 0x000fe200078e0224 */
[----:B---3--:R-:W-:Y:S01]  /*9190*/  IABS R35, R38 ;  /* 0x0000002600237213 */ /* 0x008fe20000000000 */
[----:B------:R-:W-:-:S04]  /*91a0*/  IMAD.HI.U32 R38, R30, R33, RZ ;  /* 0x000000211e267227 */ /* 0x000fc800078e00ff */
[----:B------:R-:W-:Y:S01]  /*91b0*/  IMAD.MOV R38, RZ, RZ, -R38 ;  /* 0x000000ffff267224 */ /* 0x000fe200078e0a26 */
[----:B------:R-:W-:Y:S01]  /*91c0*/  IABS R37, R39 ;  /* 0x0000002700257213 */ /* 0x000fe20000000000 */
[----:B------:R-:W-:-:S04]  /*91d0*/  IMAD.HI.U32 R42, R30, R35, RZ ;  /* 0x000000231e2a7227 */ /* 0x000fc800078e00ff */
[----:B------:R-:W-:Y:S02]  /*91e0*/  IMAD R33, R31, R38, R33 ;  /* 0x000000261f217224 */ /* 0x000fe400078e0221 */
[----:B------:R-:W-:Y:S02]  /*91f0*/  IMAD.MOV R38, RZ, RZ, -R41 ;  /* 0x000000ffff267224 */ /* 0x000fe400078e0a29 */
[----:B------:R-:W-:Y:S01]  /*9200*/  IMAD.MOV R41, RZ, RZ, -R42 ;  /* 0x000000ffff297224 */ /* 0x000fe200078e0a2a */
[----:B------:R-:W-:Y:S01]  /*9210*/  IABS R42, R44 ;  /* 0x0000002c002a7213 */ /* 0x000fe20000000000 */
[----:B------:R-:W-:-:S04]  /*9220*/  IMAD.HI.U32 R39, R30, R37, RZ ;  /* 0x000000251e277227 */ /* 0x000fc800078e00ff */
[----:B------:R-:W-:Y:S02]  /*9230*/  IMAD.MOV R39, RZ, RZ, -R39 ;  /* 0x000000ffff277224 */ /* 0x000fe400078e0a27 */
[C---:B------:R-:W-:Y:S02]  /*9240*/  IMAD R34, R31.reuse, R38, R34 ;  /* 0x000000261f227224 */ /* 0x040fe400078e0222 */
[----:B------:R-:W-:Y:S02]  /*9250*/  IMAD.MOV.U32 R38, RZ, RZ, R42 ;  /* 0x000000ffff267224 */ /* 0x000fe400078e002a */
[C---:B------:R-:W-:Y:S01]  /*9260*/  IMAD R37, R31.reuse, R39, R37 ;  /* 0x000000271f257224 */ /* 0x040fe200078e0225 */
[----:B------:R-:W-:Y:S01]  /*9270*/  IABS R39, R45 ;  /* 0x0000002d00277213 */ /* 0x000fe20000000000 */
[----:B------:R-:W-:Y:S01]  /*9280*/  IMAD R35, R31, R41, R35 ;  /* 0x000000291f237224 */ /* 0x000fe200078e0223 */
[----:B------:R-:W-:Y:S02]  /*9290*/  IABS R41, R46 ;  /* 0x0000002e00297213 */ /* 0x000fe40000000000 */
[----:B------:R-:W-:Y:S01]  /*92a0*/  IABS R42, R47 ;  /* 0x0000002f002a7213 */ /* 0x000fe20000000000 */
[----:B------:R-:W-:Y:S01]  /*92b0*/  IMAD.HI.U32 R46, R30, R39, RZ ;  /* 0x000000271e2e7227 */ /* 0x000fe200078e00ff */
[----:B------:R-:W-:-:S03]  /*92c0*/  IABS R40, R43 ;  /* 0x0000002b00287213 */ /* 0x000fc60000000000 */
[----:B------:R-:W-:-:S04]  /*92d0*/  IMAD.HI.U32 R43, R30, R38, RZ ;  /* 0x000000261e2b7227 */ /* 0x000fc800078e00ff */
[----:B------:R-:W-:Y:S02]  /*92e0*/  IMAD.MOV R43, RZ, RZ, -R43 ;  /* 0x000000ffff2b7224 */ /* 0x000fe400078e0a2b */
[----:B------:R-:W-:-:S04]  /*92f0*/  IMAD.HI.U32 R47, R30, R40, RZ ;  /* 0x000000281e2f7227 */ /* 0x000fc800078e00ff */
[----:B------:R-:W-:Y:S02]  /*9300*/  IMAD R38, R31, R43, R38 ;  /* 0x0000002b1f267224 */ /* 0x000fe400078e0226 */
[----:B------:R-:W-:Y:S02]  /*9310*/  IMAD.MOV R43, RZ, RZ, -R46 ;  /* 0x000000ffff2b7224 */ /* 0x000fe400078e0a2e */
[----:B------:R-:W-:Y:S01]  /*9320*/  IMAD.MOV R46, RZ, RZ, -R47 ;  /* 0x000000ffff2e7224 */ /* 0x000fe200078e0a2f */
[----:B------:R-:W-:Y:S02]  /*9330*/  IABS R47, R55 ;  /* 0x00000037002f7213 */ /* 0x000fe40000000000 */
[----:B------:R-:W2:Y:S04]  /*9340*/  LDL R55, [R1+0x2268] ;  /* 0x0022680001377983 */ /* 0x000ea80000100800 */
[----:B-1----:R-:W3:Y:S04]  /*9350*/  LDL.LU R6, [R1+0xdc] ;  /* 0x0000dc0001067983 */ /* 0x002ee80000300800 */
[----:B------:R-:W4:Y:S04]  /*9360*/  LDL.LU R0, [R1+0xd8] ;  /* 0x0000d80001007983 */ /* 0x000f280000300800 */
[----:B------:R-:W4:Y:S04]  /*9370*/  LDL R3, [R1+0x2264] ;  /* 0x0022640001037983 */ /* 0x000f280000100800 */
[----:B------:R-:W4:Y:S01]  /*9380*/  LDL.LU R19, [R1+0xd4] ;  /* 0x0000d40001137983 */ /* 0x000f220000300800 */
[----:B------:R-:W-:-:S03]  /*9390*/  IMAD.HI.U32 R44, R30, R42, RZ ;  /* 0x0000002a1e2c7227 */ /* 0x000fc600078e00ff */
[----:B------:R-:W4:Y:S01]  /*93a0*/  LDL.LU R14, [R1+0xd0] ;  /* 0x0000d000010e7983 */ /* 0x000f220000300800 */
[----:B------:R-:W-:-:S03]  /*93b0*/  IMAD.HI.U32 R45, R30, R41, RZ ;  /* 0x000000291e2d7227 */ /* 0x000fc600078e00ff */
[----:B------:R-:W4:Y:S01]  /*93c0*/  LDL.LU R13, [R1+0xcc] ;  /* 0x0000cc00010d7983 */ /* 0x000f220000300800 */
[----:B------:R-:W-:Y:S02]  /*93d0*/  IMAD.MOV R44, RZ, RZ, -R44 ;  /* 0x000000ffff2c7224 */ /* 0x000fe400078e0a2c */
[C---:B------:R-:W-:Y:S01]  /*93e0*/  IMAD R39, R31.reuse, R43, R39 ;  /* 0x0000002b1f277224 */ /* 0x040fe200078e0227 */
[----:B------:R-:W4:Y:S01]  /*93f0*/  LDL.LU R12, [R1+0xc8] ;  /* 0x0000c800010c7983 */ /* 0x000f220000300800 */
[----:B------:R-:W-:Y:S02]  /*9400*/  IMAD.MOV R45, RZ, RZ, -R45 ;  /* 0x000000ffff2d7224 */ /* 0x000fe400078e0a2d */
[----:B------:R-:W-:Y:S01]  /*9410*/  IMAD.MOV.U32 R43, RZ, RZ, R47 ;  /* 0x000000ffff2b7224 */ /* 0x000fe200078e002f */
[----:B------:R-:W4:Y:S01]  /*9420*/  LDL.LU R11, [R1+0xc4] ;  /* 0x0000c400010b7983 */ /* 0x000f220000300800 */
[C---:B------:R-:W-:Y:S01]  /*9430*/  IMAD R42, R31.reuse, R44, R42 ;  /* 0x0000002c1f2a7224 */ /* 0x040fe200078e022a */
[----:B------:R-:W-:Y:S01]  /*9440*/  IABS R44, R48 ;  /* 0x00000030002c7213 */ /* 0x000fe20000000000 */
[----:B------:R-:W-:Y:S01]  /*9450*/  IMAD R41, R31, R45, R41 ;  /* 0x0000002d1f297224 */ /* 0x000fe200078e0229 */
[----:B------:R-:W-:Y:S01]  /*9460*/  IABS R45, R49 ;  /* 0x00000031002d7213 */ /* 0x000fe20000000000 */
[----:B------:R-:W-:Y:S01]  /*9470*/  IMAD.HI.U32 R48, R30, R43, RZ ;  /* 0x0000002b1e307227 */ /* 0x000fe200078e00ff */
[----:B------:R-:W-:Y:S01]  /*9480*/  IABS R47, R51 ;  /* 0x00000033002f7213 */ /* 0x000fe20000000000 */
[----:B------:R-:W4:Y:S02]  /*9490*/  LDL.LU R2, [R1+0xc0] ;  /* 0x0000c00001027983 */ /* 0x000f240000300800 */
[----:B------:R-:W-:-:S02]  /*94a0*/  IMAD.MOV R48, RZ, RZ, -R48 ;  /* 0x000000ffff307224 */ /* 0x000fc400078e0a30 */
[----:B------:R-:W-:Y:S01]  /*94b0*/  IMAD R40, R31, R46, R40 ;  /* 0x0000002e1f287224 */ /* 0x000fe200078e0228 */
[----:B------:R-:W-:Y:S01]  /*94c0*/  IABS R46, R50 ;  /* 0x00000032002e7213 */ /* 0x000fe20000000000 */
[----:B------:R-:W-:-:S04]  /*94d0*/  IMAD.HI.U32 R51, R30, R44, RZ ;  /* 0x0000002c1e337227 */ /* 0x000fc800078e00ff */
[----:B------:R-:W-:-:S04]  /*94e0*/  IMAD.HI.U32 R52, R30, R45, RZ ;  /* 0x0000002d1e347227 */ /* 0x000fc800078e00ff */
[C---:B------:R-:W-:Y:S02]  /*94f0*/  IMAD R43, R31.reuse, R48, R43 ;  /* 0x000000301f2b7224 */ /* 0x040fe400078e022b */
[----:B------:R-:W-:Y:S02]  /*9500*/  IMAD.MOV R48, RZ, RZ, -R51 ;  /* 0x000000ffff307224 */ /* 0x000fe400078e0a33 */
[----:B------:R-:W-:Y:S01]  /*9510*/  IMAD.MOV R51, RZ, RZ, -R52 ;  /* 0x000000ffff337224 */ /* 0x000fe200078e0a34 */
[----:B------:R-:W-:Y:S01]  /*9520*/  IABS R52, R61 ;  /* 0x0000003d00347213 */ /* 0x000fe20000000000 */
[C---:B------:R-:W-:Y:S01]  /*9530*/  IMAD.HI.U32 R50, R30.reuse, R46, RZ ;  /* 0x0000002e1e327227 */ /* 0x040fe200078e00ff */
[----:B------:R-:W4:Y:S03]  /*9540*/  LDL.LU R61, [R1+0xbc] ;  /* 0x0000bc00013d7983 */ /* 0x000f260000300800 */
[----:B------:R-:W-:Y:S01]  /*9550*/  IMAD.HI.U32 R49, R30, R47, RZ ;  /* 0x0000002f1e317227 */ /* 0x000fe200078e00ff */
[----:B------:R-:W4:Y:S03]  /*9560*/  LDL.LU R5, [R1+0xb8] ;  /* 0x0000b80001057983 */ /* 0x000f260000300800 */
[----:B------:R-:W-:Y:S01]  /*9570*/  IMAD.MOV R50, RZ, RZ, -R50 ;  /* 0x000000ffff327224 */ /* 0x000fe200078e0a32 */
[----:B------:R-:W4:Y:S01]  /*9580*/  LDL.LU R18, [R1+0xb4] ;  /* 0x0000b40001127983 */ /* 0x000f220000300800 */
[----:B------:R-:W-:-:S02]  /*9590*/  IMAD R44, R31, R48, R44 ;  /* 0x000000301f2c7224 */ /* 0x000fc400078e022c */
[----:B------:R-:W-:Y:S02]  /*95a0*/  IMAD.MOV.U32 R48, RZ, RZ, R52 ;  /* 0x000000ffff307224 */ /* 0x000fe400078e0034 */
[----:B------:R-:W-:Y:S02]  /*95b0*/  IMAD.MOV R49, RZ, RZ, -R49 ;  /* 0x000000ffff317224 */ /* 0x000fe400078e0a31 */
[C---:B------:R-:W-:Y:S01]  /*95c0*/  IMAD R45, R31.reuse, R51, R45 ;  /* 0x000000331f2d7224 */ /* 0x040fe200078e022d */
[----:B------:R-:W-:Y:S01]  /*95d0*/  IABS R51, R53 ;  /* 0x0000003500337213 */ /* 0x000fe20000000000 */
[C---:B------:R-:W-:Y:S01]  /*95e0*/  IMAD R46, R31.reuse, R50, R46 ;  /* 0x000000321f2e7224 */ /* 0x040fe200078e022e */
[----:B------:R-:W-:Y:S01]  /*95f0*/  IABS R52, R54 ;  /* 0x0000003600347213 */ /* 0x000fe20000000000 */
[----:B------:R-:W-:Y:S01]  /*9600*/  IMAD.HI.U32 R50, R30, R48, RZ ;  /* 0x000000301e327227 */ /* 0x000fe200078e00ff */
[----:B------:R-:W4:Y:S03]  /*9610*/  LDL.LU R10, [R1+0xb0] ;  /* 0x0000b000010a7983 */ /* 0x000f260000300800 */
[----:B------:R-:W-:Y:S01]  /*9620*/  IMAD R47, R31, R49, R47 ;  /* 0x000000311f2f7224 */ /* 0x000fe200078e022f */
[----:B------:R-:W-:Y:S01]  /*9630*/  IABS R49, R56 ;  /* 0x0000003800317213 */ /* 0x000fe20000000000 */
[----:B------:R-:W-:Y:S01]  /*9640*/  IMAD.MOV R54, RZ, RZ, -R50 ;  /* 0x000000ffff367224 */ /* 0x000fe200078e0a32 */
[----:B------:R-:W4:Y:S01]  /*9650*/  LDL.LU R9, [R1+0xac] ;  /* 0x0000ac0001097983 */ /* 0x000f220000300800 */
[----:B------:R-:W-:-:S02]  /*9660*/  IMAD.MOV.U32 R50, RZ, RZ, R51 ;  /* 0x000000ffff327224 */ /* 0x000fc400078e0033 */
[----:B------:R-:W-:Y:S01]  /*9670*/  IMAD.MOV.U32 R51, RZ, RZ, R52 ;  /* 0x000000ffff337224 */ /* 0x000fe200078e0034 */
[----:B------:R-:W4:Y:S01]  /*9680*/  LDL.LU R4, [R1+0xa8] ;  /* 0x0000a80001047983 */ /* 0x000f220000300800 */
[----:B--2---:R-:W-:-:S05]  /*9690*/  IABS R53, R55 ;  /* 0x0000003700357213 */ /* 0x004fca0000000000 */
[----:B------:R-:W-:Y:S02]  /*96a0*/  IMAD.MOV.U32 R52, RZ, RZ, R53 ;  /* 0x000000ffff347224 */ /* 0x000fe400078e0035 */
[----:B------:R-:W-:Y:S01]  /*96b0*/  IMAD.HI.U32 R53, R30, R49, RZ ;  /* 0x000000311e357227 */ /* 0x000fe200078e00ff */
[----:B---3--:R-:W-:-:S03]  /*96c0*/  ISETP.GT.U32.AND P3, PT, R31, R6, PT ;  /* 0x000000061f00720c */ /* 0x008fc60003f64070 */
[----:B------:R-:W-:Y:S02]  /*96d0*/  IMAD.MOV R53, RZ, RZ, -R53 ;  /* 0x000000ffff357224 */ /* 0x000fe400078e0a35 */
[----:B------:R-:W-:Y:S01]  /*96e0*/  IMAD.HI.U32 R56, R30, R52, RZ ;  /* 0x000000341e387227 */ /* 0x000fe200078e00ff */
[----:B----4-:R-:W-:-:S03]  /*96f0*/  ISETP.GT.U32.AND P4, PT, R31, R19, PT ;  /* 0x000000131f00720c */ /* 0x010fc60003f84070 */
[----:B------:R-:W-:Y:S02]  /*9700*/  IMAD R49, R31, R53, R49 ;  /* 0x000000351f317224 */ /* 0x000fe400078e0231 */
[----:B------:R-:W-:-:S04]  /*9710*/  IMAD.MOV R53, RZ, RZ, -R56 ;  /* 0x000000ffff357224 */ /* 0x000fc800078e0a38 */
[----:B------:R-:W-:Y:S01]  /*9720*/  IMAD R52, R31, R53, R52 ;  /* 0x000000351f347224 */ /* 0x000fe200078e0234 */
[----:B------:R-:W-:Y:S02]  /*9730*/  IABS R53, R3 ;  /* 0x0000000300357213 */ /* 0x000fe40000000000 */
[----:B------:R-:W2:Y:S01]  /*9740*/  LDL.LU R3, [R1+0xa4] ;  /* 0x0000a40001037983 */ /* 0x000ea20000300800 */
[----:B------:R-:W-:-:S03]  /*9750*/  @!P3 IMAD.IADD R6, R6, 0x1, -R31 ;  /* 0x000000010606b824 */ /* 0x000fc600078e0a1f */
[----:B------:R-:W3:Y:S04]  /*9760*/  LDL.LU R17, [R1+0xa0] ;  /* 0x0000a00001117983 */ /* 0x000ee80000300800 */
[----:B------:R-:W4:Y:S01]  /*9770*/  LDL.LU R16, [R1+0x9c] ;  /* 0x00009c0001107983 */ /* 0x000f220000300800 */
[----:B------:R-:W-:-:S03]  /*9780*/  @!P4 IMAD.IADD R19, R19, 0x1, -R31 ;  /* 0x000000011313c824 */ /* 0x000fc600078e0a1f */
[----:B------:R-:W2:Y:S01]  /*9790*/  LDL.LU R15, [R1+0x98] ;  /* 0x00009800010f7983 */ /* 0x000ea20000300800 */
[----:B------:R-:W-:-:S03]  /*97a0*/  ISETP.GT.U32.AND P4, PT, R31, R6, PT ;  /* 0x000000061f00720c */ /* 0x000fc60003f84070 */
[----:B------:R-:W2:Y:S10]  /*97b0*/  LDL.LU R8, [R1+0x94] ;  /* 0x0000940001087983 */ /* 0x000eb40000300800 */
[----:B------:R-:W-:-:S05]  /*97c0*/  @!P4 IMAD.IADD R6, R6, 0x1, -R31 ;  /* 0x000000010606c824 */ /* 0x000fca00078e0a1f */
[----:B------:R0:W-:Y:S04]  /*97d0*/  STL [R1+0xdc], R6 ;  /* 0x0000dc0601007387 */ /* 0x0001e80000100800 */
[----:B------:R-:W2:Y:S04]  /*97e0*/  LDL.LU R7, [R1+0x90] ;  /* 0x0000900001077983 */ /* 0x000ea80000300800 */
[----:B0-----:R-:W2:Y:S01]  /*97f0*/  LDL.LU R6, [R1+0x8c] ;  /* 0x00008c0001067983 */ /* 0x001ea20000300800 */
[C---:B------:R-:W-:Y:S02]  /*9800*/  ISETP.GT.U32.AND P0, PT, R57.reuse, R29, PT ;  /* 0x0000001d3900720c */ /* 0x040fe40003f04070 */
[----:B------:R-:W-:-:S11]  /*9810*/  ISETP.GT.U32.AND P1, PT, R57, R28, PT ;  /* 0x0000001c3900720c */ /* 0x000fd60003f24070 */
[--C-:B------:R-:W-:Y:S02]  /*9820*/  @!P0 IMAD.IADD R29, R29, 0x1, -R57.reuse ;  /* 0x000000011d1d8824 */ /* 0x100fe400078e0a39 */
[----:B------:R-:W-:-:S03]  /*9830*/  @!P1 IMAD.IADD R28, R28, 0x1, -R57 ;  /* 0x000000011c1c9824 */ /* 0x000fc600078e0a39 */
[C---:B------:R-:W-:Y:S02]  /*9840*/  ISETP.GT.U32.AND P1, PT, R57.reuse, R29, PT ;  /* 0x0000001d3900720c */ /* 0x040fe40003f24070 */
[----:B------:R-:W-:Y:S02]  /*9850*/  ISETP.GT.U32.AND P2, PT, R57, R28, PT ;  /* 0x0000001c3900720c */ /* 0x000fe40003f44070 */
[C---:B------:R-:W-:Y:S02]  /*9860*/  ISETP.GT.U32.AND P5, PT, R31.reuse, R0, PT ;  /* 0x000000001f00720c */ /* 0x040fe40003fa4070 */
[----:B------:R-:W-:-:S07]  /*9870*/  ISETP.GT.U32.AND P0, PT, R31, R14, PT ;  /* 0x0000000e1f00720c */ /* 0x000fce0003f04070 */
[--C-:B------:R-:W-:Y:S01]  /*9880*/  @!P1 IMAD.IADD R29, R29, 0x1, -R57.reuse ;  /* 0x000000011d1d9824 */ /* 0x100fe200078e0a39 */
[C---:B------:R-:W-:Y:S01]  /*9890*/  ISETP.GT.U32.AND P1, PT, R31.reuse, R13, PT ;  /* 0x0000000d1f00720c */ /* 0x040fe20003f24070 */
[----:B------:R-:W-:Y:S01]  /*98a0*/  @!P2 IMAD.IADD R28, R28, 0x1, -R57 ;  /* 0x000000011c1ca824 */ /* 0x000fe200078e0a39 */
[C---:B------:R-:W-:Y:S02]  /*98b0*/  ISETP.GT.U32.AND P2, PT, R31.reuse, R11, PT ;  /* 0x0000000b1f00720c */ /* 0x040fe40003f44070 */
[C---:B------:R-:W-:Y:S01]  /*98c0*/  ISETP.GT.U32.AND P3, PT, R31.reuse, R2, PT ;  /* 0x000000021f00720c */ /* 0x040fe20003f64070 */
[--C-:B------:R-:W-:Y:S01]  /*98d0*/  @!P5 IMAD.IADD R0, R0, 0x1, -R31.reuse ;  /* 0x000000010000d824 */ /* 0x100fe200078e0a1f */
[C---:B------:R-:W-:Y:S01]  /*98e0*/  ISETP.GT.U32.AND P5, PT, R31.reuse, R61, PT ;  /* 0x0000003d1f00720c */ /* 0x040fe20003fa4070 */
[----:B------:R-:W-:Y:S01]  /*98f0*/  @!P0 IMAD.IADD R14, R14, 0x1, -R31 ;  /* 0x000000010e0e8824 */ /* 0x000fe200078e0a1f */
[C---:B------:R-:W-:Y:S02]  /*9900*/  ISETP.GT.U32.AND P6, PT, R31.reuse, R12, PT ;  /* 0x0000000c1f00720c */ /* 0x040fe40003fc4070 */
[----:B------:R-:W-:-:S03]  /*9910*/  ISETP.GT.U32.AND P0, PT, R31, R0, PT ;  /* 0x000000001f00720c */ /* 0x000fc60003f04070 */
[--C-:B------:R-:W-:Y:S01]  /*9920*/  @!P1 IMAD.IADD R13, R13, 0x1, -R31.reuse ;  /* 0x000000010d0d9824 */ /* 0x100fe200078e0a1f */
[----:B------:R-:W-:Y:S01]  /*9930*/  ISETP.GT.U32.AND P1, PT, R31, R19, PT ;  /* 0x000000131f00720c */ /* 0x000fe20003f24070 */
[--C-:B------:R-:W-:Y:S01]  /*9940*/  @!P2 IMAD.IADD R11, R11, 0x1, -R31.reuse ;  /* 0x000000010b0ba824 */ /* 0x100fe200078e0a1f */
[C---:B------:R-:W-:Y:S01]  /*9950*/  ISETP.GT.U32.AND P2, PT, R31.reuse, R14, PT ;  /* 0x0000000e1f00720c */ /* 0x040fe20003f44070 */
[--C-:B------:R-:W-:Y:S01]  /*9960*/  @!P3 IMAD.IADD R2, R2, 0x1, -R31.reuse ;  /* 0x000000010202b824 */ /* 0x100fe200078e0a1f */
[----:B------:R-:W-:Y:S01]  /*9970*/  ISETP.GT.U32.AND P3, PT, R31, R13, PT ;  /* 0x0000000d1f00720c */ /* 0x000fe20003f64070 */
[--C-:B------:R-:W-:Y:S02]  /*9980*/  @!P5 IMAD.IADD R61, R61, 0x1, -R31.reuse ;  /* 0x000000013d3dd824 */ /* 0x100fe400078e0a1f */
[----:B------:R-:W-:-:S03]  /*9990*/  @!P6 IMAD.IADD R12, R12, 0x1, -R31 ;  /* 0x000000010c0ce824 */ /* 0x000fc600078e0a1f */
[----:B------:R-:W-:Y:S01]  /*99a0*/  ISETP.GT.U32.AND P6, PT, R31, R61, PT ;  /* 0x0000003d1f00720c */ /* 0x000fe20003fc4070 */
[--C-:B------:R-:W-:Y:S02]  /*99b0*/  @!P0 IMAD.IADD R0, R0, 0x1, -R31.reuse ;  /* 0x0000000100008824 */ /* 0x100fe400078e0a1f */
[--C-:B------:R-:W-:Y:S01]  /*99c0*/  @!P1 IMAD.IADD R19, R19, 0x1, -R31.reuse ;  /* 0x0000000113139824 */ /* 0x100fe200078e0a1f */
[C---:B------:R-:W-:Y:S01]  /*99d0*/  ISETP.GT.U32.AND P1, PT, R31.reuse, R5, PT ;  /* 0x000000051f00720c */ /* 0x040fe20003f24070 */
[--C-:B------:R-:W-:Y:S01]  /*99e0*/  @!P2 IMAD.IADD R14, R14, 0x1, -R31.reuse ;  /* 0x000000010e0ea824 */ /* 0x100fe200078e0a1f */
[C---:B------:R-:W-:Y:S02]  /*99f0*/  ISETP.GT.U32.AND P5, PT, R31.reuse, R12, PT ;  /* 0x0000000c1f00720c */ /* 0x040fe40003fa4070 */
[----:B------:R-:W-:Y:S01]  /*9a00*/  ISETP.GT.U32.AND P2, PT, R31, R18, PT ;  /* 0x000000121f00720c */ /* 0x000fe20003f44070 */
[--C-:B------:R-:W-:Y:S01]  /*9a10*/  @!P3 IMAD.IADD R13, R13, 0x1, -R31.reuse ;  /* 0x000000010d0db824 */ /* 0x100fe200078e0a1f */
[----:B------:R-:W-:Y:S01]  /*9a20*/  ISETP.GT.U32.AND P3, PT, R31, R10, PT ;  /* 0x0000000a1f00720c */ /* 0x000fe20003f64070 */
[----:B------:R0:W-:Y:S02]  /*9a30*/  STL [R1+0xd8], R0 ;  /* 0x0000d80001007387 */ /* 0x0001e40000100800 */
[--C-:B------:R-:W-:Y:S01]  /*9a40*/  @!P6 IMAD.IADD R61, R61, 0x1, -R31.reuse ;  /* 0x000000013d3de824 */ /* 0x100fe200078e0a1f */
[----:B------:R-:W-:Y:S01]  /*9a50*/  ISETP.GT.U32.AND P4, PT, R31, R11, PT ;  /* 0x0000000b1f00720c */ /* 0x000fe20003f84070 */
[----:B0-----:R-:W2:Y:S02]  /*9a60*/  LDL.LU R0, [R1+0x88] ;  /* 0x0000880001007983 */ /* 0x001ea40000300800 */
[--C-:B------:R-:W-:Y:S01]  /*9a70*/  @!P1 IMAD.IADD R5, R5, 0x1, -R31.reuse ;  /* 0x0000000105059824 */ /* 0x100fe200078e0a1f */
[C---:B------:R-:W-:Y:S01]  /*9a80*/  ISETP.GT.U32.AND P0, PT, R31.reuse, R2, PT ;  /* 0x000000021f00720c */ /* 0x040fe20003f04070 */
[--C-:B------:R-:W-:Y:S01]  /*9a90*/  @!P5 IMAD.IADD R12, R12, 0x1, -R31.reuse ;  /* 0x000000010c0cd824 */ /* 0x100fe200078e0a1f */
[----:B------:R-:W-:Y:S01]  /*9aa0*/  ISETP.GT.U32.AND P5, PT, R31, R9, PT ;  /* 0x000000091f00720c */ /* 0x000fe20003fa4070 */
[----:B------:R-:W-:-:S02]  /*9ab0*/  @!P2 IMAD.IADD R18, R18, 0x1, -R31 ;  /* 0x000000011212a824 */ /* 0x000fc400078e0a1f */
[--C-:B------:R-:W-:Y:S01]  /*9ac0*/  @!P3 IMAD.IADD R10, R10, 0x1, -R31.reuse ;  /* 0x000000010a0ab824 */ /* 0x100fe200078e0a1f */
[----:B------:R-:W-:Y:S03]  /*9ad0*/  STL [R1+0xd4], R19 ;  /* 0x0000d41301007387 */ /* 0x000fe60000100800 */
[--C-:B------:R-:W-:Y:S01]  /*9ae0*/  @!P4 IMAD.IADD R11, R11, 0x1, -R31.reuse ;  /* 0x000000010b0bc824 */ /* 0x100fe200078e0a1f */
[----:B------:R-:W-:Y:S03]  /*9af0*/  STL [R1+0xd0], R14 ;  /* 0x0000d00e01007387 */ /* 0x000fe60000100800 */
[--C-:B------:R-:W-:Y:S01]  /*9b00*/  @!P0 IMAD.IADD R2, R2, 0x1, -R31.reuse ;  /* 0x0000000102028824 */ /* 0x100fe200078e0a1f */
[----:B------:R-:W-:Y:S01]  /*9b10*/  STL [R1+0xcc], R13 ;  /* 0x0000cc0d01007387 */ /* 0x000fe20000100800 */
[----:B------:R-:W-:-:S03]  /*9b20*/  @!P5 IMAD.IADD R9, R9, 0x1, -R31 ;  /* 0x000000010909d824 */ /* 0x000fc600078e0a1f */
[----:B------:R-:W-:Y:S01]  /*9b30*/  STL [R1+0xc8], R12 ;  /* 0x0000c80c01007387 */ /* 0x000fe20000100800 */
[----:B------:R-:W-:-:S03]  /*9b40*/  ISETP.GT.U32.AND P4, PT, R31, R4, PT ;  /* 0x000000041f00720c */ /* 0x000fc60003f84070 */
[----:B------:R-:W-:Y:S04]  /*9b50*/  STL [R1+0xc4], R11 ;  /* 0x0000c40b01007387 */ /* 0x000fe80000100800 */
[----:B------:R0:W-:Y:S04]  /*9b60*/  STL [R1+0xbc], R61 ;  /* 0x0000bc3d01007387 */ /* 0x0001e80000100800 */
[----:B------:R1:W-:Y:S04]  /*9b70*/  STL [R1+0xc0], R2 ;  /* 0x0000c00201007387 */ /* 0x0003e80000100800 */
[----:B0-----:R-:W2:Y:S04]  /*9b80*/  LDL R61, [R1+0x2260] ;  /* 0x00226000013d7983 */ /* 0x001ea80000100800 */
[----:B-1----:R-:W2:Y:S04]  /*9b90*/  LDL.LU R2, [R1+0x84] ;  /* 0x0000840001027983 */ /* 0x002ea80000300800 */
[----:B------:R-:W2:Y:S04]  /*9ba0*/  LDL.LU R14, [R1+0x80] ;  /* 0x00008000010e7983 */ /* 0x000ea80000300800 */
[----:B------:R-:W2:Y:S04]  /*9bb0*/  LDL.LU R13, [R1+0x7c] ;  /* 0x00007c00010d7983 */ /* 0x000ea80000300800 */
[----:B------:R-:W2:Y:S04]  /*9bc0*/  LDL.LU R12, [R1+0x78] ;  /* 0x00007800010c7983 */ /* 0x000ea80000300800 */
[----:B------:R-:W2:Y:S01]  /*9bd0*/  LDL.LU R11, [R1+0x74] ;  /* 0x00007400010b7983 */ /* 0x000ea20000300800 */
[----:B------:R-:W-:Y:S01]  /*9be0*/  @!P4 IMAD.IADD R4, R4, 0x1, -R31 ;  /* 0x000000010404c824 */ /* 0x000fe200078e0a1f */
[----:B---3--:R-:W-:-:S02]  /*9bf0*/  ISETP.GT.U32.AND P6, PT, R31, R17, PT ;  /* 0x000000111f00720c */ /* 0x008fc40003fc4070 */
[C---:B----4-:R-:W-:Y:S02]  /*9c00*/  ISETP.GT.U32.AND P1, PT, R31.reuse, R16, PT ;  /* 0x000000101f00720c */ /* 0x050fe40003f24070 */
[C---:B--2---:R-:W-:Y:S02]  /*9c10*/  ISETP.GT.U32.AND P2, PT, R31.reuse, R15, PT ;  /* 0x0000000f1f00720c */ /* 0x044fe40003f44070 */
[----:B------:R-:W-:-:S07]  /*9c20*/  ISETP.GT.U32.AND P3, PT, R31, R8, PT ;  /* 0x000000081f00720c */ /* 0x000fce0003f64070 */
[--C-:B------:R-:W-:Y:S01]  /*9c30*/  @!P6 IMAD.IADD R17, R17, 0x1, -R31.reuse ;  /* 0x000000011111e824 */ /* 0x100fe200078e0a1f */
[C---:B------:R-:W-:Y:S01]  /*9c40*/  ISETP.GT.U32.AND P6, PT, R31.reuse, R5, PT ;  /* 0x000000051f00720c */ /* 0x040fe20003fc4070 */
[--C-:B------:R-:W-:Y:S01]  /*9c50*/  @!P1 IMAD.IADD R16, R16, 0x1, -R31.reuse ;  /* 0x0000000110109824 */ /* 0x100fe200078e0a1f */
[----:B------:R-:W-:Y:S01]  /*9c60*/  ISETP.GT.U32.AND P1, PT, R31, R18, PT ;  /* 0x000000121f00720c */ /* 0x000fe20003f24070 */
[--C-:B------:R-:W-:Y:S01]  /*9c70*/  @!P2 IMAD.IADD R15, R15, 0x1, -R31.reuse ;  /* 0x000000010f0fa824 */ /* 0x100fe200078e0a1f */
[C---:B------:R-:W-:Y:S01]  /*9c80*/  ISETP.GT.U32.AND P2, PT, R31.reuse, R10, PT ;  /* 0x0000000a1f00720c */ /* 0x040fe20003f44070 */
[----:B------:R-:W-:Y:S01]  /*9c90*/  @!P3 IMAD.IADD R8, R8, 0x1, -R31 ;  /* 0x000000010808b824 */ /* 0x000fe200078e0a1f */
[----:B------:R-:W-:-:S07]  /*9ca0*/  ISETP.GT.U32.AND P3, PT, R31, R9, PT ;  /* 0x000000091f00720c */ /* 0x000fce0003f64070 */
[--C-:B------:R-:W-:Y:S01]  /*9cb0*/  @!P6 IMAD.IADD R5, R5, 0x1, -R31.reuse ;  /* 0x000000010505e824 */ /* 0x100fe200078e0a1f */
[----:B------:R-:W-:Y:S01]  /*9cc0*/  ISETP.GT.U32.AND P5, PT, R31, R7, PT ;  /* 0x000000071f00720c */ /* 0x000fe20003fa4070 */
[----:B------:R-:W-:-:S03]  /*9cd0*/  @!P1 IMAD.IADD R18, R18, 0x1, -R31 ;  /* 0x0000000112129824 */ /* 0x000fc600078e0a1f */
[----:B------:R0:W-:Y:S01]  /*9ce0*/  STL [R1+0xb8], R5 ;  /* 0x0000b80501007387 */ /* 0x0001e20000100800 */
[--C-:B------:R-:W-:Y:S01]  /*9cf0*/  @!P2 IMAD.IADD R10, R10, 0x1, -R31.reuse ;  /* 0x000000010a0aa824 */ /* 0x100fe200078e0a1f */
[----:B------:R-:W-:Y:S01]  /*9d00*/  ISETP.GT.U32.AND P0, PT, R31, R3, PT ;  /* 0x000000031f00720c */ /* 0x000fe20003f04070 */
[----:B------:R-:W-:Y:S01]  /*9d10*/  @!P3 IMAD.IADD R9, R9, 0x1, -R31 ;  /* 0x000000010909b824 */ /* 0x000fe200078e0a1f */
[----:B0-----:R-:W2:Y:S01]  /*9d20*/  LDL.LU R5, [R1+0x70] ;  /* 0x0000700001057983 */ /* 0x001ea20000300800 */
[----:B------:R-:W-:-:S03]  /*9d30*/  ISETP.GT.U32.AND P4, PT, R31, R6, PT ;  /* 0x000000061f00720c */ /* 0x000fc60003f84070 */
[----:B------:R0:W-:Y:S04]  /*9d40*/  STL [R1+0xb4], R18 ;  /* 0x0000b41201007387 */ /* 0x0001e80000100800 */
[----:B------:R-:W3:Y:S01]  /*9d50*/  LDL.LU R19, [R1+0x6c] ;  /* 0x00006c0001137983 */ /* 0x000ee20000300800 */
[----:B------:R-:W-:-:S03]  /*9d60*/  @!P5 IMAD.IADD R7, R7, 0x1, -R31 ;  /* 0x000000010707d824 */ /* 0x000fc600078e0a1f */
[----:B------:R1:W-:Y:S01]  /*9d70*/  STL [R1+0xb0], R10 ;  /* 0x0000b00a01007387 */ /* 0x0003e20000100800 */
[----:B------:R-:W-:-:S03]  /*9d80*/  ISETP.GT.U32.AND P5, PT, R31, R4, PT ;  /* 0x000000041f00720c */ /* 0x000fc60003fa4070 */
[----:B0-----:R-:W4:Y:S04]  /*9d90*/  LDL.LU R18, [R1+0x68] ;  /* 0x0000680001127983 */ /* 0x001f280000300800 */
[----:B------:R0:W-:Y:S04]  /*9da0*/  STL [R1+0xac], R9 ;  /* 0x0000ac0901007387 */ /* 0x0001e80000100800 */
[----:B-1----:R-:W2:Y:S01]  /*9db0*/  LDL.LU R10, [R1+0x64] ;  /* 0x00006400010a7983 */ /* 0x002ea20000300800 */
[----:B------:R-:W-:-:S03]  /*9dc0*/  @!P0 IMAD.IADD R3, R3, 0x1, -R31 ;  /* 0x0000000103038824 */ /* 0x000fc600078e0a1f */
[----:B0-----:R-:W2:Y:S01]  /*9dd0*/  LDL.LU R9, [R1+0x60] ;  /* 0x0000600001097983 */ /* 0x001ea20000300800 */
[--C-:B------:R-:W-:Y:S01]  /*9de0*/  @!P4 IMAD.IADD R6, R6, 0x1, -R31.reuse ;  /* 0x000000010606c824 */ /* 0x100fe200078e0a1f */
[----:B------:R-:W-:Y:S01]  /*9df0*/  ISETP.GT.U32.AND P4, PT, R31, R3, PT ;  /* 0x000000031f00720c */ /* 0x000fe20003f84070 */
[----:B------:R-:W-:-:S05]  /*9e00*/  @!P5 IMAD.IADD R4, R4, 0x1, -R31 ;  /* 0x000000010404d824 */ /* 0x000fca00078e0a1f */
[----:B------:R0:W-:Y:S04]  /*9e10*/  STL [R1+0xa8], R4 ;  /* 0x0000a80401007387 */ /* 0x0001e80000100800 */
[----:B0-----:R-:W2:Y:S03]  /*9e20*/  LDL.LU R4, [R1+0x5c] ;  /* 0x00005c0001047983 */ /* 0x001ea60000300800 */
[----:B------:R-:W-:-:S05]  /*9e30*/  @!P4 IMAD.IADD R3, R3, 0x1, -R31 ;  /* 0x000000010303c824 */ /* 0x000fca00078e0a1f */
[----:B------:R0:W-:Y:S04]  /*9e40*/  STL [R1+0xa4], R3 ;  /* 0x0000a40301007387 */ /* 0x0001e80000100800 */
[----:B0-----:R-:W2:Y:S01]  /*9e50*/  LDL.LU R3, [R1+0x58] ;  /* 0x0000580001037983 */ /* 0x001ea20000300800 */
[C---:B------:R-:W-:Y:S01]  /*9e60*/  ISETP.GT.U32.AND P0, PT, R31.reuse, R0, PT ;  /* 0x000000001f00720c */ /* 0x040fe20003f04070 */
[C---:B------:R-:W-:Y:S01]  /*9e70*/  IMAD R48, R31.reuse, R54, R48 ;  /* 0x000000361f307224 */ /* 0x040fe200078e0230 */
[C---:B------:R-:W-:Y:S01]  /*9e80*/  ISETP.GT.U32.AND P1, PT, R31.reuse, R16, PT ;  /* 0x000000101f00720c */ /* 0x040fe20003f24070 */
[----:B------:R-:W-:Y:S01]  /*9e90*/  IMAD.HI.U32 R54, R30, R51, RZ ;  /* 0x000000331e367227 */ /* 0x000fe200078e00ff */
[----:B------:R-:W-:-:S09]  /*9ea0*/  ISETP.GT.U32.AND P2, PT, R31, R15, PT ;  /* 0x0000000f1f00720c */ /* 0x000fd20003f44070 */
[----:B------:R-:W-:Y:S01]  /*9eb0*/  @!P0 IMAD.IADD R0, R0, 0x1, -R31 ;  /* 0x0000000100008824 */ /* 0x000fe200078e0a1f */
[----:B------:R-:W-:Y:S01]  /*9ec0*/  ISETP.GT.U32.AND P0, PT, R31, R17, PT ;  /* 0x000000111f00720c */ /* 0x000fe20003f04070 */
[----:B------:R-:W-:-:S03]  /*9ed0*/  IMAD.MOV R54, RZ, RZ, -R54 ;  /* 0x000000ffff367224 */ /* 0x000fc600078e0a36 */
[C---:B------:R-:W-:Y:S01]  /*9ee0*/  ISETP.GT.U32.AND P6, PT, R31.reuse, R0, PT ;  /* 0x000000001f00720c */ /* 0x040fe20003fc4070 */
[C---:B------:R-:W-:Y:S02]  /*9ef0*/  IMAD R51, R31.reuse, R54, R51 ;  /* 0x000000361f337224 */ /* 0x040fe400078e0233 */
[----:B------:R-:W-:Y:S01]  /*9f00*/  IMAD.HI.U32 R54, R30, R53, RZ ;  /* 0x000000351e367227 */ /* 0x000fe200078e00ff */
[----:B------:R-:W-:-:S05]  /*9f10*/  ISETP.GT.U32.AND P3, PT, R31, R8, PT ;  /* 0x000000081f00720c */ /* 0x000fca0003f64070 */
[--C-:B------:R-:W-:Y:S02]  /*9f20*/  @!P0 IMAD.IADD R17, R17, 0x1, -R31.reuse ;  /* 0x0000000111118824 */ /* 0x100fe400078e0a1f */
[----:B------:R-:W-:Y:S02]  /*9f30*/  IMAD.MOV R54, RZ, RZ, -R54 ;  /* 0x000000ffff367224 */ /* 0x000fe400078e0a36 */
[--C-:B------:R-:W-:Y:S02]  /*9f40*/  @!P1 IMAD.IADD R16, R16, 0x1, -R31.reuse ;  /* 0x0000000110109824 */ /* 0x100fe400078e0a1f */
[----:B------:R-:W-:Y:S02]  /*9f50*/  @!P2 IMAD.IADD R15, R15, 0x1, -R31 ;  /* 0x000000010f0fa824 */ /* 0x000fe400078e0a1f */
[C---:B------:R-:W-:Y:S01]  /*9f60*/  IMAD R53, R31.reuse, R54, R53 ;  /* 0x000000361f357224 */ /* 0x040fe200078e0235 */
[C---:B------:R-:W-:Y:S02]  /*9f70*/  ISETP.GT.U32.AND P0, PT, R31.reuse, R2, PT ;  /* 0x000000021f00720c */ /* 0x040fe40003f04070 */
[----:B------:R-:W-:-:S02]  /*9f80*/  ISETP.GT.U32.AND P1, PT, R31, R14, PT ;  /* 0x0000000e1f00720c */ /* 0x000fc40003f24070 */
[----:B------:R-:W-:Y:S02]  /*9f90*/  IABS R54, R61 ;  /* 0x0000003d00367213 */ /* 0x000fe40000000000 */
[C---:B------:R-:W-:Y:S01]  /*9fa0*/  ISETP.GT.U32.AND P2, PT, R31.reuse, R13, PT ;  /* 0x0000000d1f00720c */ /* 0x040fe20003f44070 */
[----:B------:R-:W2:Y:S01]  /*9fb0*/  LDL.LU R61, [R1+0x54] ;  /* 0x00005400013d7983 */ /* 0x000ea20000300800 */
[--C-:B------:R-:W-:Y:S01]  /*9fc0*/  @!P6 IMAD.IADD R0, R0, 0x1, -R31.reuse ;  /* 0x000000010000e824 */ /* 0x100fe200078e0a1f */
[----:B------:R-:W-:Y:S01]  /*9fd0*/  ISETP.GT.U32.AND P5, PT, R31, R7, PT ;  /* 0x000000071f00720c */ /* 0x000fe20003fa4070 */
[----:B------:R-:W-:-:S03]  /*9fe0*/  @!P3 IMAD.IADD R8, R8, 0x1, -R31 ;  /* 0x000000010808b824 */ /* 0x000fc600078e0a1f */
[--C-:B------:R-:W-:Y:S01]  /*9ff0*/  @!P0 IMAD.IADD R2, R2, 0x1, -R31.reuse ;  /* 0x0000000102028824 */ /* 0x100fe200078e0a1f */
[C---:B------:R-:W-:Y:S01]  /*a000*/  ISETP.GT.U32.AND P3, PT, R31.reuse, R12, PT ;  /* 0x0000000c1f00720c */ /* 0x040fe20003f64070 */
[----:B------:R-:W-:Y:S01]  /*a010*/  @!P1 IMAD.IADD R14, R14, 0x1, -R31 ;  /* 0x000000010e0e9824 */ /* 0x000fe200078e0a1f */
[----:B------:R-:W-:-:S03]  /*a020*/  ISETP.GT.U32.AND P4, PT, R31, R6, PT ;  /* 0x000000061f00720c */ /* 0x000fc60003f84070 */
[--C-:B------:R-:W-:Y:S01]  /*a030*/  @!P2 IMAD.IADD R13, R13, 0x1, -R31.reuse ;  /* 0x000000010d0da824 */ /* 0x100fe200078e0a1f */
[----:B------:R-:W-:Y:S02]  /*a040*/  STL [R1+0xa0], R17 ;  /* 0x0000a01101007387 */ /* 0x000fe40000100800 */
[--C-:B------:R-:W-:Y:S02]  /*a050*/  @!P5 IMAD.IADD R7, R7, 0x1, -R31.reuse ;  /* 0x000000010707d824 */ /* 0x100fe400078e0a1f */
[----:B------:R-:W-:Y:S03]  /*a060*/  STL [R1+0x9c], R16 ;  /* 0x00009c1001007387 */ /* 0x000fe60000100800 */
[--C-:B------:R-:W-:Y:S01]  /*a070*/  @!P3 IMAD.IADD R12, R12, 0x1, -R31.reuse ;  /* 0x000000010c0cb824 */ /* 0x100fe200078e0a1f */
[----:B------:R-:W-:Y:S01]  /*a080*/  ISETP.GT.U32.AND P5, PT, R31, R11, PT ;  /* 0x0000000b1f00720c */ /* 0x000fe20003fa4070 */
[----:B------:R-:W-:Y:S01]  /*a090*/  STL [R1+0x98], R15 ;  /* 0x0000980f01007387 */ /* 0x000fe20000100800 */
[----:B------:R-:W-:-:S03]  /*a0a0*/  @!P4 IMAD.IADD R6, R6, 0x1, -R31 ;  /* 0x000000010606c824 */ /* 0x000fc600078e0a1f */
[----:B------:R-:W-:Y:S04]  /*a0b0*/  STL [R1+0x94], R8 ;  /* 0x0000940801007387 */ /* 0x000fe80000100800 */
[----:B------:R-:W-:Y:S04]  /*a0c0*/  STL [R1+0x90], R7 ;  /* 0x0000900701007387 */ /* 0x000fe80000100800 */
[----:B------:R0:W-:Y:S04]  /*a0d0*/  STL [R1+0x88], R0 ;  /* 0x0000880001007387 */ /* 0x0001e80000100800 */
[----:B------:R1:W-:Y:S04]  /*a0e0*/  STL [R1+0x8c], R6 ;  /* 0x00008c0601007387 */ /* 0x0003e80000100800 */
[----:B0-----:R-:W2:Y:S04]  /*a0f0*/  LDL.LU R0, [R1+0x50] ;  /* 0x0000500001007983 */ /* 0x001ea80000300800 */
[----:B------:R-:W2:Y:S04]  /*a100*/  LDL.LU R16, [R1+0x4c] ;  /* 0x00004c0001107983 */ /* 0x000ea80000300800 */
[----:B------:R-:W2:Y:S01]  /*a110*/  LDL.LU R8, [R1+0x48] ;  /* 0x0000480001087983 */ /* 0x000ea20000300800 */
[----:B------:R-:W-:-:S03]  /*a120*/  @!P5 IMAD.IADD R11, R11, 0x1, -R31 ;  /* 0x000000010b0bd824 */ /* 0x000fc600078e0a1f */
[----:B------:R-:W2:Y:S04]  /*a130*/  LDL.LU R7, [R1+0x44] ;  /* 0x0000440001077983 */ /* 0x000ea80000300800 */
[----:B-1----:R-:W2:Y:S01]  /*a140*/  LDL.LU R6, [R1+0x40] ;  /* 0x0000400001067983 */ /* 0x002ea20000300800 */
[C---:B---3--:R-:W-:Y:S02]  /*a150*/  ISETP.GT.U32.AND P6, PT, R31.reuse, R19, PT ;  /* 0x000000131f00720c */ /* 0x048fe40003fc4070 */
[C---:B----4-:R-:W-:Y:S02]  /*a160*/  ISETP.GT.U32.AND P0, PT, R31.reuse, R18, PT ;  /* 0x000000121f00720c */ /* 0x050fe40003f04070 */
[C---:B--2---:R-:W-:Y:S02]  /*a170*/  ISETP.GT.U32.AND P1, PT, R31.reuse, R10, PT ;  /* 0x0000000a1f00720c */ /* 0x044fe40003f24070 */
[----:B------:R-:W-:-:S07]  /*a180*/  ISETP.GT.U32.AND P2, PT, R31, R9, PT ;  /* 0x000000091f00720c */ /* 0x000fce0003f44070 */
[--C-:B------:R-:W-:Y:S01]  /*a190*/  @!P6 IMAD.IADD R19, R19, 0x1, -R31.reuse ;  /* 0x000000011313e824 */ /* 0x100fe200078e0a1f */
[C---:B------:R-:W-:Y:S01]  /*a1a0*/  ISETP.GT.U32.AND P6, PT, R31.reuse, R2, PT ;  /* 0x000000021f00720c */ /* 0x040fe20003fc4070 */
[--C-:B------:R-:W-:Y:S01]  /*a1b0*/  @!P0 IMAD.IADD R18, R18, 0x1, -R31.reuse ;  /* 0x0000000112128824 */ /* 0x100fe200078e0a1f */
[C---:B------:R-:W-:Y:S01]  /*a1c0*/  ISETP.GT.U32.AND P0, PT, R31.reuse, R14, PT ;  /* 0x0000000e1f00720c */ /* 0x040fe20003f04070 */
[--C-:B------:R-:W-:Y:S01]  /*a1d0*/  @!P1 IMAD.IADD R10, R10, 0x1, -R31.reuse ;  /* 0x000000010a0a9824 */ /* 0x100fe200078e0a1f */
[----:B------:R-:W-:Y:S01]  /*a1e0*/  ISETP.GT.U32.AND P1, PT, R31, R13, PT ;  /* 0x0000000d1f00720c */ /* 0x000fe20003f24070 */
[----:B------:R-:W-:Y:S01]  /*a1f0*/  @!P2 IMAD.IADD R9, R9, 0x1, -R31 ;  /* 0x000000010909a824 */ /* 0x000fe200078e0a1f */
[----:B------:R-:W-:-:S07]  /*a200*/  ISETP.GT.U32.AND P2, PT, R31, R12, PT ;  /* 0x0000000c1f00720c */ /* 0x000fce0003f44070 */
[--C-:B------:R-:W-:Y:S01]  /*a210*/  @!P6 IMAD.IADD R2, R2, 0x1, -R31.reuse ;  /* 0x000000010202e824 */ /* 0x100fe200078e0a1f */
[C---:B------:R-:W-:Y:S01]  /*a220*/  ISETP.GT.U32.AND P3, PT, R31.reuse, R4, PT ;  /* 0x000000041f00720c */ /* 0x040fe20003f64070 */
[--C-:B------:R-:W-:Y:S01]  /*a230*/  @!P0 IMAD.IADD R14, R14, 0x1, -R31.reuse ;  /* 0x000000010e0e8824 */ /* 0x100fe200078e0a1f */
[----:B------:R-:W-:Y:S02]  /*a240*/  ISETP.GT.U32.AND P4, PT, R31, R5, PT ;  /* 0x000000051f00720c */ /* 0x000fe40003f84070 */
[----:B------:R0:W-:Y:S01]  /*a250*/  STL [R1+0x84], R2 ;  /* 0x0000840201007387 */ /* 0x0001e20000100800 */
[--C-:B------:R-:W-:Y:S02]  /*a260*/  @!P1 IMAD.IADD R13, R13, 0x1, -R31.reuse ;  /* 0x000000010d0d9824 */ /* 0x100fe400078e0a1f */
[--C-:B------:R-:W-:Y:S01]  /*a270*/  @!P2 IMAD.IADD R12, R12, 0x1, -R31.reuse ;  /* 0x000000010c0ca824 */ /* 0x100fe200078e0a1f */
[----:B0-----:R-:W2:Y:S05]  /*a280*/  LDL.LU R2, [R1+0x3c] ;  /* 0x00003c0001027983 */ /* 0x001eaa0000300800 */
[----:B------:R-:W-:Y:S01]  /*a290*/  @!P3 IMAD.IADD R4, R4, 0x1, -R31 ;  /* 0x000000010404b824 */ /* 0x000fe200078e0a1f */
[C---:B------:R-:W-:Y:S01]  /*a2a0*/  ISETP.GT.U32.AND P5, PT, R31.reuse, R3, PT ;  /* 0x000000031f00720c */ /* 0x040fe20003fa4070 */
[----:B------:R0:W-:Y:S01]  /*a2b0*/  STL [R1+0x80], R14 ;  /* 0x0000800e01007387 */ /* 0x0001e20000100800 */
[----:B------:R-:W-:-:S03]  /*a2c0*/  ISETP.GT.U32.AND P3, PT, R31, R11, PT ;  /* 0x0000000b1f00720c */ /* 0x000fc60003f64070 */
[----:B------:R-:W3:Y:S04]  /*a2d0*/  LDL.LU R17, [R1+0x38] ;  /* 0x0000380001117983 */ /* 0x000ee80000300800 */
[----:B------:R1:W-:Y:S04]  /*a2e0*/  STL [R1+0x7c], R13 ;  /* 0x00007c0d01007387 */ /* 0x0003e80000100800 */
[----:B------:R-:W4:Y:S04]  /*a2f0*/  LDL.LU R15, [R1+0x34] ;  /* 0x00003400010f7983 */ /* 0x000f280000300800 */
[----:B------:R-:W-:Y:S04]  /*a300*/  STL [R1+0x78], R12 ;  /* 0x0000780c01007387 */ /* 0x000fe80000100800 */
[----:B0-----:R-:W2:Y:S01]  /*a310*/  LDL.LU R14, [R1+0x30] ;  /* 0x00003000010e7983 */ /* 0x001ea20000300800 */
[----:B------:R-:W-:-:S02]  /*a320*/  @!P4 IMAD.IADD R5, R5, 0x1, -R31 ;  /* 0x000000010505c824 */ /* 0x000fc400078e0a1f */
[--C-:B------:R-:W-:Y:S01]  /*a330*/  @!P5 IMAD.IADD R3, R3, 0x1, -R31.reuse ;  /* 0x000000010303d824 */ /* 0x100fe200078e0a1f */
[----:B-1----:R-:W2:Y:S02]  /*a340*/  LDL.LU R13, [R1+0x2c] ;  /* 0x00002c00010d7983 */ /* 0x002ea40000300800 */
[----:B------:R-:W-:Y:S01]  /*a350*/  ISETP.GT.U32.AND P5, PT, R31, R5, PT ;  /* 0x000000051f00720c */ /* 0x000fe20003fa4070 */
[----:B------:R-:W-:-:S05]  /*a360*/  @!P3 IMAD.IADD R11, R11, 0x1, -R31 ;  /* 0x000000010b0bb824 */ /* 0x000fca00078e0a1f */
[----:B------:R0:W-:Y:S04]  /*a370*/  STL [R1+0x74], R11 ;  /* 0x0000740b01007387 */ /* 0x0001e80000100800 */
[----:B0-----:R-:W2:Y:S03]  /*a380*/  LDL.LU R11, [R1+0x2a8] ;  /* 0x0002a800010b7983 */ /* 0x001ea60000300800 */
[----:B------:R-:W-:Y:S01]  /*a390*/  @!P5 IMAD.IADD R5, R5, 0x1, -R31 ;  /* 0x000000010505d824 */ /* 0x000fe200078e0a1f */
[----:B------:R-:W2:Y:S04]  /*a3a0*/  LDL.LU R12, [R1+0x2b0] ;  /* 0x0002b000010c7983 */ /* 0x000ea80000300800 */
[----:B------:R0:W-:Y:S04]  /*a3b0*/  STL [R1+0x70], R5 ;  /* 0x0000700501007387 */ /* 0x0001e80000100800 */
[----:B0-----:R-:W2:Y:S01]  /*a3c0*/  LDL.LU R5, [R1+0x2c0] ;  /* 0x0002c00001057983 */ /* 0x001ea20000300800 */
[----:B------:R-:W-:-:S02]  /*a3d0*/  ISETP.GT.U32.AND P4, PT, R31, R61, PT ;  /* 0x0000003d1f00720c */ /* 0x000fc40003f84070 */
[----:B------:R-:W-:-:S11]  /*a3e0*/  ISETP.GT.U32.AND P0, PT, R31, R18, PT ;  /* 0x000000121f00720c */ /* 0x000fd60003f04070 */
[--C-:B------:R-:W-:Y:S01]  /*a3f0*/  @!P4 IMAD.IADD R61, R61, 0x1, -R31.reuse ;  /* 0x000000013d3dc824 */ /* 0x100fe200078e0a1f */
[C---:B------:R-:W-:Y:S02]  /*a400*/  ISETP.GT.U32.AND P4, PT, R31.reuse, R19, PT ;  /* 0x000000131f00720c */ /* 0x040fe40003f84070 */
[C---:B------:R-:W-:Y:S02]  /*a410*/  ISETP.GT.U32.AND P1, PT, R31.reuse, R10, PT ;  /* 0x0000000a1f00720c */ /* 0x040fe40003f24070 */
[C---:B------:R-:W-:Y:S01]  /*a420*/  ISETP.GT.U32.AND P6, PT, R31.reuse, R61, PT ;  /* 0x0000003d1f00720c */ /* 0x040fe20003fc4070 */
[----:B------:R-:W-:Y:S01]  /*a430*/  @!P0 IMAD.IADD R18, R18, 0x1, -R31 ;  /* 0x0000000112128824 */ /* 0x000fe200078e0a1f */
[----:B------:R-:W-:-:S07]  /*a440*/  ISETP.GT.U32.AND P2, PT, R31, R9, PT ;  /* 0x000000091f00720c */ /* 0x000fce0003f44070 */
[--C-:B------:R-:W-:Y:S01]  /*a450*/  @!P4 IMAD.IADD R19, R19, 0x1, -R31.reuse ;  /* 0x000000011313c824 */ /* 0x100fe200078e0a1f */
[C---:B------:R-:W-:Y:S01]  /*a460*/  ISETP.GT.U32.AND P3, PT, R31.reuse, R4, PT ;  /* 0x000000041f00720c */ /* 0x040fe20003f64070 */
[--C-:B------:R-:W-:Y:S01]  /*a470*/  @!P1 IMAD.IADD R10, R10, 0x1, -R31.reuse ;  /* 0x000000010a0a9824 */ /* 0x100fe200078e0a1f */
[C---:B------:R-:W-:Y:S02]  /*a480*/  ISETP.GT.U32.AND P4, PT, R31.reuse, R0, PT ;  /* 0x000000001f00720c */ /* 0x040fe40003f84070 */
[----:B------:R-:W-:Y:S01]  /*a490*/  ISETP.GT.U32.AND P0, PT, R31, R16, PT ;  /* 0x000000101f00720c */ /* 0x000fe20003f04070 */
[----:B------:R-:W-:Y:S01]  /*a4a0*/  @!P6 IMAD.IADD R61, R61, 0x1, -R31 ;  /* 0x000000013d3de824 */ /* 0x000fe200078e0a1f */
[C---:B------:R-:W-:Y:S02]  /*a4b0*/  ISETP.GT.U32.AND P5, PT, R31.reuse, R3, PT ;  /* 0x000000031f00720c */ /* 0x040fe40003fa4070 */
[----:B------:R-:W-:-:S07]  /*a4c0*/  ISETP.GT.U32.AND P1, PT, R31, R8, PT ;  /* 0x000000081f00720c */ /* 0x000fce0003f24070 */
[--C-:B------:R-:W-:Y:S02]  /*a4d0*/  @!P4 IMAD.IADD R0, R0, 0x1, -R31.reuse ;  /* 0x000000010000c824 */ /* 0x100fe400078e0a1f */
[--C-:B------:R-:W-:Y:S02]  /*a4e0*/  @!P0 IMAD.IADD R16, R16, 0x1, -R31.reuse ;  /* 0x0000000110108824 */ /* 0x100fe400078e0a1f */
[--C-:B------:R-:W-:Y:S01]  /*a4f0*/  @!P2 IMAD.IADD R9, R9, 0x1, -R31.reuse ;  /* 0x000000010909a824 */ /* 0x100fe200078e0a1f */
[C---:B------:R-:W-:Y:S01]  /*a500*/  ISETP.GT.U32.AND P2, PT, R31.reuse, R7, PT ;  /* 0x000000071f00720c */ /* 0x040fe20003f44070 */
[--C-:B------:R-:W-:Y:S01]  /*a510*/  @!P3 IMAD.IADD R4, R4, 0x1, -R31.reuse ;  /* 0x000000010404b824 */ /* 0x100fe200078e0a1f */
[----:B------:R-:W-:Y:S01]  /*a520*/  STL [R1+0x6c], R19 ;  /* 0x00006c1301007387 */ /* 0x000fe20000100800 */
[--C-:B------:R-:W-:Y:S01]  /*a530*/  @!P1 IMAD.IADD R8, R8, 0x1, -R31.reuse ;  /* 0x0000000108089824 */ /* 0x100fe200078e0a1f */
[----:B------:R-:W-:Y:S01]  /*a540*/  ISETP.GT.U32.AND P3, PT, R31, R6, PT ;  /* 0x000000061f00720c */ /* 0x000fe20003f64070 */
[--C-:B------:R-:W-:Y:S01]  /*a550*/  @!P5 IMAD.IADD R3, R3, 0x1, -R31.reuse ;  /* 0x000000010303d824 */ /* 0x100fe200078e0a1f */
[----:B------:R-:W-:Y:S04]  /*a560*/  STL [R1+0x68], R18 ;  /* 0x0000681201007387 */ /* 0x000fe80000100800 */
[----:B------:R-:W-:Y:S04]  /*a570*/  STL [R1+0x64], R10 ;  /* 0x0000640a01007387 */ /* 0x000fe80000100800 */
[----:B------:R-:W-:Y:S01]  /*a580*/  STL [R1+0x60], R9 ;  /* 0x0000600901007387 */ /* 0x000fe20000100800 */
[----:B------:R-:W-:-:S03]  /*a590*/  @!P2 IMAD.IADD R7, R7, 0x1, -R31 ;  /* 0x000000010707a824 */ /* 0x000fc600078e0a1f */
        /* <DEDUP_REMOVED lines=11> */
[----:B--2---:R-:W-:-:S09]  /*a650*/  ISETP.GT.U32.AND P0, PT, R31, R14, PT ;  /* 0x0000000e1f00720c */ /* 0x004fd20003f04070 */
[--C-:B------:R-:W-:Y:S01]  /*a660*/  @!P6 IMAD.IADD R17, R17, 0x1, -R31.reuse ;  /* 0x000000011111e824 */ /* 0x100fe200078e0a1f */
[----:B------:R-:W-:Y:S01]  /*a670*/  ISETP.GT.U32.AND P6, PT, R31, R0, PT ;  /* 0x000000001f00720c */ /* 0x000fe20003fc4070 */
[--C-:B------:R-:W-:Y:S01]  /*a680*/  @!P4 IMAD.IADD R15, R15, 0x1, -R31.reuse ;  /* 0x000000010f0fc824 */ /* 0x100fe200078e0a1f */
[C---:B------:R-:W-:Y:S02]  /*a690*/  ISETP.GT.U32.AND P4, PT, R31.reuse, R16, PT ;  /* 0x000000101f00720c */ /* 0x040fe40003f84070 */
[C---:B------:R-:W-:Y:S01]  /*a6a0*/  ISETP.GT.U32.AND P5, PT, R31.reuse, R2, PT ;  /* 0x000000021f00720c */ /* 0x040fe20003fa4070 */
[----:B------:R-:W-:Y:S01]  /*a6b0*/  @!P0 IMAD.IADD R14, R14, 0x1, -R31 ;  /* 0x000000010e0e8824 */ /* 0x000fe200078e0a1f */
[C---:B------:R-:W-:Y:S02]  /*a6c0*/  ISETP.GT.U32.AND P0, PT, R31.reuse, R8, PT ;  /* 0x000000081f00720c */ /* 0x040fe40003f04070 */
[----:B------:R-:W-:-:S05]  /*a6d0*/  ISETP.GT.U32.AND P1, PT, R31, R13, PT ;  /* 0x0000000d1f00720c */ /* 0x000fca0003f24070 */
[--C-:B------:R-:W-:Y:S01]  /*a6e0*/  @!P6 IMAD.IADD R0, R0, 0x1, -R31.reuse ;  /* 0x000000010000e824 */ /* 0x100fe200078e0a1f */
[----:B------:R-:W-:Y:S01]  /*a6f0*/  ISETP.GT.U32.AND P2, PT, R31, R11, PT ;  /* 0x0000000b1f00720c */ /* 0x000fe20003f44070 */
[----:B------:R-:W-:-:S03]  /*a700*/  @!P4 IMAD.IADD R16, R16, 0x1, -R31 ;  /* 0x000000011010c824 */ /* 0x000fc600078e0a1f */
[----:B------:R0:W-:Y:S01]  /*a710*/  STL [R1+0x50], R0 ;  /* 0x0000500001007387 */ /* 0x0001e20000100800 */
[--C-:B------:R-:W-:Y:S01]  /*a720*/  @!P5 IMAD.IADD R2, R2, 0x1, -R31.reuse ;  /* 0x000000010202d824 */ /* 0x100fe200078e0a1f */
[----:B------:R-:W-:Y:S01]  /*a730*/  ISETP.GT.U32.AND P3, PT, R31, R12, PT ;  /* 0x0000000c1f00720c */ /* 0x000fe20003f64070 */
[--C-:B------:R-:W-:Y:S02]  /*a740*/  @!P0 IMAD.IADD R8, R8, 0x1, -R31.reuse ;  /* 0x0000000108088824 */ /* 0x100fe400078e0a1f */
[--C-:B------:R-:W-:Y:S01]  /*a750*/  @!P1 IMAD.IADD R13, R13, 0x1, -R31.reuse ;  /* 0x000000010d0d9824 */ /* 0x100fe200078e0a1f */
[----:B------:R-:W-:Y:S01]  /*a760*/  ISETP.GT.U32.AND P1, PT, R31, R7, PT ;  /* 0x000000071f00720c */ /* 0x000fe20003f24070 */
[----:B0-----:R-:W2:Y:S02]  /*a770*/  LDL.LU R0, [R1+0x298] ;  /* 0x0002980001007983 */ /* 0x001ea40000300800 */
[----:B------:R-:W-:Y:S01]  /*a780*/  @!P2 IMAD.IADD R11, R11, 0x1, -R31 ;  /* 0x000000010b0ba824 */ /* 0x000fe200078e0a1f */
[C---:B------:R-:W-:Y:S01]  /*a790*/  ISETP.GT.U32.AND P2, PT, R31.reuse, R6, PT ;  /* 0x000000061f00720c */ /* 0x040fe20003f44070 */
[----:B------:R-:W3:Y:S01]  /*a7a0*/  LDL.LU R19, [R1+0x28c] ;  /* 0x00028c0001137983 */ /* 0x000ee20000300800 */
[----:B------:R-:W-:-:S03]  /*a7b0*/  ISETP.GT.U32.AND P5, PT, R31, R5, PT ;  /* 0x000000051f00720c */ /* 0x000fc60003fa4070 */
[----:B------:R0:W-:Y:S04]  /*a7c0*/  STL [R1+0x4c], R16 ;  /* 0x00004c1001007387 */ /* 0x0001e80000100800 */
[----:B------:R-:W4:Y:S04]  /*a7d0*/  LDL.LU R18, [R1+0x268] ;  /* 0x0002680001127983 */ /* 0x000f280000300800 */
[----:B------:R1:W-:Y:S04]  /*a7e0*/  STL [R1+0x48], R8 ;  /* 0x0000480801007387 */ /* 0x0003e80000100800 */
[----:B0-----:R-:W2:Y:S01]  /*a7f0*/  LDL.LU R16, [R1+0x280] ;  /* 0x0002800001107983 */ /* 0x001ea20000300800 */
[----:B------:R-:W-:-:S03]  /*a800*/  @!P3 IMAD.IADD R12, R12, 0x1, -R31 ;  /* 0x000000010c0cb824 */ /* 0x000fc600078e0a1f */
[----:B-1----:R-:W2:Y:S01]  /*a810*/  LDL.LU R8, [R1+0x284] ;  /* 0x0002840001087983 */ /* 0x002ea20000300800 */
[----:B------:R-:W-:Y:S01]  /*a820*/  ISETP.GT.U32.AND P3, PT, R31, R2, PT ;  /* 0x000000021f00720c */ /* 0x000fe20003f64070 */
[--C-:B------:R-:W-:Y:S01]  /*a830*/  @!P5 IMAD.IADD R5, R5, 0x1, -R31.reuse ;  /* 0x000000010505d824 */ /* 0x100fe200078e0a1f */
[----:B------:R-:W-:Y:S01]  /*a840*/  ISETP.GT.U32.AND P5, PT, R31, R17, PT ;  /* 0x000000111f00720c */ /* 0x000fe20003fa4070 */
[--C-:B------:R-:W-:Y:S01]  /*a850*/  @!P1 IMAD.IADD R7, R7, 0x1, -R31.reuse ;  /* 0x0000000107079824 */ /* 0x100fe200078e0a1f */
[C---:B------:R-:W-:Y:S01]  /*a860*/  ISETP.GT.U32.AND P4, PT, R31.reuse, R15, PT ;  /* 0x0000000f1f00720c */ /* 0x040fe20003f84070 */
[--C-:B------:R-:W-:Y:S01]  /*a870*/  @!P2 IMAD.IADD R6, R6, 0x1, -R31.reuse ;  /* 0x000000010606a824 */ /* 0x100fe200078e0a1f */
[C---:B------:R-:W-:Y:S02]  /*a880*/  ISETP.GT.U32.AND P0, PT, R31.reuse, R14, PT ;  /* 0x0000000e1f00720c */ /* 0x040fe40003f04070 */
[C---:B------:R-:W-:Y:S02]  /*a890*/  ISETP.GT.U32.AND P2, PT, R31.reuse, R11, PT ;  /* 0x0000000b1f00720c */ /* 0x040fe40003f44070 */
[----:B------:R-:W-:Y:S01]  /*a8a0*/  ISETP.GT.U32.AND P1, PT, R31, R13, PT ;  /* 0x0000000d1f00720c */ /* 0x000fe20003f24070 */
[----:B------:R0:W-:Y:S02]  /*a8b0*/  STL [R1+0x44], R7 ;  /* 0x0000440701007387 */ /* 0x0001e40000100800 */
[----:B------:R-:W-:-:S02]  /*a8c0*/  @!P3 IMAD.IADD R2, R2, 0x1, -R31 ;  /* 0x000000010202b824 */ /* 0x000fc400078e0a1f */
[--C-:B------:R-:W-:Y:S01]  /*a8d0*/  @!P5 IMAD.IADD R17, R17, 0x1, -R31.reuse ;  /* 0x000000011111d824 */ /* 0x100fe200078e0a1f */
[----:B0-----:R-:W2:Y:S01]  /*a8e0*/  LDL.LU R7, [R1+0x270] ;  /* 0x0002700001077983 */ /* 0x001ea20000300800 */
[--C-:B------:R-:W-:Y:S02]  /*a8f0*/  @!P4 IMAD.IADD R15, R15, 0x1, -R31.reuse ;  /* 0x000000010f0fc824 */ /* 0x100fe400078e0a1f */
[--C-:B------:R-:W-:Y:S01]  /*a900*/  @!P0 IMAD.IADD R14, R14, 0x1, -R31.reuse ;  /* 0x000000010e0e8824 */ /* 0x100fe200078e0a1f */
[----:B------:R0:W-:Y:S01]  /*a910*/  STL [R1+0x40], R6 ;  /* 0x0000400601007387 */ /* 0x0001e20000100800 */
[--C-:B------:R-:W-:Y:S02]  /*a920*/  @!P2 IMAD.IADD R11, R11, 0x1, -R31.reuse ;  /* 0x000000010b0ba824 */ /* 0x100fe400078e0a1f */
[----:B------:R-:W-:Y:S01]  /*a930*/  @!P1 IMAD.IADD R13, R13, 0x1, -R31 ;  /* 0x000000010d0d9824 */ /* 0x000fe200078e0a1f */
[----:B0-----:R-:W2:Y:S04]  /*a940*/  LDL.LU R6, [R1+0x24c] ;  /* 0x00024c0001067983 */ /* 0x001ea80000300800 */
[----:B------:R0:W-:Y:S04]  /*a950*/  STL [R1+0x3c], R2 ;  /* 0x00003c0201007387 */ /* 0x0001e80000100800 */
[----:B0-----:R-:W2:Y:S04]  /*a960*/  LDL.LU R2, [R1+0x254] ;  /* 0x0002540001027983 */ /* 0x001ea80000300800 */
[----:B------:R-:W-:Y:S04]  /*a970*/  STL [R1+0x38], R17 ;  /* 0x0000381101007387 */ /* 0x000fe80000100800 */
[----:B------:R-:W-:Y:S04]  /*a980*/  STL [R1+0x34], R15 ;  /* 0x0000340f01007387 */ /* 0x000fe80000100800 */
[----:B------:R-:W-:Y:S04]  /*a990*/  STL [R1+0x30], R14 ;  /* 0x0000300e01007387 */ /* 0x000fe80000100800 */
[----:B------:R0:W-:Y:S04]  /*a9a0*/  STL [R1+0x2a8], R11 ;  /* 0x0002a80b01007387 */ /* 0x0001e80000100800 */
[----:B------:R-:W-:Y:S04]  /*a9b0*/  STL [R1+0x2c], R13 ;  /* 0x00002c0d01007387 */ /* 0x000fe80000100800 */
[----:B0-----:R-:W2:Y:S01]  /*a9c0*/  LDL R11, [R1+0x225c] ;  /* 0x00225c00010b7983 */ /* 0x001ea20000100800 */
[----:B------:R-:W-:-:S02]  /*a9d0*/  ISETP.GT.U32.AND P6, PT, R31, R5, PT ;  /* 0x000000051f00720c */ /* 0x000fc40003fc4070 */
[C---:B------:R-:W-:Y:S02]  /*a9e0*/  ISETP.GT.U32.AND P5, PT, R31.reuse, R61, PT ;  /* 0x0000003d1f00720c */ /* 0x040fe40003fa4070 */
[C---:B------:R-:W-:Y:S02]  /*a9f0*/  ISETP.GT.U32.AND P4, PT, R31.reuse, R10, PT ;  /* 0x0000000a1f00720c */ /* 0x040fe40003f84070 */
[C---:B------:R-:W-:Y:S02]  /*aa00*/  ISETP.GT.U32.AND P0, PT, R31.reuse, R9, PT ;  /* 0x000000091f00720c */ /* 0x040fe40003f04070 */
[----:B------:R-:W-:-:S05]  /*aa10*/  ISETP.GT.U32.AND P1, PT, R31, R4, PT ;  /* 0x000000041f00720c */ /* 0x000fca0003f24070 */
[--C-:B------:R-:W-:Y:S02]  /*aa20*/  @!P6 IMAD.IADD R5, R5, 0x1, -R31.reuse ;  /* 0x000000010505e824 */ /* 0x100fe400078e0a1f */
[--C-:B------:R-:W-:Y:S01]  /*aa30*/  @!P5 IMAD.IADD R61, R61, 0x1, -R31.reuse ;  /* 0x000000013d3dd824 */ /* 0x100fe200078e0a1f */
[----:B------:R-:W-:Y:S01]  /*aa40*/  ISETP.GT.U32.AND P3, PT, R31, R12, PT ;  /* 0x0000000c1f00720c */ /* 0x000fe20003f64070 */
[--C-:B------:R-:W-:Y:S02]  /*aa50*/  @!P4 IMAD.IADD R10, R10, 0x1, -R31.reuse ;  /* 0x000000010a0ac824 */ /* 0x100fe400078e0a1f */
[--C-:B------:R-:W-:Y:S02]  /*aa60*/  @!P0 IMAD.IADD R9, R9, 0x1, -R31.reuse ;  /* 0x0000000109098824 */ /* 0x100fe400078e0a1f */
[--C-:B------:R-:W-:Y:S01]  /*aa70*/  @!P1 IMAD.IADD R4, R4, 0x1, -R31.reuse ;  /* 0x0000000104049824 */ /* 0x100fe200078e0a1f */
[----:B------:R-:W-:Y:S01]  /*aa80*/  ISETP.GT.U32.AND P2, PT, R31, R3, PT ;  /* 0x000000031f00720c */ /* 0x000fe20003f44070 */
[----:B------:R-:W-:Y:S01]  /*aa90*/  IMAD.HI.U32 R55, R30, R50, RZ ;  /* 0x000000321e377227 */ /* 0x000fe200078e00ff */
[----:B------:R0:W-:Y:S05]  /*aaa0*/  STL [R1+0x2c0], R5 ;  /* 0x0002c00501007387 */ /* 0x0001ea0000100800 */
[----:B------:R-:W-:-:S02]  /*aab0*/  @!P3 IMAD.IADD R12, R12, 0x1, -R31 ;  /* 0x000000010c0cb824 */ /* 0x000fc400078e0a1f */
[----:B------:R-:W-:-:S03]  /*aac0*/  IMAD.MOV R55, RZ, RZ, -R55 ;  /* 0x000000ffff377224 */ /* 0x000fc600078e0a37 */
[----:B------:R1:W-:Y:S01]  /*aad0*/  STL [R1+0x2b0], R12 ;  /* 0x0002b00c01007387 */ /* 0x0003e20000100800 */
[----:B------:R-:W-:-:S03]  /*aae0*/  IMAD R50, R31, R55, R50 ;  /* 0x000000371f327224 */ /* 0x000fc600078e0232 */
[----:B0-----:R-:W2:Y:S01]  /*aaf0*/  LDL.LU R5, [R1+0x25c] ;  /* 0x00025c0001057983 */ /* 0x001ea20000300800 */
[----:B------:R-:W-:-:S03]  /*ab00*/  IMAD.HI.U32 R55, R30, R54, RZ ;  /* 0x000000361e377227 */ /* 0x000fc600078e00ff */
[----:B------:R-:W2:Y:S01]  /*ab10*/  LDL.LU R15, [R1+0x260] ;  /* 0x00026000010f7983 */ /* 0x000ea20000300800 */
[----:B------:R-:W-:-:S03]  /*ab20*/  @!P2 IMAD.IADD R3, R3, 0x1, -R31 ;  /* 0x000000010303a824 */ /* 0x000fc600078e0a1f */
[----:B------:R-:W2:Y:S01]  /*ab30*/  LDL.LU R14, [R1+0x258] ;  /* 0x00025800010e7983 */ /* 0x000ea20000300800 */
[----:B------:R-:W-:-:S03]  /*ab40*/  IMAD.MOV R55, RZ, RZ, -R55 ;  /* 0x000000ffff377224 */ /* 0x000fc600078e0a37 */
[----:B------:R-:W2:Y:S04]  /*ab50*/  LDL.LU R13, [R1+0x250] ;  /* 0x00025000010d7983 */ /* 0x000ea80000300800 */
[----:B-1----:R-:W2:Y:S01]  /*ab60*/  LDL.LU R12, [R1+0x230] ;  /* 0x00023000010c7983 */ /* 0x002ea20000300800 */
[C---:B------:R-:W-:Y:S01]  /*ab70*/  IMAD R54, R31.reuse, R55, R54 ;  /* 0x000000371f367224 */ /* 0x040fe200078e0236 */
[C---:B---3--:R-:W-:Y:S02]  /*ab80*/  ISETP.GT.U32.AND P6, PT, R31.reuse, R19, PT ;  /* 0x000000131f00720c */ /* 0x048fe40003fc4070 */
[C---:B----4-:R-:W-:Y:S02]  /*ab90*/  ISETP.GT.U32.AND P5, PT, R31.reuse, R18, PT ;  /* 0x000000121f00720c */ /* 0x050fe40003fa4070 */
[----:B--2---:R-:W-:-:S02]  /*aba0*/  ISETP.GT.U32.AND P4, PT, R31, R16, PT ;  /* 0x000000101f00720c */ /* 0x004fc40003f84070 */
[----:B------:R-:W-:-:S07]  /*abb0*/  ISETP.GT.U32.AND P0, PT, R31, R8, PT ;  /* 0x000000081f00720c */ /* 0x000fce0003f04070 */
[--C-:B------:R-:W-:Y:S01]  /*abc0*/  @!P6 IMAD.IADD R19, R19, 0x1, -R31.reuse ;  /* 0x000000011313e824 */ /* 0x100fe200078e0a1f */
[C---:B------:R-:W-:Y:S01]  /*abd0*/  ISETP.GT.U32.AND P6, PT, R31.reuse, R61, PT ;  /* 0x0000003d1f00720c */ /* 0x040fe20003fc4070 */
[--C-:B------:R-:W-:Y:S01]  /*abe0*/  @!P5 IMAD.IADD R18, R18, 0x1, -R31.reuse ;  /* 0x000000011212d824 */ /* 0x100fe200078e0a1f */
[C---:B------:R-:W-:Y:S01]  /*abf0*/  ISETP.GT.U32.AND P5, PT, R31.reuse, R10, PT ;  /* 0x0000000a1f00720c */ /* 0x040fe20003fa4070 */
        /* <DEDUP_REMOVED lines=8> */
[--C-:B------:R-:W-:Y:S02]  /*ac80*/  @!P4 IMAD.IADD R9, R9, 0x1, -R31.reuse ;  /* 0x000000010909c824 */ /* 0x100fe400078e0a1f */
[--C-:B------:R-:W-:Y:S01]  /*ac90*/  @!P0 IMAD.IADD R4, R4, 0x1, -R31.reuse ;  /* 0x0000000104048824 */ /* 0x100fe200078e0a1f */
[----:B0-----:R-:W2:Y:S05]  /*aca0*/  LDL.LU R61, [R1+0x238] ;  /* 0x00023800013d7983 */ /* 0x001eaa0000300800 */
[--C-:B------:R-:W-:Y:S01]  /*acb0*/  @!P1 IMAD.IADD R7, R7, 0x1, -R31.reuse ;  /* 0x0000000107079824 */ /* 0x100fe200078e0a1f */
[----:B------:R-:W-:Y:S01]  /*acc0*/  ISETP.GT.U32.AND P1, PT, R31, R3, PT ;  /* 0x000000031f00720c */ /* 0x000fe20003f24070 */
[----:B------:R0:W-:Y:S04]  /*acd0*/  STL [R1+0x288], R10 ;  /* 0x0002880a01007387 */ /* 0x0001e80000100800 */
[----:B------:R-:W3:Y:S04]  /*ace0*/  LDL.LU R17, [R1+0x248] ;  /* 0x0002480001117983 */ /* 0x000ee80000300800 */
[----:B------:R1:W-:Y:S04]  /*acf0*/  STL [R1+0x290], R9 ;  /* 0x0002900901007387 */ /* 0x0003e80000100800 */
[----:B------:R-:W-:Y:S01]  /*ad00*/  @!P1 IMAD.IADD R3, R3, 0x1, -R31 ;  /* 0x0000000103039824 */ /* 0x000fe200078e0a1f */
[----:B------:R-:W-:-:S02]  /*ad10*/  IABS R55, R11 ;  /* 0x0000000b00377213 */ /* 0x000fc40000000000 */
[----:B------:R-:W4:Y:S04]  /*ad20*/  LDL.LU R11, [R1+0x234] ;  /* 0x00023400010b7983 */ /* 0x000f280000300800 */
[----:B------:R1:W-:Y:S04]  /*ad30*/  STL [R1+0x29c], R4 ;  /* 0x00029c0401007387 */ /* 0x0003e80000100800 */
[----:B0-----:R-:W2:Y:S04]  /*ad40*/  LDL.LU R10, [R1+0x210] ;  /* 0x00021000010a7983 */ /* 0x001ea80000300800 */
[----:B-1----:R-:W2:Y:S04]  /*ad50*/  LDL.LU R9, [R1+0x218] ;  /* 0x0002180001097983 */ /* 0x002ea80000300800 */
[----:B------:R0:W-:Y:S04]  /*ad60*/  STL [R1+0x2a0], R3 ;  /* 0x0002a00301007387 */ /* 0x0001e80000100800 */
[----:B------:R-:W2:Y:S01]  /*ad70*/  LDL.LU R4, [R1+0x224] ;  /* 0x0002240001047983 */ /* 0x000ea20000300800 */
[----:B------:R-:W-:-:S02]  /*ad80*/  ISETP.GT.U32.AND P3, PT, R31, R0, PT ;  /* 0x000000001f00720c */ /* 0x000fc40003f64070 */
[C---:B------:R-:W-:Y:S02]  /*ad90*/  ISETP.GT.U32.AND P2, PT, R31.reuse, R6, PT ;  /* 0x000000061f00720c */ /* 0x040fe40003f44070 */
[C---:B------:R-:W-:Y:S01]  /*ada0*/  ISETP.GT.U32.AND P5, PT, R31.reuse, R18, PT ;  /* 0x000000121f00720c */ /* 0x040fe20003fa4070 */
[----:B0-----:R-:W2:Y:S08]  /*adb0*/  LDL.LU R3, [R1+0x228] ;  /* 0x0002280001037983 */ /* 0x001eb00000300800 */
[--C-:B------:R-:W-:Y:S01]  /*adc0*/  @!P3 IMAD.IADD R0, R0, 0x1, -R31.reuse ;  /* 0x000000010000b824 */ /* 0x100fe200078e0a1f */
[----:B------:R-:W-:Y:S01]  /*add0*/  ISETP.GT.U32.AND P3, PT, R31, R2, PT ;  /* 0x000000021f00720c */ /* 0x000fe20003f64070 */
[----:B------:R-:W-:-:S03]  /*ade0*/  @!P2 IMAD.IADD R6, R6, 0x1, -R31 ;  /* 0x000000010606a824 */ /* 0x000fc600078e0a1f */
[C---:B------:R-:W-:Y:S02]  /*adf0*/  ISETP.GT.U32.AND P2, PT, R31.reuse, R0, PT ;  /* 0x000000001f00720c */ /* 0x040fe40003f44070 */
[----:B------:R-:W-:-:S07]  /*ae00*/  ISETP.GT.U32.AND P4, PT, R31, R16, PT ;  /* 0x000000101f00720c */ /* 0x000fce0003f84070 */
[--C-:B------:R-:W-:Y:S01]  /*ae10*/  @!P3 IMAD.IADD R2, R2, 0x1, -R31.reuse ;  /* 0x000000010202b824 */ /* 0x100fe200078e0a1f */
[----:B------:R-:W-:Y:S01]  /*ae20*/  ISETP.GT.U32.AND P3, PT, R31, R19, PT ;  /* 0x000000131f00720c */ /* 0x000fe20003f64070 */
[----:B------:R-:W-:-:S03]  /*ae30*/  @!P5 IMAD.IADD R18, R18, 0x1, -R31 ;  /* 0x000000011212d824 */ /* 0x000fc600078e0a1f */
[C---:B------:R-:W-:Y:S01]  /*ae40*/  ISETP.GT.U32.AND P6, PT, R31.reuse, R2, PT ;  /* 0x000000021f00720c */ /* 0x040fe20003fc4070 */
[----:B------:R-:W-:Y:S01]  /*ae50*/  @!P2 IMAD.IADD R0, R0, 0x1, -R31 ;  /* 0x000000010000a824 */ /* 0x000fe200078e0a1f */
[C---:B------:R-:W-:Y:S02]  /*ae60*/  ISETP.GT.U32.AND P0, PT, R31.reuse, R8, PT ;  /* 0x000000081f00720c */ /* 0x040fe40003f04070 */
[----:B------:R-:W-:-:S05]  /*ae70*/  ISETP.GT.U32.AND P5, PT, R31, R15, PT ;  /* 0x0000000f1f00720c */ /* 0x000fca0003fa4070 */
[--C-:B------:R-:W-:Y:S01]  /*ae80*/  @!P3 IMAD.IADD R19, R19, 0x1, -R31.reuse ;  /* 0x000000011313b824 */ /* 0x100fe200078e0a1f */
[C---:B------:R-:W-:Y:S01]  /*ae90*/  ISETP.GT.U32.AND P3, PT, R31.reuse, R5, PT ;  /* 0x000000051f00720c */ /* 0x040fe20003f64070 */
[--C-:B------:R-:W-:Y:S01]  /*aea0*/  @!P4 IMAD.IADD R16, R16, 0x1, -R31.reuse ;  /* 0x000000011010c824 */ /* 0x100fe200078e0a1f */
[C---:B------:R-:W-:Y:S01]  /*aeb0*/  ISETP.GT.U32.AND P4, PT, R31.reuse, R14, PT ;  /* 0x0000000e1f00720c */ /* 0x040fe20003f84070 */
[----:B------:R0:W-:Y:S01]  /*aec0*/  STL [R1+0x298], R0 ;  /* 0x0002980001007387 */ /* 0x0001e20000100800 */
[--C-:B------:R-:W-:Y:S01]  /*aed0*/  @!P6 IMAD.IADD R2, R2, 0x1, -R31.reuse ;  /* 0x000000010202e824 */ /* 0x100fe200078e0a1f */
[----:B------:R-:W-:Y:S01]  /*aee0*/  ISETP.GT.U32.AND P1, PT, R31, R7, PT ;  /* 0x000000071f00720c */ /* 0x000fe20003f24070 */
[--C-:B------:R-:W-:Y:S01]  /*aef0*/  @!P0 IMAD.IADD R8, R8, 0x1, -R31.reuse ;  /* 0x0000000108088824 */ /* 0x100fe200078e0a1f */
[----:B0-----:R-:W2:Y:S06]  /*af00*/  LDL.LU R0, [R1+0x220] ;  /* 0x0002200001007983 */ /* 0x001eac0000300800 */
[--C-:B------:R-:W-:Y:S01]  /*af10*/  @!P3 IMAD.IADD R5, R5, 0x1, -R31.reuse ;  /* 0x000000010505b824 */ /* 0x100fe200078e0a1f */
[----:B------:R-:W-:Y:S01]  /*af20*/  ISETP.GT.U32.AND P0, PT, R31, R13, PT ;  /* 0x0000000d1f00720c */ /* 0x000fe20003f04070 */
[--C-:B------:R-:W-:Y:S01]  /*af30*/  @!P5 IMAD.IADD R15, R15, 0x1, -R31.reuse ;  /* 0x000000010f0fd824 */ /* 0x100fe200078e0a1f */
[----:B------:R-:W-:Y:S01]  /*af40*/  ISETP.GT.U32.AND P2, PT, R31, R6, PT ;  /* 0x000000061f00720c */ /* 0x000fe20003f44070 */
[----:B------:R-:W-:-:S02]  /*af50*/  @!P4 IMAD.IADD R14, R14, 0x1, -R31 ;  /* 0x000000010e0ec824 */ /* 0x000fc400078e0a1f */
[--C-:B------:R-:W-:Y:S01]  /*af60*/  @!P1 IMAD.IADD R7, R7, 0x1, -R31.reuse ;  /* 0x0000000107079824 */ /* 0x100fe200078e0a1f */
[----:B------:R-:W-:Y:S01]  /*af70*/  ISETP.GT.U32.AND P1, PT, R31, R12, PT ;  /* 0x0000000c1f00720c */ /* 0x000fe20003f24070 */
[----:B------:R-:W-:Y:S04]  /*af80*/  STL [R1+0x28c], R19 ;  /* 0x00028c1301007387 */ /* 0x000fe80000100800 */
[----:B------:R-:W-:Y:S02]  /*af90*/  STL [R1+0x268], R18 ;  /* 0x0002681201007387 */ /* 0x000fe40000100800 */
[--C-:B------:R-:W-:Y:S02]  /*afa0*/  @!P0 IMAD.IADD R13, R13, 0x1, -R31.reuse ;  /* 0x000000010d0d8824 */ /* 0x100fe400078e0a1f */
[--C-:B------:R-:W-:Y:S01]  /*afb0*/  @!P2 IMAD.IADD R6, R6, 0x1, -R31.reuse ;  /* 0x000000010606a824 */ /* 0x100fe200078e0a1f */
[----:B------:R-:W-:Y:S04]  /*afc0*/  STL [R1+0x280], R16 ;  /* 0x0002801001007387 */ /* 0x000fe80000100800 */
[----:B------:R-:W-:Y:S04]  /*afd0*/  STL [R1+0x284], R8 ;  /* 0x0002840801007387 */ /* 0x000fe80000100800 */
[----:B------:R-:W-:Y:S04]  /*afe0*/  STL [R1+0x270], R7 ;  /* 0x0002700701007387 */ /* 0x000fe80000100800 */
[----:B------:R0:W-:Y:S04]  /*aff0*/  STL [R1+0x254], R2 ;  /* 0x0002540201007387 */ /* 0x0001e80000100800 */
[----:B------:R1:W-:Y:S01]  /*b000*/  STL [R1+0x24c], R6 ;  /* 0x00024c0601007387 */ /* 0x0003e20000100800 */
[----:B------:R-:W-:-:S03]  /*b010*/  @!P1 IMAD.IADD R12, R12, 0x1, -R31 ;  /* 0x000000010c0c9824 */ /* 0x000fc600078e0a1f */
[----:B0-----:R-:W2:Y:S04]  /*b020*/  LDL.LU R2, [R1+0x214] ;  /* 0x0002140001027983 */ /* 0x001ea80000300800 */
[----:B------:R-:W2:Y:S04]  /*b030*/  LDL.LU R16, [R1+0x1f0] ;  /* 0x0001f00001107983 */ /* 0x000ea80000300800 */
[----:B------:R-:W2:Y:S04]  /*b040*/  LDL.LU R8, [R1+0x208] ;  /* 0x0002080001087983 */ /* 0x000ea80000300800 */
[----:B------:R-:W2:Y:S04]  /*b050*/  LDL.LU R7, [R1+0x20c] ;  /* 0x00020c0001077983 */ /* 0x000ea80000300800 */
[----:B-1----:R-:W2:Y:S01]  /*b060*/  LDL.LU R6, [R1+0x1f8] ;  /* 0x0001f80001067983 */ /* 0x002ea20000300800 */
[----:B---3--:R-:W-:-:S13]  /*b070*/  ISETP.GT.U32.AND P6, PT, R31, R17, PT ;  /* 0x000000111f00720c */ /* 0x008fda0003fc4070 */
[----:B------:R-:W-:Y:S01]  /*b080*/  @!P6 IMAD.IADD R17, R17, 0x1, -R31 ;  /* 0x000000011111e824 */ /* 0x000fe200078e0a1f */
[C---:B------:R-:W-:Y:S02]  /*b090*/  ISETP.GT.U32.AND P6, PT, R31.reuse, R5, PT ;  /* 0x000000051f00720c */ /* 0x040fe40003fc4070 */
[C---:B----4-:R-:W-:Y:S02]  /*b0a0*/  ISETP.GT.U32.AND P3, PT, R31.reuse, R11, PT ;  /* 0x0000000b1f00720c */ /* 0x050fe40003f64070 */
[C---:B--2---:R-:W-:Y:S02]  /*b0b0*/  ISETP.GT.U32.AND P5, PT, R31.reuse, R10, PT ;  /* 0x0000000a1f00720c */ /* 0x044fe40003fa4070 */
[----:B------:R-:W-:-:S09]  /*b0c0*/  ISETP.GT.U32.AND P4, PT, R31, R9, PT ;  /* 0x000000091f00720c */ /* 0x000fd20003f84070 */
[--C-:B------:R-:W-:Y:S01]  /*b0d0*/  @!P3 IMAD.IADD R11, R11, 0x1, -R31.reuse ;  /* 0x000000010b0bb824 */ /* 0x100fe200078e0a1f */
[C---:B------:R-:W-:Y:S01]  /*b0e0*/  ISETP.GT.U32.AND P3, PT, R31.reuse, R15, PT ;  /* 0x0000000f1f00720c */ /* 0x040fe20003f64070 */
[--C-:B------:R-:W-:Y:S01]  /*b0f0*/  @!P5 IMAD.IADD R10, R10, 0x1, -R31.reuse ;  /* 0x000000010a0ad824 */ /* 0x100fe200078e0a1f */
[C---:B------:R-:W-:Y:S02]  /*b100*/  ISETP.GT.U32.AND P5, PT, R31.reuse, R14, PT ;  /* 0x0000000e1f00720c */ /* 0x040fe40003fa4070 */
[----:B------:R-:W-:Y:S01]  /*b110*/  ISETP.GT.U32.AND P0, PT, R31, R4, PT ;  /* 0x000000041f00720c */ /* 0x000fe20003f04070 */
[--C-:B------:R-:W-:Y:S01]  /*b120*/  @!P4 IMAD.IADD R9, R9, 0x1, -R31.reuse ;  /* 0x000000010909c824 */ /* 0x100fe200078e0a1f */
[----:B------:R-:W-:Y:S01]  /*b130*/  ISETP.GT.U32.AND P4, PT, R31, R13, PT ;  /* 0x0000000d1f00720c */ /* 0x000fe20003f84070 */
[----:B------:R-:W-:-:S06]  /*b140*/  @!P6 IMAD.IADD R5, R5, 0x1, -R31 ;  /* 0x000000010505e824 */ /* 0x000fcc00078e0a1f */
[--C-:B------:R-:W-:Y:S01]  /*b150*/  @!P3 IMAD.IADD R15, R15, 0x1, -R31.reuse ;  /* 0x000000010f0fb824 */ /* 0x100fe200078e0a1f */
[----:B------:R0:W-:Y:S01]  /*b160*/  STL [R1+0x25c], R5 ;  /* 0x00025c0501007387 */ /* 0x0001e20000100800 */
[--C-:B------:R-:W-:Y:S02]  /*b170*/  @!P5 IMAD.IADD R14, R14, 0x1, -R31.reuse ;  /* 0x000000010e0ed824 */ /* 0x100fe400078e0a1f */
[--C-:B------:R-:W-:Y:S01]  /*b180*/  @!P0 IMAD.IADD R4, R4, 0x1, -R31.reuse ;  /* 0x0000000104048824 */ /* 0x100fe200078e0a1f */
[----:B------:R-:W-:Y:S01]  /*b190*/  ISETP.GT.U32.AND P0, PT, R31, R12, PT ;  /* 0x0000000c1f00720c */ /* 0x000fe20003f04070 */
[--C-:B------:R-:W-:Y:S01]  /*b1a0*/  @!P4 IMAD.IADD R13, R13, 0x1, -R31.reuse ;  /* 0x000000010d0dc824 */ /* 0x100fe200078e0a1f */
[----:B0-----:R-:W2:Y:S04]  /*b1b0*/  LDL.LU R5, [R1+0x1d4] ;  /* 0x0001d40001057983 */ /* 0x001ea80000300800 */
[----:B------:R0:W-:Y:S04]  /*b1c0*/  STL [R1+0x260], R15 ;  /* 0x0002600f01007387 */ /* 0x0001e80000100800 */
[----:B------:R-:W3:Y:S04]  /*b1d0*/  LDL.LU R19, [R1+0x1dc] ;  /* 0x0001dc0001137983 */ /* 0x000ee80000300800 */
[----:B------:R1:W-:Y:S04]  /*b1e0*/  STL [R1+0x258], R14 ;  /* 0x0002580e01007387 */ /* 0x0003e80000100800 */
[----:B------:R-:W4:Y:S04]  /*b1f0*/  LDL.LU R18, [R1+0x1e4] ;  /* 0x0001e40001127983 */ /* 0x000f280000300800 */
[----:B------:R1:W-:Y:S04]  /*b200*/  STL [R1+0x250], R13 ;  /* 0x0002500d01007387 */ /* 0x0003e80000100800 */
[----:B0-----:R-:W2:Y:S04]  /*b210*/  LDL.LU R15, [R1+0x1e8] ;  /* 0x0001e800010f7983 */ /* 0x001ea80000300800 */
[----:B-1----:R-:W2:Y:S01]  /*b220*/  LDL.LU R14, [R1+0x1e0] ;  /* 0x0001e000010e7983 */ /* 0x002ea20000300800 */
[----:B------:R-:W-:-:S05]  /*b230*/  @!P0 IMAD.IADD R12, R12, 0x1, -R31 ;  /* 0x000000010c0c8824 */ /* 0x000fca00078e0a1f */
[----:B------:R0:W-:Y:S04]  /*b240*/  STL [R1+0x230], R12 ;  /* 0x0002300c01007387 */ /* 0x0001e80000100800 */
[----:B------:R-:W2:Y:S04]  /*b250*/  LDL.LU R13, [R1+0x1d8] ;  /* 0x0001d800010d7983 */ /* 0x000ea80000300800 */
[----:B0-----:R-:W2:Y:S01]  /*b260*/  LDL.LU R12, [R1+0x1b8] ;  /* 0x0001b800010c7983 */ /* 0x001ea20000300800 */
[C---:B------:R-:W-:Y:S02]  /*b270*/  ISETP.GT.U32.AND P2, PT, R31.reuse, R61, PT ;  /* 0x0000003d1f00720c */ /* 0x040fe40003f44070 */
[----:B------:R-:W-:-:S11]  /*b280*/  ISETP.GT.U32.AND P1, PT, R31, R3, PT ;  /* 0x000000031f00720c */ /* 0x000fd60003f24070 */
[--C-:B------:R-:W-:Y:S01]  /*b290*/  @!P2 IMAD.IADD R61, R61, 0x1, -R31.reuse ;  /* 0x000000013d3da824 */ /* 0x100fe200078e0a1f */
[----:B------:R-:W-:Y:S01]  /*b2a0*/  ISETP.GT.U32.AND P2, PT, R31, R0, PT ;  /* 0x000000001f00720c */ /* 0x000fe20003f44070 */
[----:B------:R-:W-:Y:S01]  /*b2b0*/  @!P1 IMAD.IADD R3, R3, 0x1, -R31 ;  /* 0x0000000103039824 */ /* 0x000fe200078e0a1f */
[C---:B------:R-:W-:Y:S02]  /*b2c0*/  ISETP.GT.U32.AND P3, PT, R31.reuse, R11, PT ;  /* 0x0000000b1f00720c */ /* 0x040fe40003f64070 */
[C---:B------:R-:W-:Y:S02]  /*b2d0*/  ISETP.GT.U32.AND P1, PT, R31.reuse, R61, PT ;  /* 0x0000003d1f00720c */ /* 0x040fe40003f24070 */
[----:B------:R-:W-:-:S07]  /*b2e0*/  ISETP.GT.U32.AND P5, PT, R31, R10, PT ;  /* 0x0000000a1f00720c */ /* 0x000fce0003fa4070 */
[----:B------:R-:W-:Y:S01]  /*b2f0*/  @!P2 IMAD.IADD R0, R0, 0x1, -R31 ;  /* 0x000000010000a824 */ /* 0x000fe200078e0a1f */
[----:B------:R-:W-:-:S04]  /*b300*/  ISETP.GT.U32.AND P2, PT, R31, R17, PT ;  /* 0x000000111f00720c */ /* 0x000fc80003f44070 */
[----:B------:R-:W-:Y:S01]  /*b310*/  ISETP.GT.U32.AND P6, PT, R31, R0, PT ;  /* 0x000000001f00720c */ /* 0x000fe20003fc4070 */
[--C-:B------:R-:W-:Y:S01]  /*b320*/  @!P1 IMAD.IADD R61, R61, 0x1, -R31.reuse ;  /* 0x000000013d3d9824 */ /* 0x100fe200078e0a1f */
[----:B------:R-:W-:Y:S01]  /*b330*/  ISETP.GT.U32.AND P4, PT, R31, R9, PT ;  /* 0x000000091f00720c */ /* 0x000fe20003f84070 */
[----:B------:R-:W-:Y:S01]  /*b340*/  @!P3 IMAD.IADD R11, R11, 0x1, -R31 ;  /* 0x000000010b0bb824 */ /* 0x000fe200078e0a1f */
[----:B------:R-:W-:-:S05]  /*b350*/  ISETP.GT.U32.AND P3, PT, R31, R16, PT ;  /* 0x000000101f00720c */ /* 0x000fca0003f64070 */
[--C-:B------:R-:W-:Y:S01]  /*b360*/  @!P2 IMAD.IADD R17, R17, 0x1, -R31.reuse ;  /* 0x000000011111a824 */ /* 0x100fe200078e0a1f */
[C---:B------:R-:W-:Y:S01]  /*b370*/  ISETP.GT.U32.AND P2, PT, R31.reuse, R2, PT ;  /* 0x000000021f00720c */ /* 0x040fe20003f44070 */
[--C-:B------:R-:W-:Y:S01]  /*b380*/  @!P5 IMAD.IADD R10, R10, 0x1, -R31.reuse ;  /* 0x000000010a0ad824 */ /* 0x100fe200078e0a1f */
[C---:B------:R-:W-:Y:S02]  /*b390*/  ISETP.GT.U32.AND P0, PT, R31.reuse, R4, PT ;  /* 0x000000041f00720c */ /* 0x040fe40003f04070 */
[C---:B------:R-:W-:Y:S01]  /*b3a0*/  ISETP.GT.U32.AND P5, PT, R31.reuse, R8, PT ;  /* 0x000000081f00720c */ /* 0x040fe20003fa4070 */
[----:B------:R0:W-:Y:S01]  /*b3b0*/  STL [R1+0x238], R61 ;  /* 0x0002383d01007387 */ /* 0x0001e20000100800 */
[--C-:B------:R-:W-:Y:S01]  /*b3c0*/  @!P6 IMAD.IADD R0, R0, 0x1, -R31.reuse ;  /* 0x000000010000e824 */ /* 0x100fe200078e0a1f */
[----:B------:R-:W-:Y:S01]  /*b3d0*/  ISETP.GT.U32.AND P1, PT, R31, R3, PT ;  /* 0x000000031f00720c */ /* 0x000fe20003f24070 */
[--C-:B------:R-:W-:Y:S01]  /*b3e0*/  @!P4 IMAD.IADD R9, R9, 0x1, -R31.reuse ;  /* 0x000000010909c824 */ /* 0x100fe200078e0a1f */
[----:B0-----:R-:W2:Y:S04]  /*b3f0*/  LDL.LU R61, [R1+0x1c0] ;  /* 0x0001c000013d7983 */ /* 0x001ea80000300800 */
[--C-:B------:R-:W-:Y:S01]  /*b400*/  @!P2 IMAD.IADD R2, R2, 0x1, -R31.reuse ;  /* 0x000000010202a824 */ /* 0x100fe200078e0a1f */
[----:B------:R-:W-:Y:S01]  /*b410*/  ISETP.GT.U32.AND P4, PT, R31, R7, PT ;  /* 0x000000071f00720c */ /* 0x000fe20003f84070 */
[----:B------:R-:W-:-:S02]  /*b420*/  @!P3 IMAD.IADD R16, R16, 0x1, -R31 ;  /* 0x000000011010b824 */ /* 0x000fc400078e0a1f */
[--C-:B------:R-:W-:Y:S01]  /*b430*/  @!P0 IMAD.IADD R4, R4, 0x1, -R31.reuse ;  /* 0x0000000104048824 */ /* 0x100fe200078e0a1f */
[----:B------:R-:W-:Y:S01]  /*b440*/  ISETP.GT.U32.AND P0, PT, R31, R6, PT ;  /* 0x000000061f00720c */ /* 0x000fe20003f04070 */
[--C-:B------:R-:W-:Y:S01]  /*b450*/  @!P5 IMAD.IADD R8, R8, 0x1, -R31.reuse ;  /* 0x000000010808d824 */ /* 0x100fe200078e0a1f */
[----:B------:R-:W-:Y:S01]  /*b460*/  STL [R1+0x248], R17 ;  /* 0x0002481101007387 */ /* 0x000fe20000100800 */
[----:B------:R-:W-:-:S03]  /*b470*/  @!P1 IMAD.IADD R3, R3, 0x1, -R31 ;  /* 0x0000000103039824 */ /* 0x000fc600078e0a1f */
[----:B------:R-:W-:Y:S03]  /*b480*/  STL [R1+0x234], R11 ;  /* 0x0002340b01007387 */ /* 0x000fe60000100800 */
[--C-:B------:R-:W-:Y:S01]  /*b490*/  @!P4 IMAD.IADD R7, R7, 0x1, -R31.reuse ;  /* 0x000000010707c824 */ /* 0x100fe200078e0a1f */
[----:B------:R-:W-:Y:S03]  /*b4a0*/  STL [R1+0x210], R10 ;  /* 0x0002100a01007387 */ /* 0x000fe60000100800 */
[----:B------:R-:W-:Y:S01]  /*b4b0*/  @!P0 IMAD.IADD R6, R6, 0x1, -R31 ;  /* 0x0000000106068824 */ /* 0x000fe200078e0a1f */
[----:B------:R-:W-:Y:S04]  /*b4c0*/  STL [R1+0x218], R9 ;  /* 0x0002180901007387 */ /* 0x000fe80000100800 */
[----:B------:R-:W-:Y:S04]  /*b4d0*/  STL [R1+0x224], R4 ;  /* 0x0002240401007387 */ /* 0x000fe80000100800 */
[----:B------:R0:W-:Y:S04]  /*b4e0*/  STL [R1+0x220], R0 ;  /* 0x0002200001007387 */ /* 0x0001e80000100800 */
[----:B------:R1:W-:Y:S04]  /*b4f0*/  STL [R1+0x228], R3 ;  /* 0x0002280301007387 */ /* 0x0003e80000100800 */
[----:B0-----:R-:W2:Y:S04]  /*b500*/  LDL R0, [R1+0x2258] ;  /* 0x0022580001007983 */ /* 0x001ea80000100800 */
[----:B------:R-:W2:Y:S04]  /*b510*/  LDL.LU R11, [R1+0x1d0] ;  /* 0x0001d000010b7983 */ /* 0x000ea80000300800 */
[----:B------:R-:W2:Y:S04]  /*b520*/  LDL.LU R10, [R1+0x1bc] ;  /* 0x0001bc00010a7983 */ /* 0x000ea80000300800 */
[----:B------:R-:W2:Y:S04]  /*b530*/  LDL.LU R9, [R1+0x19c] ;  /* 0x00019c0001097983 */ /* 0x000ea80000300800 */
[----:B------:R-:W2:Y:S04]  /*b540*/  LDL.LU R4, [R1+0x1a4] ;  /* 0x0001a40001047983 */ /* 0x000ea80000300800 */
[----:B-1----:R-:W2:Y:S01]  /*b550*/  LDL.LU R3, [R1+0x1ac] ;  /* 0x0001ac0001037983 */ /* 0x002ea20000300800 */
[----:B---3--:R-:W-:-:S02]  /*b560*/  ISETP.GT.U32.AND P6, PT, R31, R19, PT ;  /* 0x000000131f00720c */ /* 0x008fc40003fc4070 */
[C---:B----4-:R-:W-:Y:S02]  /*b570*/  ISETP.GT.U32.AND P2, PT, R31.reuse, R18, PT ;  /* 0x000000121f00720c */ /* 0x050fe40003f44070 */
[C---:B--2---:R-:W-:Y:S02]  /*b580*/  ISETP.GT.U32.AND P3, PT, R31.reuse, R15, PT ;  /* 0x0000000f1f00720c */ /* 0x044fe40003f64070 */
[----:B------:R-:W-:-:S07]  /*b590*/  ISETP.GT.U32.AND P5, PT, R31, R14, PT ;  /* 0x0000000e1f00720c */ /* 0x000fce0003fa4070 */
[--C-:B------:R-:W-:Y:S01]  /*b5a0*/  @!P6 IMAD.IADD R19, R19, 0x1, -R31.reuse ;  /* 0x000000011313e824 */ /* 0x100fe200078e0a1f */
[C---:B------:R-:W-:Y:S01]  /*b5b0*/  ISETP.GT.U32.AND P6, PT, R31.reuse, R2, PT ;  /* 0x000000021f00720c */ /* 0x040fe20003fc4070 */
[--C-:B------:R-:W-:Y:S01]  /*b5c0*/  @!P2 IMAD.IADD R18, R18, 0x1, -R31.reuse ;  /* 0x000000011212a824 */ /* 0x100fe200078e0a1f */
[C---:B------:R-:W-:Y:S02]  /*b5d0*/  ISETP.GT.U32.AND P2, PT, R31.reuse, R16, PT ;  /* 0x000000101f00720c */ /* 0x040fe40003f44070 */
[----:B------:R-:W-:Y:S01]  /*b5e0*/  ISETP.GT.U32.AND P1, PT, R31, R5, PT ;  /* 0x000000051f00720c */ /* 0x000fe20003f24070 */
[--C-:B------:R-:W-:Y:S01]  /*b5f0*/  @!P3 IMAD.IADD R15, R15, 0x1, -R31.reuse ;  /* 0x000000010f0fb824 */ /* 0x100fe200078e0a1f */
[C---:B------:R-:W-:Y:S02]  /*b600*/  ISETP.GT.U32.AND P4, PT, R31.reuse, R13, PT ;  /* 0x0000000d1f00720c */ /* 0x040fe40003f84070 */
[C---:B------:R-:W-:Y:S01]  /*b610*/  ISETP.GT.U32.AND P3, PT, R31.reuse, R8, PT ;  /* 0x000000081f00720c */ /* 0x040fe20003f64070 */
[----:B------:R-:W-:Y:S01]  /*b620*/  @!P5 IMAD.IADD R14, R14, 0x1, -R31 ;  /* 0x000000010e0ed824 */ /* 0x000fe200078e0a1f */
[----:B------:R-:W-:-:S02]  /*b630*/  ISETP.GT.U32.AND P5, PT, R31, R7, PT ;  /* 0x000000071f00720c */ /* 0x000fc40003fa4070 */
[----:B------:R-:W-:Y:S01]  /*b640*/  ISETP.GT.U32.AND P0, PT, R31, R12, PT ;  /* 0x0000000c1f00720c */ /* 0x000fe20003f04070 */
[--C-:B------:R-:W-:Y:S02]  /*b650*/  @!P6 IMAD.IADD R2, R2, 0x1, -R31.reuse ;  /* 0x000000010202e824 */ /* 0x100fe400078e0a1f */
[--C-:B------:R-:W-:Y:S02]  /*b660*/  @!P2 IMAD.IADD R16, R16, 0x1, -R31.reuse ;  /* 0x000000011010a824 */ /* 0x100fe400078e0a1f */
[--C-:B------:R-:W-:Y:S02]  /*b670*/  @!P1 IMAD.IADD R5, R5, 0x1, -R31.reuse ;  /* 0x0000000105059824 */ /* 0x100fe400078e0a1f */
[--C-:B------:R-:W-:Y:S01]  /*b680*/  @!P4 IMAD.IADD R13, R13, 0x1, -R31.reuse ;  /* 0x000000010d0dc824 */ /* 0x100fe200078e0a1f */
[----:B------:R-:W-:Y:S01]  /*b690*/  ISETP.GT.U32.AND P4, PT, R31, R6, PT ;  /* 0x000000061f00720c */ /* 0x000fe20003f84070 */
[----:B------:R0:W-:Y:S01]  /*b6a0*/  STL [R1+0x214], R2 ;  /* 0x0002140201007387 */ /* 0x0001e20000100800 */
[----:B------:R-:W-:-:S02]  /*b6b0*/  @!P3 IMAD.IADD R8, R8, 0x1, -R31 ;  /* 0x000000010808b824 */ /* 0x000fc400078e0a1f */
[--C-:B------:R-:W-:Y:S02]  /*b6c0*/  @!P5 IMAD.IADD R7, R7, 0x1, -R31.reuse ;  /* 0x000000010707d824 */ /* 0x100fe400078e0a1f */
[--C-:B------:R-:W-:Y:S01]  /*b6d0*/  @!P0 IMAD.IADD R12, R12, 0x1, -R31.reuse ;  /* 0x000000010c0c8824 */ /* 0x100fe200078e0a1f */
[----:B------:R-:W-:Y:S01]  /*b6e0*/  ISETP.GT.U32.AND P0, PT, R31, R5, PT ;  /* 0x000000051f00720c */ /* 0x000fe20003f04070 */
[----:B0-----:R-:W2:Y:S04]  /*b6f0*/  LDL.LU R2, [R1+0x1b0] ;  /* 0x0001b00001027983 */ /* 0x001ea80000300800 */
[----:B------:R0:W-:Y:S04]  /*b700*/  STL [R1+0x1f0], R16 ;  /* 0x0001f01001007387 */ /* 0x0001e80000100800 */
[----:B------:R-:W3:Y:S04]  /*b710*/  LDL.LU R17, [R1+0x1a8] ;  /* 0x0001a80001117983 */ /* 0x000ee80000300800 */
[----:B------:R1:W-:Y:S04]  /*b720*/  STL [R1+0x208], R8 ;  /* 0x0002080801007387 */ /* 0x0003e80000100800 */
[----:B0-----:R-:W4:Y:S04]  /*b730*/  LDL.LU R16, [R1+0x1a0] ;  /* 0x0001a00001107983 */ /* 0x001f280000300800 */
[----:B------:R0:W-:Y:S04]  /*b740*/  STL [R1+0x20c], R7 ;  /* 0x00020c0701007387 */ /* 0x0001e80000100800 */
[----:B-1----:R-:W2:Y:S01]  /*b750*/  LDL.LU R8, [R1+0x18c] ;  /* 0x00018c0001087983 */ /* 0x002ea20000300800 */
[----:B------:R-:W-:-:S03]  /*b760*/  @!P4 IMAD.IADD R6, R6, 0x1, -R31 ;  /* 0x000000010606c824 */ /* 0x000fc600078e0a1f */
[----:B0-----:R-:W2:Y:S01]  /*b770*/  LDL.LU R7, [R1+0x194] ;  /* 0x0001940001077983 */ /* 0x001ea20000300800 */
[----:B------:R-:W-:-:S03]  /*b780*/  @!P0 IMAD.IADD R5, R5, 0x1, -R31 ;  /* 0x0000000105058824 */ /* 0x000fc600078e0a1f */
[----:B------:R0:W-:Y:S04]  /*b790*/  STL [R1+0x1f8], R6 ;  /* 0x0001f80601007387 */ /* 0x0001e80000100800 */
[----:B0-----:R-:W2:Y:S04]  /*b7a0*/  LDL.LU R6, [R1+0x198] ;  /* 0x0001980001067983 */ /* 0x001ea80000300800 */
[----:B------:R0:W-:Y:S04]  /*b7b0*/  STL [R1+0x1d4], R5 ;  /* 0x0001d40501007387 */ /* 0x0001e80000100800 */
[----:B0-----:R-:W2:Y:S01]  /*b7c0*/  LDL.LU R5, [R1+0x190] ;  /* 0x0001900001057983 */ /* 0x001ea20000300800 */
[----:B------:R-:W-:-:S02]  /*b7d0*/  ISETP.GT.U32.AND P1, PT, R31, R61, PT ;  /* 0x0000003d1f00720c */ /* 0x000fc40003f24070 */
[C---:B------:R-:W-:Y:S02]  /*b7e0*/  ISETP.GT.U32.AND P2, PT, R31.reuse, R18, PT ;  /* 0x000000121f00720c */ /* 0x040fe40003f44070 */
[----:B------:R-:W-:-:S09]  /*b7f0*/  ISETP.GT.U32.AND P3, PT, R31, R15, PT ;  /* 0x0000000f1f00720c */ /* 0x000fd20003f64070 */
[--C-:B------:R-:W-:Y:S01]  /*b800*/  @!P1 IMAD.IADD R61, R61, 0x1, -R31.reuse ;  /* 0x000000013d3d9824 */ /* 0x100fe200078e0a1f */
[C---:B------:R-:W-:Y:S01]  /*b810*/  ISETP.GT.U32.AND P1, PT, R31.reuse, R19, PT ;  /* 0x000000131f00720c */ /* 0x040fe20003f24070 */
[----:B------:R-:W-:Y:S01]  /*b820*/  IMAD.HI.U32 R56, R30, R55, RZ ;  /* 0x000000371e387227 */ /* 0x000fe200078e00ff */
[C---:B------:R-:W-:Y:S02]  /*b830*/  ISETP.GT.U32.AND P5, PT, R31.reuse, R14, PT ;  /* 0x0000000e1f00720c */ /* 0x040fe40003fa4070 */
[C---:B------:R-:W-:Y:S01]  /*b840*/  ISETP.GT.U32.AND P6, PT, R31.reuse, R61, PT ;  /* 0x0000003d1f00720c */ /* 0x040fe20003fc4070 */
[--C-:B------:R-:W-:Y:S01]  /*b850*/  @!P2 IMAD.IADD R18, R18, 0x1, -R31.reuse ;  /* 0x000000011212a824 */ /* 0x100fe200078e0a1f */
[----:B------:R-:W-:Y:S01]  /*b860*/  ISETP.GT.U32.AND P4, PT, R31, R13, PT ;  /* 0x0000000d1f00720c */ /* 0x000fe20003f84070 */
[----:B------:R-:W-:Y:S02]  /*b870*/  IMAD.MOV R56, RZ, RZ, -R56 ;  /* 0x000000ffff387224 */ /* 0x000fe400078e0a38 */
[----:B------:R-:W-:-:S04]  /*b880*/  @!P3 IMAD.IADD R15, R15, 0x1, -R31 ;  /* 0x000000010f0fb824 */ /* 0x000fc800078e0a1f */
[----:B------:R-:W-:Y:S01]  /*b890*/  @!P1 IMAD.IADD R19, R19, 0x1, -R31 ;  /* 0x0000000113139824 */ /* 0x000fe200078e0a1f */
[C---:B------:R-:W-:Y:S02]  /*b8a0*/  ISETP.GT.U32.AND P1, PT, R31.reuse, R11, PT ;  /* 0x0000000b1f00720c */ /* 0x040fe40003f24070 */
[C---:B------:R-:W-:Y:S02]  /*b8b0*/  ISETP.GT.U32.AND P2, PT, R31.reuse, R10, PT ;  /* 0x0000000a1f00720c */ /* 0x040fe40003f44070 */
[C---:B------:R-:W-:Y:S01]  /*b8c0*/  ISETP.GT.U32.AND P3, PT, R31.reuse, R9, PT ;  /* 0x000000091f00720c */ /* 0x040fe20003f64070 */
[----:B------:R-:W-:Y:S01]  /*b8d0*/  IMAD R55, R31, R56, R55 ;  /* 0x000000381f377224 */ /* 0x000fe200078e0237 */
[----:B------:R-:W-:Y:S02]  /*b8e0*/  IABS R56, R0 ;  /* 0x0000000000387213 */ /* 0x000fe40000000000 */
[----:B------:R-:W2:Y:S01]  /*b8f0*/  LDL.LU R0, [R1+0x174] ;  /* 0x0001740001007983 */ /* 0x000ea20000300800 */
[--C-:B------:R-:W-:Y:S01]  /*b900*/  @!P6 IMAD.IADD R61, R61, 0x1, -R31.reuse ;  /* 0x000000013d3de824 */ /* 0x100fe200078e0a1f */
[C---:B------:R-:W-:Y:S01]  /*b910*/  ISETP.GT.U32.AND P0, PT, R31.reuse, R12, PT ;  /* 0x0000000c1f00720c */ /* 0x040fe20003f04070 */
[--C-:B------:R-:W-:Y:S01]  /*b920*/  @!P5 IMAD.IADD R14, R14, 0x1, -R31.reuse ;  /* 0x000000010e0ed824 */ /* 0x100fe200078e0a1f */
[----:B------:R-:W-:Y:S01]  /*b930*/  ISETP.GT.U32.AND P5, PT, R31, R4, PT ;  /* 0x000000041f00720c */ /* 0x000fe20003fa4070 */
[----:B------:R-:W-:-:S02]  /*b940*/  @!P1 IMAD.IADD R11, R11, 0x1, -R31 ;  /* 0x000000010b0b9824 */ /* 0x000fc400078e0a1f */
[--C-:B------:R-:W-:Y:S01]  /*b950*/  @!P4 IMAD.IADD R13, R13, 0x1, -R31.reuse ;  /* 0x000000010d0dc824 */ /* 0x100fe200078e0a1f */
[----:B------:R-:W-:Y:S01]  /*b960*/  ISETP.GT.U32.AND P4, PT, R31, R3, PT ;  /* 0x000000031f00720c */ /* 0x000fe20003f84070 */
[--C-:B------:R-:W-:Y:S02]  /*b970*/  @!P2 IMAD.IADD R10, R10, 0x1, -R31.reuse ;  /* 0x000000010a0aa824 */ /* 0x100fe400078e0a1f */
[----:B------:R-:W-:-:S04]  /*b980*/  @!P3 IMAD.IADD R9, R9, 0x1, -R31 ;  /* 0x000000010909b824 */ /* 0x000fc800078e0a1f */
[--C-:B------:R-:W-:Y:S02]  /*b990*/  @!P0 IMAD.IADD R12, R12, 0x1, -R31.reuse ;  /* 0x000000010c0c8824 */ /* 0x100fe400078e0a1f */
[--C-:B------:R-:W-:Y:S01]  /*b9a0*/  @!P5 IMAD.IADD R4, R4, 0x1, -R31.reuse ;  /* 0x000000010404d824 */ /* 0x100fe200078e0a1f */
[----:B------:R-:W-:Y:S03]  /*b9b0*/  STL [R1+0x1dc], R19 ;  /* 0x0001dc1301007387 */ /* 0x000fe60000100800 */
[----:B------:R-:W-:Y:S01]  /*b9c0*/  @!P4 IMAD.IADD R3, R3, 0x1, -R31 ;  /* 0x000000010303c824 */ /* 0x000fe200078e0a1f */
[----:B------:R-:W-:Y:S04]  /*b9d0*/  STL [R1+0x1e4], R18 ;  /* 0x0001e41201007387 */ /* 0x000fe80000100800 */
[----:B------:R-:W-:Y:S04]  /*b9e0*/  STL [R1+0x1e8], R15 ;  /* 0x0001e80f01007387 */ /* 0x000fe80000100800 */
[----:B------:R-:W-:Y:S04]  /*b9f0*/  STL [R1+0x1e0], R14 ;  /* 0x0001e00e01007387 */ /* 0x000fe80000100800 */
[----:B------:R-:W-:Y:S04]  /*ba00*/  STL [R1+0x1d8], R13 ;  /* 0x0001d80d01007387 */ /* 0x000fe80000100800 */
[----:B------:R0:W-:Y:S04]  /*ba10*/  STL [R1+0x1c0], R61 ;  /* 0x0001c03d01007387 */ /* 0x0001e80000100800 */
[----:B------:R-:W-:Y:S04]  /*ba20*/  STL [R1+0x1b8], R12 ;  /* 0x0001b80c01007387 */ /* 0x000fe80000100800 */
[----:B0-----:R-:W2:Y:S04]  /*ba30*/  LDL.LU R61, [R1+0x17c] ;  /* 0x00017c00013d7983 */ /* 0x001ea80000300800 */
[----:B------:R-:W2:Y:S04]  /*ba40*/  LDL.LU R15, [R1+0x184] ;  /* 0x00018400010f7983 */ /* 0x000ea80000300800 */
[----:B------:R-:W2:Y:S04]  /*ba50*/  LDL.LU R14, [R1+0x188] ;  /* 0x00018800010e7983 */ /* 0x000ea80000300800 */
[----:B------:R-:W2:Y:S01]  /*ba60*/  LDL.LU R13, [R1+0x180] ;  /* 0x00018000010d7983 */ /* 0x000ea20000300800 */
        /* <DEDUP_REMOVED lines=8> */
[C---:B------:R-:W-:Y:S01]  /*baf0*/  ISETP.GT.U32.AND P1, PT, R31.reuse, R10, PT ;  /* 0x0000000a1f00720c */ /* 0x040fe20003f24070 */
[--C-:B------:R-:W-:Y:S01]  /*bb00*/  @!P2 IMAD.IADD R8, R8, 0x1, -R31.reuse ;  /* 0x000000010808a824 */ /* 0x100fe200078e0a1f */
[C---:B------:R-:W-:Y:S02]  /*bb10*/  ISETP.GT.U32.AND P2, PT, R31.reuse, R9, PT ;  /* 0x000000091f00720c */ /* 0x040fe40003f44070 */
[----:B------:R-:W-:Y:S01]  /*bb20*/  ISETP.GT.U32.AND P5, PT, R31, R6, PT ;  /* 0x000000061f00720c */ /* 0x000fe20003fa4070 */
[----:B------:R-:W-:Y:S01]  /*bb30*/  @!P3 IMAD.IADD R7, R7, 0x1, -R31 ;  /* 0x000000010707b824 */ /* 0x000fe200078e0a1f */
[----:B------:R-:W-:-:S03]  /*bb40*/  ISETP.GT.U32.AND P3, PT, R31, R4, PT ;  /* 0x000000041f00720c */ /* 0x000fc60003f64070 */
[--C-:B------:R-:W-:Y:S02]  /*bb50*/  @!P6 IMAD.IADD R11, R11, 0x1, -R31.reuse ;  /* 0x000000010b0be824 */ /* 0x100fe400078e0a1f */
[----:B------:R-:W-:Y:S01]  /*bb60*/  @!P0 IMAD.IADD R2, R2, 0x1, -R31 ;  /* 0x0000000102028824 */ /* 0x000fe200078e0a1f */
[----:B------:R-:W-:-:S05]  /*bb70*/  ISETP.GT.U32.AND P4, PT, R31, R5, PT ;  /* 0x000000051f00720c */ /* 0x000fca0003f84070 */
[--C-:B------:R-:W-:Y:S01]  /*bb80*/  @!P5 IMAD.IADD R6, R6, 0x1, -R31.reuse ;  /* 0x000000010606d824 */ /* 0x100fe200078e0a1f */
[----:B------:R-:W-:Y:S01]  /*bb90*/  ISETP.GT.U32.AND P5, PT, R31, R3, PT ;  /* 0x000000031f00720c */ /* 0x000fe20003fa4070 */
[--C-:B------:R-:W-:Y:S01]  /*bba0*/  @!P1 IMAD.IADD R10, R10, 0x1, -R31.reuse ;  /* 0x000000010a0a9824 */ /* 0x100fe200078e0a1f */
[----:B------:R0:W-:Y:S01]  /*bbb0*/  STL [R1+0x1d0], R11 ;  /* 0x0001d00b01007387 */ /* 0x0001e20000100800 */
[--C-:B------:R-:W-:Y:S02]  /*bbc0*/  @!P2 IMAD.IADD R9, R9, 0x1, -R31.reuse ;  /* 0x000000010909a824 */ /* 0x100fe400078e0a1f */
[--C-:B------:R-:W-:Y:S02]  /*bbd0*/  @!P3 IMAD.IADD R4, R4, 0x1, -R31.reuse ;  /* 0x000000010404b824 */ /* 0x100fe400078e0a1f */
[--C-:B------:R-:W-:Y:S01]  /*bbe0*/  @!P4 IMAD.IADD R5, R5, 0x1, -R31.reuse ;  /* 0x000000010505c824 */ /* 0x100fe200078e0a1f */
[----:B------:R-:W-:Y:S01]  /*bbf0*/  ISETP.GT.U32.AND P4, PT, R31, R2, PT ;  /* 0x000000021f00720c */ /* 0x000fe20003f84070 */
[----:B0-----:R-:W2:Y:S04]  /*bc00*/  LDL.LU R11, [R1+0x178] ;  /* 0x00017800010b7983 */ /* 0x001ea80000300800 */
[----:B------:R-:W3:Y:S04]  /*bc10*/  LDL.LU R19, [R1+0x164] ;  /* 0x0001640001137983 */ /* 0x000ee80000300800 */
[----:B------:R0:W-:Y:S04]  /*bc20*/  STL [R1+0x1bc], R10 ;  /* 0x0001bc0a01007387 */ /* 0x0001e80000100800 */
[----:B------:R-:W4:Y:S04]  /*bc30*/  LDL.LU R18, [R1+0x16c] ;  /* 0x00016c0001127983 */ /* 0x000f280000300800 */
[----:B------:R1:W-:Y:S04]  /*bc40*/  STL [R1+0x19c], R9 ;  /* 0x00019c0901007387 */ /* 0x0003e80000100800 */
[----:B------:R-:W-:Y:S01]  /*bc50*/  STL [R1+0x1a4], R4 ;  /* 0x0001a40401007387 */ /* 0x000fe20000100800 */
[----:B------:R-:W-:-:S03]  /*bc60*/  @!P5 IMAD.IADD R3, R3, 0x1, -R31 ;  /* 0x000000010303d824 */ /* 0x000fc600078e0a1f */
[----:B------:R-:W3:Y:S01]  /*bc70*/  LDL.LU R12, [R1+0x170] ;  /* 0x00017000010c7983 */ /* 0x000ee20000300800 */
[----:B------:R-:W-:-:S03]  /*bc80*/  @!P4 IMAD.IADD R2, R2, 0x1, -R31 ;  /* 0x000000010202c824 */ /* 0x000fc600078e0a1f */
[----:B0-----:R-:W3:Y:S04]  /*bc90*/  LDL.LU R10, [R1+0x168] ;  /* 0x00016800010a7983 */ /* 0x001ee80000300800 */
[----:B------:R-:W-:Y:S04]  /*bca0*/  STL [R1+0x1ac], R3 ;  /* 0x0001ac0301007387 */ /* 0x000fe80000100800 */
[----:B-1----:R-:W3:Y:S04]  /*bcb0*/  LDL.LU R9, [R1+0x14c] ;  /* 0x00014c0001097983 */ /* 0x002ee80000300800 */
[----:B------:R0:W-:Y:S04]  /*bcc0*/  STL [R1+0x1b0], R2 ;  /* 0x0001b00201007387 */ /* 0x0001e80000100800 */
[----:B0-----:R-:W3:Y:S04]  /*bcd0*/  LDL.LU R2, [R1+0x154] ;  /* 0x0001540001027983 */ /* 0x001ee80000300800 */
[----:B------:R-:W3:Y:S04]  /*bce0*/  LDL.LU R4, [R1+0x15c] ;  /* 0x00015c0001047983 */ /* 0x000ee80000300800 */
[----:B------:R-:W3:Y:S01]  /*bcf0*/  LDL.LU R3, [R1+0x160] ;  /* 0x0001600001037983 */ /* 0x000ee20000300800 */
[----:B------:R-:W-:-:S02]  /*bd00*/  ISETP.GT.U32.AND P0, PT, R31, R0, PT ;  /* 0x000000001f00720c */ /* 0x000fc40003f04070 */
[----:B------:R-:W-:-:S11]  /*bd10*/  ISETP.GT.U32.AND P1, PT, R31, R16, PT ;  /* 0x000000101f00720c */ /* 0x000fd60003f24070 */
[--C-:B------:R-:W-:Y:S01]  /*bd20*/  @!P0 IMAD.IADD R0, R0, 0x1, -R31.reuse ;  /* 0x0000000100008824 */ /* 0x100fe200078e0a1f */
[C---:B------:R-:W-:Y:S02]  /*bd30*/  ISETP.GT.U32.AND P0, PT, R31.reuse, R17, PT ;  /* 0x000000111f00720c */ /* 0x040fe40003f04070 */
[C---:B------:R-:W-:Y:S02]  /*bd40*/  ISETP.GT.U32.AND P2, PT, R31.reuse, R8, PT ;  /* 0x000000081f00720c */ /* 0x040fe40003f44070 */
[C---:B------:R-:W-:Y:S02]  /*bd50*/  ISETP.GT.U32.AND P6, PT, R31.reuse, R0, PT ;  /* 0x000000001f00720c */ /* 0x040fe40003fc4070 */
[C---:B------:R-:W-:Y:S01]  /*bd60*/  ISETP.GT.U32.AND P3, PT, R31.reuse, R7, PT ;  /* 0x000000071f00720c */ /* 0x040fe20003f64070 */
[----:B------:R-:W-:Y:S01]  /*bd70*/  @!P1 IMAD.IADD R16, R16, 0x1, -R31 ;  /* 0x0000000110109824 */ /* 0x000fe200078e0a1f */
[----:B------:R-:W-:-:S05]  /*bd80*/  ISETP.GT.U32.AND P1, PT, R31, R15, PT ;  /* 0x0000000f1f00720c */ /* 0x000fca0003f24070 */
[--C-:B------:R-:W-:Y:S01]  /*bd90*/  @!P0 IMAD.IADD R17, R17, 0x1, -R31.reuse ;  /* 0x0000000111118824 */ /* 0x100fe200078e0a1f */
[C---:B------:R-:W-:Y:S01]  /*bda0*/  ISETP.GT.U32.AND P0, PT, R31.reuse, R61, PT ;  /* 0x0000003d1f00720c */ /* 0x040fe20003f04070 */
[--C-:B------:R-:W-:Y:S01]  /*bdb0*/  @!P2 IMAD.IADD R8, R8, 0x1, -R31.reuse ;  /* 0x000000010808a824 */ /* 0x100fe200078e0a1f */
[C---:B------:R-:W-:Y:S01]  /*bdc0*/  ISETP.GT.U32.AND P5, PT, R31.reuse, R6, PT ;  /* 0x000000061f00720c */ /* 0x040fe20003fa4070 */
[--C-:B------:R-:W-:Y:S01]  /*bdd0*/  @!P6 IMAD.IADD R0, R0, 0x1, -R31.reuse ;  /* 0x000000010000e824 */ /* 0x100fe200078e0a1f */
[C---:B------:R-:W-:Y:S02]  /*bde0*/  ISETP.GT.U32.AND P2, PT, R31.reuse, R14, PT ;  /* 0x0000000e1f00720c */ /* 0x040fe40003f44070 */
[----:B------:R-:W-:Y:S01]  /*bdf0*/  ISETP.GT.U32.AND P4, PT, R31, R5, PT ;  /* 0x000000051f00720c */ /* 0x000fe20003f84070 */
[--C-:B------:R-:W-:Y:S01]  /*be00*/  @!P3 IMAD.IADD R7, R7, 0x1, -R31.reuse ;  /* 0x000000010707b824 */ /* 0x100fe200078e0a1f */
[----:B------:R-:W-:Y:S01]  /*be10*/  ISETP.GT.U32.AND P3, PT, R31, R13, PT ;  /* 0x0000000d1f00720c */ /* 0x000fe20003f64070 */
[----:B------:R-:W-:-:S04]  /*be20*/  @!P1 IMAD.IADD R15, R15, 0x1, -R31 ;  /* 0x000000010f0f9824 */ /* 0x000fc800078e0a1f */
[--C-:B------:R-:W-:Y:S02]  /*be30*/  @!P0 IMAD.IADD R61, R61, 0x1, -R31.reuse ;  /* 0x000000013d3d8824 */ /* 0x100fe400078e0a1f */
[--C-:B------:R-:W-:Y:S02]  /*be40*/  @!P5 IMAD.IADD R6, R6, 0x1, -R31.reuse ;  /* 0x000000010606d824 */ /* 0x100fe400078e0a1f */
[--C-:B------:R-:W-:Y:S02]  /*be50*/  @!P2 IMAD.IADD R14, R14, 0x1, -R31.reuse ;  /* 0x000000010e0ea824 */ /* 0x100fe400078e0a1f */
[--C-:B------:R-:W-:Y:S01]  /*be60*/  @!P4 IMAD.IADD R5, R5, 0x1, -R31.reuse ;  /* 0x000000010505c824 */ /* 0x100fe200078e0a1f */
[----:B------:R-:W-:Y:S01]  /*be70*/  STL [R1+0x1a8], R17 ;  /* 0x0001a81101007387 */ /* 0x000fe20000100800 */
[----:B------:R-:W-:-:S03]  /*be80*/  @!P3 IMAD.IADD R13, R13, 0x1, -R31 ;  /* 0x000000010d0db824 */ /* 0x000fc600078e0a1f */
[----:B------:R-:W-:Y:S04]  /*be90*/  STL [R1+0x1a0], R16 ;  /* 0x0001a01001007387 */ /* 0x000fe80000100800 */
[----:B------:R-:W-:Y:S04]  /*bea0*/  STL [R1+0x18c], R8 ;  /* 0x00018c0801007387 */ /* 0x000fe80000100800 */
[----:B------:R-:W-:Y:S04]  /*beb0*/  STL [R1+0x194], R7 ;  /* 0x0001940701007387 */ /* 0x000fe80000100800 */
[----:B------:R-:W-:Y:S04]  /*bec0*/  STL [R1+0x198], R6 ;  /* 0x0001980601007387 */ /* 0x000fe80000100800 */
[----:B------:R0:W-:Y:S04]  /*bed0*/  STL [R1+0x174], R0 ;  /* 0x0001740001007387 */ /* 0x0001e80000100800 */
[----:B------:R1:W-:Y:S04]  /*bee0*/  STL [R1+0x190], R5 ;  /* 0x0001900501007387 */ /* 0x0003e80000100800 */
[----:B0-----:R-:W3:Y:S04]  /*bef0*/  LDL.LU R0, [R1+0x158] ;  /* 0x0001580001007983 */ /* 0x001ee80000300800 */
[----:B------:R-:W3:Y:S04]  /*bf00*/  LDL.LU R8, [R1+0x150] ;  /* 0x0001500001087983 */ /* 0x000ee80000300800 */
[----:B------:R-:W3:Y:S04]  /*bf10*/  LDL.LU R7, [R1+0x13c] ;  /* 0x00013c0001077983 */ /* 0x000ee80000300800 */
[----:B------:R-:W3:Y:S04]  /*bf20*/  LDL.LU R6, [R1+0x144] ;  /* 0x0001440001067983 */ /* 0x000ee80000300800 */
[----:B-1----:R-:W3:Y:S01]  /*bf30*/  LDL.LU R5, [R1+0x148] ;  /* 0x0001480001057983 */ /* 0x002ee20000300800 */
[----:B--2---:R-:W-:-:S02]  /*bf40*/  ISETP.GT.U32.AND P5, PT, R31, R11, PT ;  /* 0x0000000b1f00720c */ /* 0x004fc40003fa4070 */
[C---:B----4-:R-:W-:Y:S02]  /*bf50*/  ISETP.GT.U32.AND P6, PT, R31.reuse, R18, PT ;  /* 0x000000121f00720c */ /* 0x050fe40003fc4070 */
[C---:B---3--:R-:W-:Y:S02]  /*bf60*/  ISETP.GT.U32.AND P4, PT, R31.reuse, R19, PT ;  /* 0x000000131f00720c */ /* 0x048fe40003f84070 */
[C---:B------:R-:W-:Y:S02]  /*bf70*/  ISETP.GT.U32.AND P0, PT, R31.reuse, R12, PT ;  /* 0x0000000c1f00720c */ /* 0x040fe40003f04070 */
[----:B------:R-:W-:-:S07]  /*bf80*/  ISETP.GT.U32.AND P1, PT, R31, R10, PT ;  /* 0x0000000a1f00720c */ /* 0x000fce0003f24070 */
[--C-:B------:R-:W-:Y:S01]  /*bf90*/  @!P6 IMAD.IADD R18, R18, 0x1, -R31.reuse ;  /* 0x000000011212e824 */ /* 0x100fe200078e0a1f */
[C---:B------:R-:W-:Y:S02]  /*bfa0*/  ISETP.GT.U32.AND P6, PT, R31.reuse, R61, PT ;  /* 0x0000003d1f00720c */ /* 0x040fe40003fc4070 */
[C---:B------:R-:W-:Y:S01]  /*bfb0*/  ISETP.GT.U32.AND P2, PT, R31.reuse, R9, PT ;  /* 0x000000091f00720c */ /* 0x040fe20003f44070 */
[--C-:B------:R-:W-:Y:S01]  /*bfc0*/  @!P0 IMAD.IADD R12, R12, 0x1, -R31.reuse ;  /* 0x000000010c0c8824 */ /* 0x100fe200078e0a1f */
[C---:B------:R-:W-:Y:S01]  /*bfd0*/  ISETP.GT.U32.AND P0, PT, R31.reuse, R15, PT ;  /* 0x0000000f1f00720c */ /* 0x040fe20003f04070 */
[--C-:B------:R-:W-:Y:S01]  /*bfe0*/  @!P1 IMAD.IADD R10, R10, 0x1, -R31.reuse ;  /* 0x000000010a0a9824 */ /* 0x100fe200078e0a1f */
[C---:B------:R-:W-:Y:S02]  /*bff0*/  ISETP.GT.U32.AND P1, PT, R31.reuse, R14, PT ;  /* 0x0000000e1f00720c */ /* 0x040fe40003f24070 */
[----:B------:R-:W-:Y:S01]  /*c000*/  ISETP.GT.U32.AND P3, PT, R31, R2, PT ;  /* 0x000000021f00720c */ /* 0x000fe20003f64070 */
[----:B------:R-:W-:-:S06]  /*c010*/  @!P5 IMAD.IADD R11, R11, 0x1, -R31 ;  /* 0x000000010b0bd824 */ /* 0x000fcc00078e0a1f */
[--C-:B------:R-:W-:Y:S01]  /*c020*/  @!P2 IMAD.IADD R9, R9, 0x1, -R31.reuse ;  /* 0x000000010909a824 */ /* 0x100fe200078e0a1f */
[----:B------:R-:W-:Y:S01]  /*c030*/  ISETP.GT.U32.AND P5, PT, R31, R4, PT ;  /* 0x000000041f00720c */ /* 0x000fe20003fa4070 */
[--C-:B------:R-:W-:Y:S01]  /*c040*/  @!P4 IMAD.IADD R19, R19, 0x1, -R31.reuse ;  /* 0x000000011313c824 */ /* 0x100fe200078e0a1f */
[----:B------:R-:W-:Y:S01]  /*c050*/  ISETP.GT.U32.AND P2, PT, R31, R13, PT ;  /* 0x0000000d1f00720c */ /* 0x000fe20003f44070 */
[--C-:B------:R-:W-:Y:S01]  /*c060*/  @!P6 IMAD.IADD R61, R61, 0x1, -R31.reuse ;  /* 0x000000013d3de824 */ /* 0x100fe200078e0a1f */
[----:B------:R-:W-:Y:S01]  /*c070*/  ISETP.GT.U32.AND P4, PT, R31, R3, PT ;  /* 0x000000031f00720c */ /* 0x000fe20003f84070 */
[--C-:B------:R-:W-:Y:S02]  /*c080*/  @!P0 IMAD.IADD R15, R15, 0x1, -R31.reuse ;  /* 0x000000010f0f8824 */ /* 0x100fe400078e0a1f */
[--C-:B------:R-:W-:Y:S01]  /*c090*/  @!P3 IMAD.IADD R2, R2, 0x1, -R31.reuse ;  /* 0x000000010202b824 */ /* 0x100fe200078e0a1f */
[----:B------:R-:W-:Y:S01]  /*c0a0*/  ISETP.GT.U32.AND P3, PT, R31, R11, PT ;  /* 0x0000000b1f00720c */ /* 0x000fe20003f64070 */
[----:B------:R0:W-:Y:S01]  /*c0b0*/  STL [R1+0x17c], R61 ;  /* 0x00017c3d01007387 */ /* 0x0001e20000100800 */
[----:B------:R-:W-:-:S03]  /*c0c0*/  @!P1 IMAD.IADD R14, R14, 0x1, -R31 ;  /* 0x000000010e0e9824 */ /* 0x000fc600078e0a1f */
[--C-:B------:R-:W-:Y:S01]  /*c0d0*/  @!P5 IMAD.IADD R4, R4, 0x1, -R31.reuse ;  /* 0x000000010404d824 */ /* 0x100fe200078e0a1f */
[----:B0-----:R-:W2:Y:S04]  /*c0e0*/  LDL.LU R61, [R1+0x140] ;  /* 0x00014000013d7983 */ /* 0x001ea80000300800 */
[----:B------:R-:W3:Y:S04]  /*c0f0*/  LDL.LU R17, [R1+0x124] ;  /* 0x0001240001117983 */ /* 0x000ee80000300800 */
[----:B------:R0:W-:Y:S01]  /*c100*/  STL [R1+0x184], R15 ;  /* 0x0001840f01007387 */ /* 0x0001e20000100800 */
[----:B------:R-:W-:-:S03]  /*c110*/  @!P2 IMAD.IADD R13, R13, 0x1, -R31 ;  /* 0x000000010d0da824 */ /* 0x000fc600078e0a1f */
[----:B------:R-:W4:Y:S01]  /*c120*/  LDL.LU R16, [R1+0x12c] ;  /* 0x00012c0001107983 */ /* 0x000f220000300800 */
[----:B------:R-:W-:Y:S01]  /*c130*/  ISETP.GT.U32.AND P5, PT, R31, R19, PT ;  /* 0x000000131f00720c */ /* 0x000fe20003fa4070 */
[----:B------:R-:W-:Y:S01]  /*c140*/  @!P4 IMAD.IADD R3, R3, 0x1, -R31 ;  /* 0x000000010303c824 */ /* 0x000fe200078e0a1f */
[C---:B------:R-:W-:Y:S01]  /*c150*/  ISETP.GT.U32.AND P4, PT, R31.reuse, R18, PT ;  /* 0x000000121f00720c */ /* 0x040fe20003f84070 */
[----:B0-----:R-:W2:Y:S01]  /*c160*/  LDL.LU R15, [R1+0x134] ;  /* 0x00013400010f7983 */ /* 0x001ea20000300800 */
[----:B------:R-:W-:-:S03]  /*c170*/  ISETP.GT.U32.AND P0, PT, R31, R12, PT ;  /* 0x0000000c1f00720c */ /* 0x000fc60003f04070 */
[----:B------:R0:W-:Y:S01]  /*c180*/  STL [R1+0x188], R14 ;  /* 0x0001880e01007387 */ /* 0x0001e20000100800 */
[----:B------:R-:W-:Y:S01]  /*c190*/  ISETP.GT.U32.AND P1, PT, R31, R10, PT ;  /* 0x0000000a1f00720c */ /* 0x000fe20003f24070 */
[--C-:B------:R-:W-:Y:S01]  /*c1a0*/  @!P3 IMAD.IADD R11, R11, 0x1, -R31.reuse ;  /* 0x000000010b0bb824 */ /* 0x100fe200078e0a1f */
[C---:B------:R-:W-:Y:S02]  /*c1b0*/  ISETP.GT.U32.AND P3, PT, R31.reuse, R2, PT ;  /* 0x000000021f00720c */ /* 0x040fe40003f64070 */
[----:B------:R-:W-:Y:S01]  /*c1c0*/  ISETP.GT.U32.AND P2, PT, R31, R9, PT ;  /* 0x000000091f00720c */ /* 0x000fe20003f44070 */
[----:B0-----:R-:W2:Y:S04]  /*c1d0*/  LDL.LU R14, [R1+0x138] ;  /* 0x00013800010e7983 */ /* 0x001ea80000300800 */
[----:B------:R0:W-:Y:S01]  /*c1e0*/  STL [R1+0x180], R13 ;  /* 0x0001800d01007387 */ /* 0x0001e20000100800 */
[----:B------:R-:W-:-:S03]  /*c1f0*/  @!P5 IMAD.IADD R19, R19, 0x1, -R31 ;  /* 0x000000011313d824 */ /* 0x000fc600078e0a1f */
[----:B0-----:R-:W2:Y:S01]  /*c200*/  LDL.LU R13, [R1+0x130] ;  /* 0x00013000010d7983 */ /* 0x001ea20000300800 */
[--C-:B------:R-:W-:Y:S02]  /*c210*/  @!P4 IMAD.IADD R18, R18, 0x1, -R31.reuse ;  /* 0x000000011212c824 */ /* 0x100fe400078e0a1f */
[--C-:B------:R-:W-:Y:S01]  /*c220*/  @!P0 IMAD.IADD R12, R12, 0x1, -R31.reuse ;  /* 0x000000010c0c8824 */ /* 0x100fe200078e0a1f */
[----:B------:R0:W-:Y:S01]  /*c230*/  STL [R1+0x178], R11 ;  /* 0x0001780b01007387 */ /* 0x0001e20000100800 */
[--C-:B------:R-:W-:Y:S02]  /*c240*/  @!P1 IMAD.IADD R10, R10, 0x1, -R31.reuse ;  /* 0x000000010a0a9824 */ /* 0x100fe400078e0a1f */
[--C-:B------:R-:W-:Y:S02]  /*c250*/  @!P3 IMAD.IADD R2, R2, 0x1, -R31.reuse ;  /* 0x000000010202b824 */ /* 0x100fe400078e0a1f */
[----:B------:R-:W-:Y:S01]  /*c260*/  @!P2 IMAD.IADD R9, R9, 0x1, -R31 ;  /* 0x000000010909a824 */ /* 0x000fe200078e0a1f */
[----:B0-----:R-:W2:Y:S04]  /*c270*/  LDL.LU R11, [R1+0x128] ;  /* 0x00012800010b7983 */ /* 0x001ea80000300800 */
[----:B------:R-:W-:Y:S04]  /*c280*/  STL [R1+0x164], R19 ;  /* 0x0001641301007387 */ /* 0x000fe80000100800 */
[----:B------:R-:W-:Y:S04]  /*c290*/  STL [R1+0x16c], R18 ;  /* 0x00016c1201007387 */ /* 0x000fe80000100800 */
[----:B------:R-:W-:Y:S04]  /*c2a0*/  STL [R1+0x170], R12 ;  /* 0x0001700c01007387 */ /* 0x000fe80000100800 */
[----:B------:R-:W-:Y:S04]  /*c2b0*/  STL [R1+0x168], R10 ;  /* 0x0001680a01007387 */ /* 0x000fe80000100800 */
[----:B------:R0:W-:Y:S04]  /*c2c0*/  STL [R1+0x154], R2 ;  /* 0x0001540201007387 */ /* 0x0001e80000100800 */
[----:B------:R1:W-:Y:S04]  /*c2d0*/  STL [R1+0x14c], R9 ;  /* 0x00014c0901007387 */ /* 0x0003e80000100800 */
[----:B0-----:R-:W2:Y:S01]  /*c2e0*/  LDL R2, [R1+0x2254] ;  /* 0x0022540001027983 */ /* 0x001ea20000100800 */
[----:B------:R-:W-:-:S02]  /*c2f0*/  ISETP.GT.U32.AND P6, PT, R31, R3, PT ;  /* 0x000000031f00720c */ /* 0x000fc40003fc4070 */
[C---:B------:R-:W-:Y:S01]  /*c300*/  ISETP.GT.U32.AND P4, PT, R31.reuse, R0, PT ;  /* 0x000000001f00720c */ /* 0x040fe20003f84070 */
[----:B------:R-:W-:Y:S01]  /*c310*/  IMAD.HI.U32 R57, R30, R56, RZ ;  /* 0x000000381e397227 */ /* 0x000fe200078e00ff */
[C---:B------:R-:W-:Y:S01]  /*c320*/  ISETP.GT.U32.AND P0, PT, R31.reuse, R8, PT ;  /* 0x000000081f00720c */ /* 0x040fe20003f04070 */
[----:B------:R-:W2:Y:S01]  /*c330*/  LDL.LU R10, [R1+0x11c] ;  /* 0x00011c00010a7983 */ /* 0x000ea20000300800 */
[C---:B------:R-:W-:Y:S02]  /*c340*/  ISETP.GT.U32.AND P1, PT, R31.reuse, R7, PT ;  /* 0x000000071f00720c */ /* 0x040fe40003f24070 */
[----:B------:R-:W-:-:S05]  /*c350*/  ISETP.GT.U32.AND P2, PT, R31, R6, PT ;  /* 0x000000061f00720c */ /* 0x000fca0003f44070 */
[--C-:B------:R-:W-:Y:S02]  /*c360*/  @!P6 IMAD.IADD R3, R3, 0x1, -R31.reuse ;  /* 0x000000010303e824 */ /* 0x100fe400078e0a1f */
[--C-:B------:R-:W-:Y:S02]  /*c370*/  @!P4 IMAD.IADD R0, R0, 0x1, -R31.reuse ;  /* 0x000000010000c824 */ /* 0x100fe400078e0a1f */
[--C-:B------:R-:W-:Y:S01]  /*c380*/  @!P0 IMAD.IADD R8, R8, 0x1, -R31.reuse ;  /* 0x0000000108088824 */ /* 0x100fe200078e0a1f */
[----:B------:R-:W-:Y:S01]  /*c390*/  ISETP.GT.U32.AND P5, PT, R31, R4, PT ;  /* 0x000000041f00720c */ /* 0x000fe20003fa4070 */
[--C-:B------:R-:W-:Y:S01]  /*c3a0*/  @!P1 IMAD.IADD R7, R7, 0x1, -R31.reuse ;  /* 0x0000000107079824 */ /* 0x100fe200078e0a1f */
[----:B------:R-:W-:Y:S01]  /*c3b0*/  ISETP.GT.U32.AND P3, PT, R31, R5, PT ;  /* 0x000000051f00720c */ /* 0x000fe20003f64070 */
[----:B------:R-:W-:Y:S02]  /*c3c0*/  @!P2 IMAD.IADD R6, R6, 0x1, -R31 ;  /* 0x000000010606a824 */ /* 0x000fe400078e0a1f */
[----:B------:R-:W-:-:S08]  /*c3d0*/  IMAD.MOV R57, RZ, RZ, -R57 ;  /* 0x000000ffff397224 */ /* 0x000fd000078e0a39 */
[--C-:B------:R-:W-:Y:S02]  /*c3e0*/  @!P5 IMAD.IADD R4, R4, 0x1, -R31.reuse ;  /* 0x000000010404d824 */ /* 0x100fe400078e0a1f */
[----:B------:R-:W-:-:S03]  /*c3f0*/  @!P3 IMAD.IADD R5, R5, 0x1, -R31 ;  /* 0x000000010505b824 */ /* 0x000fc600078e0a1f */
[----:B------:R0:W-:Y:S04]  /*c400*/  STL [R1+0x15c], R4 ;  /* 0x00015c0401007387 */ /* 0x0001e80000100800 */
[----:B-1----:R-:W2:Y:S04]  /*c410*/  LDL.LU R9, [R1+0x120] ;  /* 0x0001200001097983 */ /* 0x002ea80000300800 */
[----:B------:R1:W-:Y:S01]  /*c420*/  STL [R1+0x160], R3 ;  /* 0x0001600301007387 */ /* 0x0003e20000100800 */
[----:B------:R-:W-:-:S03]  /*c430*/  IMAD R56, R31, R57, R56 ;  /* 0x000000391f387224 */ /* 0x000fc600078e0238 */
[----:B0-----:R-:W2:Y:S04]  /*c440*/  LDL.LU R4, [R1+0x118] ;  /* 0x0001180001047983 */ /* 0x001ea80000300800 */
[----:B-1----:R-:W2:Y:S01]  /*c450*/  LDL.LU R3, [R1+0xfc] ;  /* 0x0000fc0001037983 */ /* 0x002ea20000300800 */
[C---:B---3--:R-:W-:Y:S02]  /*c460*/  ISETP.GT.U32.AND P6, PT, R31.reuse, R17, PT ;  /* 0x000000111f00720c */ /* 0x048fe40003fc4070 */
[C---:B----4-:R-:W-:Y:S02]  /*c470*/  ISETP.GT.U32.AND P4, PT, R31.reuse, R16, PT ;  /* 0x000000101f00720c */ /* 0x050fe40003f84070 */
[----:B--2---:R-:W-:-:S09]  /*c480*/  ISETP.GT.U32.AND P0, PT, R31, R15, PT ;  /* 0x0000000f1f00720c */ /* 0x004fd20003f04070 */
[--C-:B------:R-:W-:Y:S01]  /*c490*/  @!P6 IMAD.IADD R17, R17, 0x1, -R31.reuse ;  /* 0x000000011111e824 */ /* 0x100fe200078e0a1f */
[C---:B------:R-:W-:Y:S02]  /*c4a0*/  ISETP.GT.U32.AND P6, PT, R31.reuse, R0, PT ;  /* 0x000000001f00720c */ /* 0x040fe40003fc4070 */
[C---:B------:R-:W-:Y:S01]  /*c4b0*/  ISETP.GT.U32.AND P1, PT, R31.reuse, R14, PT ;  /* 0x0000000e1f00720c */ /* 0x040fe20003f24070 */
[--C-:B------:R-:W-:Y:S01]  /*c4c0*/  @!P4 IMAD.IADD R16, R16, 0x1, -R31.reuse ;  /* 0x000000011010c824 */ /* 0x100fe200078e0a1f */
[----:B------:R-:W-:Y:S01]  /*c4d0*/  ISETP.GT.U32.AND P4, PT, R31, R8, PT ;  /* 0x000000081f00720c */ /* 0x000fe20003f84070 */
[----:B------:R-:W-:Y:S01]  /*c4e0*/  @!P0 IMAD.IADD R15, R15, 0x1, -R31 ;  /* 0x000000010f0f8824 */ /* 0x000fe200078e0a1f */
[C---:B------:R-:W-:Y:S02]  /*c4f0*/  ISETP.GT.U32.AND P0, PT, R31.reuse, R7, PT ;  /* 0x000000071f00720c */ /* 0x040fe40003f04070 */
[----:B------:R-:W-:-:S07]  /*c500*/  ISETP.GT.U32.AND P2, PT, R31, R13, PT ;  /* 0x0000000d1f00720c */ /* 0x000fce0003f44070 */
[--C-:B------:R-:W-:Y:S01]  /*c510*/  @!P1 IMAD.IADD R14, R14, 0x1, -R31.reuse ;  /* 0x000000010e0e9824 */ /* 0x100fe200078e0a1f */
[----:B------:R-:W-:Y:S01]  /*c520*/  ISETP.GT.U32.AND P1, PT, R31, R6, PT ;  /* 0x000000061f00720c */ /* 0x000fe20003f24070 */
[--C-:B------:R-:W-:Y:S02]  /*c530*/  @!P6 IMAD.IADD R0, R0, 0x1, -R31.reuse ;  /* 0x000000010000e824 */ /* 0x100fe400078e0a1f */
[--C-:B------:R-:W-:Y:S02]  /*c540*/  @!P4 IMAD.IADD R8, R8, 0x1, -R31.reuse ;  /* 0x000000010808c824 */ /* 0x100fe400078e0a1f */
[--C-:B------:R-:W-:Y:S01]  /*c550*/  @!P2 IMAD.IADD R13, R13, 0x1, -R31.reuse ;  /* 0x000000010d0da824 */ /* 0x100fe200078e0a1f */
[----:B------:R-:W-:Y:S01]  /*c560*/  ISETP.GT.U32.AND P2, PT, R31, R5, PT ;  /* 0x000000051f00720c */ /* 0x000fe20003f44070 */
[----:B------:R-:W-:-:S06]  /*c570*/  @!P0 IMAD.IADD R7, R7, 0x1, -R31 ;  /* 0x0000000107078824 */ /* 0x000fcc00078e0a1f */
[----:B------:R-:W-:-:S06]  /*c580*/  @!P1 IMAD.IADD R6, R6, 0x1, -R31 ;  /* 0x0000000106069824 */ /* 0x000fcc00078e0a1f */
[----:B------:R-:W-:Y:S01]  /*c590*/  @!P2 IMAD.IADD R5, R5, 0x1, -R31 ;  /* 0x000000010505a824 */ /* 0x000fe200078e0a1f */
[----:B------:R-:W-:Y:S02]  /*c5a0*/  IABS R57, R2 ;  /* 0x0000000200397213 */ /* 0x000fe40000000000 */
[----:B------:R-:W2:Y:S04]  /*c5b0*/  LDL.LU R2, [R1+0x104] ;  /* 0x0001040001027983 */ /* 0x000ea80000300800 */
[----:B------:R0:W-:Y:S04]  /*c5c0*/  STL [R1+0x158], R0 ;  /* 0x0001580001007387 */ /* 0x0001e80000100800 */
[----:B0-----:R-:W3:Y:S04]  /*c5d0*/  LDL.LU R0, [R1+0x10c] ;  /* 0x00010c0001007983 */ /* 0x001ee80000300800 */
[----:B------:R0:W-:Y:S04]  /*c5e0*/  STL [R1+0x150], R8 ;  /* 0x0001500801007387 */ /* 0x0001e80000100800 */
[----:B------:R-:W4:Y:S04]  /*c5f0*/  LDL.LU R19, [R1+0x110] ;  /* 0x0001100001137983 */ /* 0x000f280000300800 */
[----:B------:R1:W-:Y:S04]  /*c600*/  STL [R1+0x13c], R7 ;  /* 0x00013c0701007387 */ /* 0x0003e80000100800 */
[----:B------:R-:W3:Y:S04]  /*c610*/  LDL.LU R12, [R1+0x108] ;  /* 0x00010800010c7983 */ /* 0x000ee80000300800 */
[----:B------:R1:W-:Y:S04]  /*c620*/  STL [R1+0x144], R6 ;  /* 0x0001440601007387 */ /* 0x0003e80000100800 */
[----:B0-----:R-:W3:Y:S04]  /*c630*/  LDL.LU R8, [R1+0x100] ;  /* 0x0001000001087983 */ /* 0x001ee80000300800 */
[----:B-1----:R-:W3:Y:S04]  /*c640*/  LDL.LU R7, [R1+0xec] ;  /* 0x0000ec0001077983 */ /* 0x002ee80000300800 */
[----:B------:R0:W-:Y:S04]  /*c650*/  STL [R1+0x148], R5 ;  /* 0x0001480501007387 */ /* 0x0001e80000100800 */
[----:B------:R-:W3:Y:S01]  /*c660*/  LDL.LU R6, [R1+0xf4] ;  /* 0x0000f40001067983 */ /* 0x000ee20000300800 */
[----:B------:R-:W-:-:S02]  /*c670*/  ISETP.GT.U32.AND P5, PT, R31, R61, PT ;  /* 0x0000003d1f00720c */ /* 0x000fc40003fa4070 */
[C---:B------:R-:W-:Y:S02]  /*c680*/  ISETP.GT.U32.AND P3, PT, R31.reuse, R11, PT ;  /* 0x0000000b1f00720c */ /* 0x040fe40003f64070 */
[----:B------:R-:W-:Y:S01]  /*c690*/  ISETP.GT.U32.AND P6, PT, R31, R16, PT ;  /* 0x000000101f00720c */ /* 0x000fe20003fc4070 */
[----:B0-----:R-:W3:Y:S08]  /*c6a0*/  LDL.LU R5, [R1+0xf8] ;  /* 0x0000f80001057983 */ /* 0x001ef00000300800 */
[--C-:B------:R-:W-:Y:S01]  /*c6b0*/  @!P5 IMAD.IADD R61, R61, 0x1, -R31.reuse ;  /* 0x000000013d3dd824 */ /* 0x100fe200078e0a1f */
[----:B------:R-:W-:Y:S01]  /*c6c0*/  ISETP.GT.U32.AND P5, PT, R31, R58, PT ;  /* 0x0000003a1f00720c */ /* 0x000fe20003fa4070 */
[----:B------:R-:W-:Y:S01]  /*c6d0*/  @!P3 IMAD.IADD R11, R11, 0x1, -R31 ;  /* 0x000000010b0bb824 */ /* 0x000fe200078e0a1f */
[----:B------:R-:W-:-:S02]  /*c6e0*/  ISETP.GT.U32.AND P0, PT, R31, R15, PT ;  /* 0x0000000f1f00720c */ /* 0x000fc40003f04070 */
[----:B------:R-:W-:-:S09]  /*c6f0*/  ISETP.GT.U32.AND P3, PT, R31, R61, PT ;  /* 0x0000003d1f00720c */ /* 0x000fd20003f64070 */
[--C-:B------:R-:W-:Y:S01]  /*c700*/  @!P5 IMAD.IADD R58, R58, 0x1, -R31.reuse ;  /* 0x000000013a3ad824 */ /* 0x100fe200078e0a1f */
[C---:B------:R-:W-:Y:S02]  /*c710*/  ISETP.GT.U32.AND P5, PT, R31.reuse, R17, PT ;  /* 0x000000111f00720c */ /* 0x040fe40003fa4070 */
[C---:B------:R-:W-:Y:S02]  /*c720*/  ISETP.GT.U32.AND P1, PT, R31.reuse, R14, PT ;  /* 0x0000000e1f00720c */ /* 0x040fe40003f24070 */
[C---:B------:R-:W-:Y:S01]  /*c730*/  ISETP.GT.U32.AND P4, PT, R31.reuse, R58, PT ;  /* 0x0000003a1f00720c */ /* 0x040fe20003f84070 */
[--C-:B------:R-:W-:Y:S01]  /*c740*/  @!P6 IMAD.IADD R16, R16, 0x1, -R31.reuse ;  /* 0x000000011010e824 */ /* 0x100fe200078e0a1f */
[----:B------:R-:W-:Y:S01]  /*c750*/  ISETP.GT.U32.AND P6, PT, R31, R9, PT ;  /* 0x000000091f00720c */ /* 0x000fe20003fc4070 */
[--C-:B------:R-:W-:Y:S01]  /*c760*/  @!P3 IMAD.IADD R61, R61, 0x1, -R31.reuse ;  /* 0x000000013d3db824 */ /* 0x100fe200078e0a1f */
[----:B------:R-:W-:Y:S01]  /*c770*/  ISETP.GT.U32.AND P2, PT, R31, R13, PT ;  /* 0x0000000d1f00720c */ /* 0x000fe20003f44070 */
[----:B------:R-:W-:-:S04]  /*c780*/  @!P0 IMAD.IADD R15, R15, 0x1, -R31 ;  /* 0x000000010f0f8824 */ /* 0x000fc800078e0a1f */
[--C-:B------:R-:W-:Y:S01]  /*c790*/  @!P5 IMAD.IADD R17, R17, 0x1, -R31.reuse ;  /* 0x000000011111d824 */ /* 0x100fe200078e0a1f */
[C---:B------:R-:W-:Y:S02]  /*c7a0*/  ISETP.GT.U32.AND P5, PT, R31.reuse, R10, PT ;  /* 0x0000000a1f00720c */ /* 0x040fe40003fa4070 */
[C---:B------:R-:W-:Y:S01]  /*c7b0*/  ISETP.GT.U32.AND P0, PT, R31.reuse, R4, PT ;  /* 0x000000041f00720c */ /* 0x040fe20003f04070 */
[--C-:B------:R-:W-:Y:S01]  /*c7c0*/  @!P1 IMAD.IADD R14, R14, 0x1, -R31.reuse ;  /* 0x000000010e0e9824 */ /* 0x100fe200078e0a1f */
[----:B------:R0:W-:Y:S01]  /*c7d0*/  STL [R1+0x140], R61 ;  /* 0x0001403d01007387 */ /* 0x0001e20000100800 */
[----:B------:R-:W-:Y:S01]  /*c7e0*/  ISETP.GT.U32.AND P1, PT, R31, R3, PT ;  /* 0x000000031f00720c */ /* 0x000fe20003f24070 */
[--C-:B------:R-:W-:Y:S02]  /*c7f0*/  @!P4 IMAD.IADD R58, R58, 0x1, -R31.reuse ;  /* 0x000000013a3ac824 */ /* 0x100fe400078e0a1f */
[----:B0-----:R-:W3:Y:S05]  /*c800*/  LDL.LU R61, [R1+0xf0] ;  /* 0x0000f000013d7983 */ /* 0x001eea0000300800 */
[----:B------:R-:W-:-:S02]  /*c810*/  @!P5 IMAD.IADD R10, R10, 0x1, -R31 ;  /* 0x000000010a0ad824 */ /* 0x000fc400078e0a1f */
[--C-:B------:R-:W-:Y:S02]  /*c820*/  @!P6 IMAD.IADD R9, R9, 0x1, -R31.reuse ;  /* 0x000000010909e824 */ /* 0x100fe400078e0a1f */
[--C-:B------:R-:W-:Y:S02]  /*c830*/  @!P2 IMAD.IADD R13, R13, 0x1, -R31.reuse ;  /* 0x000000010d0da824 */ /* 0x100fe400078e0a1f */
[--C-:B------:R-:W-:Y:S01]  /*c840*/  @!P0 IMAD.IADD R4, R4, 0x1, -R31.reuse ;  /* 0x0000000104048824 */ /* 0x100fe200078e0a1f */
[----:B------:R-:W-:Y:S01]  /*c850*/  ISETP.GT.U32.AND P3, PT, R31, R11, PT ;  /* 0x0000000b1f00720c */ /* 0x000fe20003f64070 */
[--C-:B------:R-:W-:Y:S01]  /*c860*/  @!P1 IMAD.IADD R3, R3, 0x1, -R31.reuse ;  /* 0x0000000103039824 */ /* 0x100fe200078e0a1f */
[----:B------:R0:W-:Y:S04]  /*c870*/  STL [R1+0x124], R17 ;  /* 0x0001241101007387 */ /* 0x0001e80000100800 */
[----:B------:R1:W-:Y:S04]  /*c880*/  STL [R1+0x12c], R16 ;  /* 0x00012c1001007387 */ /* 0x0003e80000100800 */
[----:B------:R0:W-:Y:S03]  /*c890*/  STL [R1+0x134], R15 ;  /* 0x0001340f01007387 */ /* 0x0001e60000100800 */
[----:B------:R-:W-:Y:S01]  /*c8a0*/  @!P3 IMAD.IADD R11, R11, 0x1, -R31 ;  /* 0x000000010b0bb824 */ /* 0x000fe200078e0a1f */
[----:B------:R0:W-:Y:S04]  /*c8b0*/  STL [R1+0x138], R14 ;  /* 0x0001380e01007387 */ /* 0x0001e80000100800 */
[----:B------:R0:W-:Y:S04]  /*c8c0*/  STL [R1+0x130], R13 ;  /* 0x0001300d01007387 */ /* 0x0001e80000100800 */
[----:B------:R-:W3:Y:S04]  /*c8d0*/  LDL.LU R18, [R1+0xe0] ;  /* 0x0000e00001127983 */ /* 0x000ee80000300800 */
[----:B------:R2:W-:Y:S04]  /*c8e0*/  STL [R1+0x128], R11 ;  /* 0x0001280b01007387 */ /* 0x0005e80000100800 */
[----:B0-----:R-:W3:Y:S04]  /*c8f0*/  LDL.LU R17, [R1+0xe4] ;  /* 0x0000e40001117983 */ /* 0x001ee80000300800 */
[----:B-1----:R-:W3:Y:S04]  /*c900*/  LDL.LU R16, [R1+0xe8] ;  /* 0x0000e80001107983 */ /* 0x002ee80000300800 */
[----:B------:R-:W-:Y:S04]  /*c910*/  STL [R1+0x114], R58 ;  /* 0x0001143a01007387 */ /* 0x000fe80000100800 */
[----:B------:R-:W3:Y:S04]  /*c920*/  LDL.LU R15, [R1+0x36c] ;  /* 0x00036c00010f7983 */ /* 0x000ee80000300800 */
[----:B------:R-:W3:Y:S04]  /*c930*/  LDL.LU R14, [R1+0x364] ;  /* 0x00036400010e7983 */ /* 0x000ee80000300800 */
[----:B------:R-:W3:Y:S01]  /*c940*/  LDL.LU R13, [R1+0x35c] ;  /* 0x00035c00010d7983 */ /* 0x000ee20000300800 */
        /* <DEDUP_REMOVED lines=11> */
[----:B------:R-:W-:Y:S01]  /*ca00*/  ISETP.GT.U32.AND P6, PT, R31, R4, PT ;  /* 0x000000041f00720c */ /* 0x000fe20003fc4070 */
[--C-:B------:R-:W-:Y:S02]  /*ca10*/  @!P2 IMAD.IADD R2, R2, 0x1, -R31.reuse ;  /* 0x000000010202a824 */ /* 0x100fe400078e0a1f */
[----:B------:R-:W-:Y:S01]  /*ca20*/  @!P0 IMAD.IADD R7, R7, 0x1, -R31 ;  /* 0x0000000107078824 */ /* 0x000fe200078e0a1f */
[----:B------:R-:W-:-:S05]  /*ca30*/  ISETP.GT.U32.AND P0, PT, R31, R3, PT ;  /* 0x000000031f00720c */ /* 0x000fca0003f04070 */
[--C-:B------:R-:W-:Y:S01]  /*ca40*/  @!P1 IMAD.IADD R6, R6, 0x1, -R31.reuse ;  /* 0x0000000106069824 */ /* 0x100fe200078e0a1f */
[----:B------:R-:W-:Y:S01]  /*ca50*/  ISETP.GT.U32.AND P1, PT, R31, R2, PT ;  /* 0x000000021f00720c */ /* 0x000fe20003f24070 */
[--C-:B------:R-:W-:Y:S02]  /*ca60*/  @!P4 IMAD.IADD R10, R10, 0x1, -R31.reuse ;  /* 0x000000010a0ac824 */ /* 0x100fe400078e0a1f */
[--C-:B------:R-:W-:Y:S02]  /*ca70*/  @!P5 IMAD.IADD R9, R9, 0x1, -R31.reuse ;  /* 0x000000010909d824 */ /* 0x100fe400078e0a1f */
[--C-:B------:R-:W-:Y:S01]  /*ca80*/  @!P6 IMAD.IADD R4, R4, 0x1, -R31.reuse ;  /* 0x000000010404e824 */ /* 0x100fe200078e0a1f */
[----:B------:R0:W-:Y:S01]  /*ca90*/  STL [R1+0x11c], R10 ;  /* 0x00011c0a01007387 */ /* 0x0001e20000100800 */
[----:B------:R-:W-:-:S03]  /*caa0*/  @!P0 IMAD.IADD R3, R3, 0x1, -R31 ;  /* 0x0000000103038824 */ /* 0x000fc600078e0a1f */
[----:B------:R1:W-:Y:S03]  /*cab0*/  STL [R1+0x120], R9 ;  /* 0x0001200901007387 */ /* 0x0003e60000100800 */
[----:B------:R-:W-:Y:S01]  /*cac0*/  @!P1 IMAD.IADD R2, R2, 0x1, -R31 ;  /* 0x0000000102029824 */ /* 0x000fe200078e0a1f */
[----:B------:R-:W2:Y:S04]  /*cad0*/  LDL.LU R11, [R1+0x340] ;  /* 0x00034000010b7983 */ /* 0x000ea80000300800 */
[----:B------:R3:W-:Y:S04]  /*cae0*/  STL [R1+0x118], R4 ;  /* 0x0001180401007387 */ /* 0x0007e80000100800 */
[----:B------:R4:W-:Y:S04]  /*caf0*/  STL [R1+0xfc], R3 ;  /* 0x0000fc0301007387 */ /* 0x0009e80000100800 */
[----:B0-----:R-:W2:Y:S04]  /*cb00*/  LDL.LU R10, [R1+0x348] ;  /* 0x00034800010a7983 */ /* 0x001ea80000300800 */
[----:B-1----:R-:W2:Y:S04]  /*cb10*/  LDL.LU R9, [R1+0x34c] ;  /* 0x00034c0001097983 */ /* 0x002ea80000300800 */
[----:B------:R0:W-:Y:S04]  /*cb20*/  STL [R1+0x104], R2 ;  /* 0x0001040201007387 */ /* 0x0001e80000100800 */
[----:B---3--:R-:W3:Y:S04]  /*cb30*/  LDL.LU R4, [R1+0x344] ;  /* 0x0003440001047983 */ /* 0x008ee80000300800 */
[----:B----4-:R-:W4:Y:S01]  /*cb40*/  LDL.LU R3, [R1+0x318] ;  /* 0x0003180001037983 */ /* 0x010f220000300800 */
[----:B------:R-:W-:-:S02]  /*cb50*/  ISETP.GT.U32.AND P3, PT, R31, R0, PT ;  /* 0x000000001f00720c */ /* 0x000fc40003f64070 */
[C---:B------:R-:W-:Y:S01]  /*cb60*/  ISETP.GT.U32.AND P2, PT, R31.reuse, R5, PT ;  /* 0x000000051f00720c */ /* 0x040fe20003f44070 */
[----:B0-----:R-:W4:Y:S10]  /*cb70*/  LDL.LU R2, [R1+0x324] ;  /* 0x0003240001027983 */ /* 0x001f340000300800 */
[--C-:B------:R-:W-:Y:S01]  /*cb80*/  @!P3 IMAD.IADD R0, R0, 0x1, -R31.reuse ;  /* 0x000000010000b824 */ /* 0x100fe200078e0a1f */
[----:B------:R-:W-:Y:S01]  /*cb90*/  ISETP.GT.U32.AND P3, PT, R31, R61, PT ;  /* 0x0000003d1f00720c */ /* 0x000fe20003f64070 */
[----:B------:R-:W-:Y:S01]  /*cba0*/  @!P2 IMAD.IADD R5, R5, 0x1, -R31 ;  /* 0x000000010505a824 */ /* 0x000fe200078e0a1f */
[----:B------:R-:W-:-:S02]  /*cbb0*/  ISETP.GT.U32.AND P4, PT, R31, R12, PT ;  /* 0x0000000c1f00720c */ /* 0x000fc40003f84070 */
[C---:B------:R-:W-:Y:S02]  /*cbc0*/  ISETP.GT.U32.AND P2, PT, R31.reuse, R0, PT ;  /* 0x000000001f00720c */ /* 0x040fe40003f44070 */
[----:B------:R-:W-:-:S07]  /*cbd0*/  ISETP.GT.U32.AND P5, PT, R31, R8, PT ;  /* 0x000000081f00720c */ /* 0x000fce0003fa4070 */
[--C-:B------:R-:W-:Y:S01]  /*cbe0*/  @!P3 IMAD.IADD R61, R61, 0x1, -R31.reuse ;  /* 0x000000013d3db824 */ /* 0x100fe200078e0a1f */
[C---:B------:R-:W-:Y:S02]  /*cbf0*/  ISETP.GT.U32.AND P3, PT, R31.reuse, R19, PT ;  /* 0x000000131f00720c */ /* 0x040fe40003f64070 */
[C---:B------:R-:W-:Y:S02]  /*cc00*/  ISETP.GT.U32.AND P0, PT, R31.reuse, R7, PT ;  /* 0x000000071f00720c */ /* 0x040fe40003f04070 */
[C---:B------:R-:W-:Y:S01]  /*cc10*/  ISETP.GT.U32.AND P6, PT, R31.reuse, R61, PT ;  /* 0x0000003d1f00720c */ /* 0x040fe20003fc4070 */
[--C-:B------:R-:W-:Y:S02]  /*cc20*/  @!P2 IMAD.IADD R0, R0, 0x1, -R31.reuse ;  /* 0x000000010000a824 */ /* 0x100fe400078e0a1f */
[--C-:B------:R-:W-:Y:S01]  /*cc30*/  @!P4 IMAD.IADD R12, R12, 0x1, -R31.reuse ;  /* 0x000000010c0cc824 */ /* 0x100fe200078e0a1f */
[C---:B------:R-:W-:Y:S01]  /*cc40*/  ISETP.GT.U32.AND P1, PT, R31.reuse, R6, PT ;  /* 0x000000061f00720c */ /* 0x040fe20003f24070 */
[----:B------:R-:W-:Y:S01]  /*cc50*/  @!P5 IMAD.IADD R8, R8, 0x1, -R31 ;  /* 0x000000010808d824 */ /* 0x000fe200078e0a1f */
[----:B------:R-:W-:-:S03]  /*cc60*/  ISETP.GT.U32.AND P4, PT, R31, R17, PT ;  /* 0x000000111f00720c */ /* 0x000fc60003f84070 */
[--C-:B------:R-:W-:Y:S01]  /*cc70*/  @!P3 IMAD.IADD R19, R19, 0x1, -R31.reuse ;  /* 0x000000011313b824 */ /* 0x100fe200078e0a1f */
[C---:B------:R-:W-:Y:S02]  /*cc80*/  ISETP.GT.U32.AND P3, PT, R31.reuse, R18, PT ;  /* 0x000000121f00720c */ /* 0x040fe40003f64070 */
[----:B------:R-:W-:Y:S01]  /*cc90*/  ISETP.GT.U32.AND P5, PT, R31, R16, PT ;  /* 0x000000101f00720c */ /* 0x000fe20003fa4070 */
[----:B------:R0:W-:Y:S01]  /*cca0*/  STL [R1+0x10c], R0 ;  /* 0x00010c0001007387 */ /* 0x0001e20000100800 */
[--C-:B------:R-:W-:Y:S01]  /*ccb0*/  @!P0 IMAD.IADD R7, R7, 0x1, -R31.reuse ;  /* 0x0000000107078824 */ /* 0x100fe200078e0a1f */
[----:B------:R-:W-:Y:S02]  /*ccc0*/  ISETP.GT.U32.AND P0, PT, R31, R15, PT ;  /* 0x0000000f1f00720c */ /* 0x000fe40003f04070 */
[----:B0-----:R-:W4:Y:S01]  /*ccd0*/  LDL.LU R0, [R1+0x32c] ;  /* 0x00032c0001007983 */ /* 0x001f220000300800 */
[----:B------:R-:W-:-:S05]  /*cce0*/  @!P6 IMAD.IADD R61, R61, 0x1, -R31 ;  /* 0x000000013d3de824 */ /* 0x000fca00078e0a1f */
[--C-:B------:R-:W-:Y:S01]  /*ccf0*/  @!P3 IMAD.IADD R18, R18, 0x1, -R31.reuse ;  /* 0x000000011212b824 */ /* 0x100fe200078e0a1f */
[----:B------:R-:W-:Y:S01]  /*cd00*/  ISETP.GT.U32.AND P2, PT, R31, R5, PT ;  /* 0x000000051f00720c */ /* 0x000fe20003f44070 */
[--C-:B------:R-:W-:Y:S02]  /*cd10*/  @!P4 IMAD.IADD R17, R17, 0x1, -R31.reuse ;  /* 0x000000011111c824 */ /* 0x100fe400078e0a1f */
[--C-:B------:R-:W-:Y:S01]  /*cd20*/  @!P1 IMAD.IADD R6, R6, 0x1, -R31.reuse ;  /* 0x0000000106069824 */ /* 0x100fe200078e0a1f */
[----:B------:R-:W-:Y:S01]  /*cd30*/  ISETP.GT.U32.AND P1, PT, R31, R14, PT ;  /* 0x0000000e1f00720c */ /* 0x000fe20003f24070 */
[--C-:B------:R-:W-:Y:S02]  /*cd40*/  @!P5 IMAD.IADD R16, R16, 0x1, -R31.reuse ;  /* 0x000000011010d824 */ /* 0x100fe400078e0a1f */
[--C-:B------:R-:W-:Y:S01]  /*cd50*/  @!P0 IMAD.IADD R15, R15, 0x1, -R31.reuse ;  /* 0x000000010f0f8824 */ /* 0x100fe200078e0a1f */
[----:B------:R-:W-:Y:S04]  /*cd60*/  STL [R1+0x110], R19 ;  /* 0x0001101301007387 */ /* 0x000fe80000100800 */
[----:B------:R0:W-:Y:S01]  /*cd70*/  STL [R1+0x108], R12 ;  /* 0x0001080c01007387 */ /* 0x0001e20000100800 */
[----:B------:R-:W-:-:S03]  /*cd80*/  @!P2 IMAD.IADD R5, R5, 0x1, -R31 ;  /* 0x000000010505a824 */ /* 0x000fc600078e0a1f */
[----:B------:R-:W-:Y:S01]  /*cd90*/  STL [R1+0x100], R8 ;  /* 0x0001000801007387 */ /* 0x000fe20000100800 */
[----:B------:R-:W-:-:S03]  /*cda0*/  @!P1 IMAD.IADD R14, R14, 0x1, -R31 ;  /* 0x000000010e0e9824 */ /* 0x000fc600078e0a1f */
[----:B------:R-:W-:Y:S04]  /*cdb0*/  STL [R1+0xec], R7 ;  /* 0x0000ec0701007387 */ /* 0x000fe80000100800 */
[----:B------:R-:W-:Y:S04]  /*cdc0*/  STL [R1+0xf4], R6 ;  /* 0x0000f40601007387 */ /* 0x000fe80000100800 */
[----:B0-----:R-:W4:Y:S04]  /*cdd0*/  LDL R12, [R1+0x2250] ;  /* 0x00225000010c7983 */ /* 0x001f280000100800 */
[----:B------:R-:W-:Y:S04]  /*cde0*/  STL [R1+0xf8], R5 ;  /* 0x0000f80501007387 */ /* 0x000fe80000100800 */
[----:B------:R0:W-:Y:S04]  /*cdf0*/  STL [R1+0xf0], R61 ;  /* 0x0000f03d01007387 */ /* 0x0001e80000100800 */
[----:B0-----:R-:W4:Y:S04]  /*ce00*/  LDL.LU R61, [R1+0x334] ;  /* 0x00033400013d7983 */ /* 0x001f280000300800 */
[----:B------:R-:W4:Y:S04]  /*ce10*/  LDL.LU R8, [R1+0x328] ;  /* 0x0003280001087983 */ /* 0x000f280000300800 */
[----:B------:R-:W4:Y:S04]  /*ce20*/  LDL.LU R7, [R1+0x31c] ;  /* 0x00031c0001077983 */ /* 0x000f280000300800 */
[----:B------:R-:W4:Y:S04]  /*ce30*/  LDL.LU R6, [R1+0x2fc] ;  /* 0x0002fc0001067983 */ /* 0x000f280000300800 */
[----:B------:R-:W4:Y:S01]  /*ce40*/  LDL.LU R5, [R1+0x308] ;  /* 0x0003080001057983 */ /* 0x000f220000300800 */
[----:B--2---:R-:W-:-:S02]  /*ce50*/  ISETP.GT.U32.AND P6, PT, R31, R11, PT ;  /* 0x0000000b1f00720c */ /* 0x004fc40003fc4070 */
[C---:B------:R-:W-:Y:S02]  /*ce60*/  ISETP.GT.U32.AND P3, PT, R31.reuse, R10, PT ;  /* 0x0000000a1f00720c */ /* 0x040fe40003f64070 */
[C---:B------:R-:W-:Y:S02]  /*ce70*/  ISETP.GT.U32.AND P4, PT, R31.reuse, R9, PT ;  /* 0x000000091f00720c */ /* 0x040fe40003f84070 */
[C---:B---3--:R-:W-:Y:S02]  /*ce80*/  ISETP.GT.U32.AND P5, PT, R31.reuse, R4, PT ;  /* 0x000000041f00720c */ /* 0x048fe40003fa4070 */
[----:B----4-:R-:W-:-:S05]  /*ce90*/  ISETP.GT.U32.AND P0, PT, R31, R3, PT ;  /* 0x000000031f00720c */ /* 0x010fca0003f04070 */
[--C-:B------:R-:W-:Y:S01]  /*cea0*/  @!P6 IMAD.IADD R11, R11, 0x1, -R31.reuse ;  /* 0x000000010b0be824 */ /* 0x100fe200078e0a1f */
[C---:B------:R-:W-:Y:S01]  /*ceb0*/  ISETP.GT.U32.AND P6, PT, R31.reuse, R18, PT ;  /* 0x000000121f00720c */ /* 0x040fe20003fc4070 */
[--C-:B------:R-:W-:Y:S01]  /*cec0*/  @!P3 IMAD.IADD R10, R10, 0x1, -R31.reuse ;  /* 0x000000010a0ab824 */ /* 0x100fe200078e0a1f */
[----:B------:R-:W-:Y:S01]  /*ced0*/  ISETP.GT.U32.AND P3, PT, R31, R17, PT ;  /* 0x000000111f00720c */ /* 0x000fe20003f64070 */
[--C-:B------:R-:W-:Y:S01]  /*cee0*/  @!P4 IMAD.IADD R9, R9, 0x1, -R31.reuse ;  /* 0x000000010909c824 */ /* 0x100fe200078e0a1f */
[C---:B------:R-:W-:Y:S01]  /*cef0*/  ISETP.GT.U32.AND P4, PT, R31.reuse, R16, PT ;  /* 0x000000101f00720c */ /* 0x040fe20003f84070 */
[--C-:B------:R-:W-:Y:S01]  /*cf00*/  @!P5 IMAD.IADD R4, R4, 0x1, -R31.reuse ;  /* 0x000000010404d824 */ /* 0x100fe200078e0a1f */
[----:B------:R-:W-:Y:S01]  /*cf10*/  ISETP.GT.U32.AND P5, PT, R31, R15, PT ;  /* 0x0000000f1f00720c */ /* 0x000fe20003fa4070 */
[----:B------:R-:W-:Y:S01]  /*cf20*/  @!P0 IMAD.IADD R3, R3, 0x1, -R31 ;  /* 0x0000000103038824 */ /* 0x000fe200078e0a1f */
[----:B------:R-:W-:-:S05]  /*cf30*/  ISETP.GT.U32.AND P0, PT, R31, R14, PT ;  /* 0x0000000e1f00720c */ /* 0x000fca0003f04070 */
[--C-:B------:R-:W-:Y:S02]  /*cf40*/  @!P6 IMAD.IADD R18, R18, 0x1, -R31.reuse ;  /* 0x000000011212e824 */ /* 0x100fe400078e0a1f */
[--C-:B------:R-:W-:Y:S02]  /*cf50*/  @!P3 IMAD.IADD R17, R17, 0x1, -R31.reuse ;  /* 0x000000011111b824 */ /* 0x100fe400078e0a1f */
[--C-:B------:R-:W-:Y:S01]  /*cf60*/  @!P4 IMAD.IADD R16, R16, 0x1, -R31.reuse ;  /* 0x000000011010c824 */ /* 0x100fe200078e0a1f */
[----:B------:R0:W-:Y:S01]  /*cf70*/  STL [R1+0xe0], R18 ;  /* 0x0000e01201007387 */ /* 0x0001e20000100800 */
[----:B------:R-:W-:-:S03]  /*cf80*/  @!P5 IMAD.IADD R15, R15, 0x1, -R31 ;  /* 0x000000010f0fd824 */ /* 0x000fc600078e0a1f */
[----:B------:R1:W-:Y:S04]  /*cf90*/  STL [R1+0xe4], R17 ;  /* 0x0000e41101007387 */ /* 0x0003e80000100800 */
[----:B------:R-:W2:Y:S01]  /*cfa0*/  LDL.LU R19, [R1+0x304] ;  /* 0x0003040001137983 */ /* 0x000ea20000300800 */
[----:B------:R-:W-:-:S03]  /*cfb0*/  @!P0 IMAD.IADD R14, R14, 0x1, -R31 ;  /* 0x000000010e0e8824 */ /* 0x000fc600078e0a1f */
[----:B------:R3:W-:Y:S04]  /*cfc0*/  STL [R1+0xe8], R16 ;  /* 0x0000e81001007387 */ /* 0x0007e80000100800 */
[----:B0-----:R-:W4:Y:S04]  /*cfd0*/  LDL.LU R18, [R1+0x2d4] ;  /* 0x0002d40001127983 */ /* 0x001f280000300800 */
[----:B------:R0:W-:Y:S04]  /*cfe0*/  STL [R1+0x36c], R15 ;  /* 0x00036c0f01007387 */ /* 0x0001e80000100800 */
[----:B-1----:R-:W4:Y:S04]  /*cff0*/  LDL.LU R17, [R1+0x2e0] ;  /* 0x0002e00001117983 */ /* 0x002f280000300800 */
[----:B---3--:R-:W3:Y:S04]  /*d000*/  LDL.LU R16, [R1+0x2e8] ;  /* 0x0002e80001107983 */ /* 0x008ee80000300800 */
[----:B------:R1:W-:Y:S04]  /*d010*/  STL [R1+0x364], R14 ;  /* 0x0003640e01007387 */ /* 0x0003e80000100800 */
[----:B0-----:R-:W3:Y:S04]  /*d020*/  LDL.LU R15, [R1+0x2f4] ;  /* 0x0002f400010f7983 */ /* 0x001ee80000300800 */
[----:B-1----:R-:W3:Y:S01]  /*d030*/  LDL.LU R14, [R1+0x2e4] ;  /* 0x0002e400010e7983 */ /* 0x002ee20000300800 */
[----:B------:R-:W-:-:S02]  /*d040*/  ISETP.GT.U32.AND P2, PT, R31, R13, PT ;  /* 0x0000000d1f00720c */ /* 0x000fc40003f44070 */
[----:B------:R-:W-:-:S11]  /*d050*/  ISETP.GT.U32.AND P1, PT, R31, R2, PT ;  /* 0x000000021f00720c */ /* 0x000fd60003f24070 */
[--C-:B------:R-:W-:Y:S01]  /*d060*/  @!P2 IMAD.IADD R13, R13, 0x1, -R31.reuse ;  /* 0x000000010d0da824 */ /* 0x100fe200078e0a1f */
[C---:B------:R-:W-:Y:S01]  /*d070*/  ISETP.GT.U32.AND P2, PT, R31.reuse, R0, PT ;  /* 0x000000001f00720c */ /* 0x040fe20003f44070 */
[----:B------:R-:W-:Y:S01]  /*d080*/  @!P1 IMAD.IADD R2, R2, 0x1, -R31 ;  /* 0x0000000102029824 */ /* 0x000fe200078e0a1f */
[C---:B------:R-:W-:Y:S02]  /*d090*/  ISETP.GT.U32.AND P3, PT, R31.reuse, R10, PT ;  /* 0x0000000a1f00720c */ /* 0x040fe40003f64070 */
[C---:B------:R-:W-:Y:S02]  /*d0a0*/  ISETP.GT.U32.AND P1, PT, R31.reuse, R13, PT ;  /* 0x0000000d1f00720c */ /* 0x040fe40003f24070 */
[----:B------:R-:W-:-:S07]  /*d0b0*/  ISETP.GT.U32.AND P4, PT, R31, R9, PT ;  /* 0x000000091f00720c */ /* 0x000fce0003f84070 */
[--C-:B------:R-:W-:Y:S01]  /*d0c0*/  @!P2 IMAD.IADD R0, R0, 0x1, -R31.reuse ;  /* 0x000000010000a824 */ /* 0x100fe200078e0a1f */
[C---:B------:R-:W-:Y:S02]  /*d0d0*/  ISETP.GT.U32.AND P2, PT, R31.reuse, R11, PT ;  /* 0x0000000b1f00720c */ /* 0x040fe40003f44070 */
[C---:B------:R-:W-:Y:S02]  /*d0e0*/  ISETP.GT.U32.AND P5, PT, R31.reuse, R4, PT ;  /* 0x000000041f00720c */ /* 0x040fe40003fa4070 */
[C---:B------:R-:W-:Y:S01]  /*d0f0*/  ISETP.GT.U32.AND P6, PT, R31.reuse, R0, PT ;  /* 0x000000001f00720c */ /* 0x040fe20003fc4070 */
[--C-:B------:R-:W-:Y:S01]  /*d100*/  @!P3 IMAD.IADD R10, R10, 0x1, -R31.reuse ;  /* 0x000000010a0ab824 */ /* 0x100fe200078e0a1f */
[----:B------:R-:W-:Y:S01]  /*d110*/  ISETP.GT.U32.AND P0, PT, R31, R3, PT ;  /* 0x000000031f00720c */ /* 0x000fe20003f04070 */
[--C-:B------:R-:W-:Y:S02]  /*d120*/  @!P1 IMAD.IADD R13, R13, 0x1, -R31.reuse ;  /* 0x000000010d0d9824 */ /* 0x100fe400078e0a1f */
[----:B------:R-:W-:-:S04]  /*d130*/  @!P4 IMAD.IADD R9, R9, 0x1, -R31 ;  /* 0x000000010909c824 */ /* 0x000fc800078e0a1f */
[--C-:B------:R-:W-:Y:S01]  /*d140*/  @!P2 IMAD.IADD R11, R11, 0x1, -R31.reuse ;  /* 0x000000010b0ba824 */ /* 0x100fe200078e0a1f */
[C---:B------:R-:W-:Y:S01]  /*d150*/  ISETP.GT.U32.AND P2, PT, R31.reuse, R61, PT ;  /* 0x0000003d1f00720c */ /* 0x040fe20003f44070 */
[--C-:B------:R-:W-:Y:S01]  /*d160*/  @!P5 IMAD.IADD R4, R4, 0x1, -R31.reuse ;  /* 0x000000010404d824 */ /* 0x100fe200078e0a1f */
[C---:B------:R-:W-:Y:S02]  /*d170*/  ISETP.GT.U32.AND P3, PT, R31.reuse, R8, PT ;  /* 0x000000081f00720c */ /* 0x040fe40003f64070 */
[C---:B------:R-:W-:Y:S01]  /*d180*/  ISETP.GT.U32.AND P4, PT, R31.reuse, R7, PT ;  /* 0x000000071f00720c */ /* 0x040fe20003f84070 */
[----:B------:R0:W-:Y:S01]  /*d190*/  STL [R1+0x35c], R13 ;  /* 0x00035c0d01007387 */ /* 0x0001e20000100800 */
[----:B------:R-:W-:Y:S01]  /*d1a0*/  ISETP.GT.U32.AND P5, PT, R31, R6, PT ;  /* 0x000000061f00720c */ /* 0x000fe20003fa4070 */
[--C-:B------:R-:W-:Y:S02]  /*d1b0*/  @!P6 IMAD.IADD R0, R0, 0x1, -R31.reuse ;  /* 0x000000010000e824 */ /* 0x100fe400078e0a1f */
[----:B0-----:R-:W3:Y:S04]  /*d1c0*/  LDL.LU R13, [R1+0x2d8] ;  /* 0x0002d800010d7983 */ /* 0x001ee80000300800 */
[----:B------:R-:W-:-:S02]  /*d1d0*/  @!P2 IMAD.IADD R61, R61, 0x1, -R31 ;  /* 0x000000013d3da824 */ /* 0x000fc400078e0a1f */
[--C-:B------:R-:W-:Y:S01]  /*d1e0*/  @!P0 IMAD.IADD R3, R3, 0x1, -R31.reuse ;  /* 0x0000000103038824 */ /* 0x100fe200078e0a1f */
[----:B------:R-:W-:Y:S01]  /*d1f0*/  ISETP.GT.U32.AND P0, PT, R31, R5, PT ;  /* 0x000000051f00720c */ /* 0x000fe20003f04070 */
[--C-:B------:R-:W-:Y:S02]  /*d200*/  @!P3 IMAD.IADD R8, R8, 0x1, -R31.reuse ;  /* 0x000000010808b824 */ /* 0x100fe400078e0a1f */
[--C-:B------:R-:W-:Y:S01]  /*d210*/  @!P4 IMAD.IADD R7, R7, 0x1, -R31.reuse ;  /* 0x000000010707c824 */ /* 0x100fe200078e0a1f */
[----:B------:R-:W-:Y:S01]  /*d220*/  ISETP.GT.U32.AND P1, PT, R31, R2, PT ;  /* 0x000000021f00720c */ /* 0x000fe20003f24070 */
[----:B------:R-:W-:Y:S02]  /*d230*/  @!P5 IMAD.IADD R6, R6, 0x1, -R31 ;  /* 0x000000010606d824 */ /* 0x000fe400078e0a1f */
[----:B------:R-:W-:Y:S01]  /*d240*/  IMAD.HI.U32 R58, R30, R57, RZ ;  /* 0x000000391e3a7227 */ /* 0x000fe200078e00ff */
[----:B------:R-:W-:Y:S03]  /*d250*/  STL [R1+0x340], R11 ;  /* 0x0003400b01007387 */ /* 0x000fe60000100800 */
[----:B------:R-:W-:-:S02]  /*d260*/  IMAD.MOV R58, RZ, RZ, -R58 ;  /* 0x000000ffff3a7224 */ /* 0x000fc400078e0a3a */
[----:B------:R-:W-:Y:S01]  /*d270*/  @!P0 IMAD.IADD R5, R5, 0x1, -R31 ;  /* 0x0000000105058824 */ /* 0x000fe200078e0a1f */
[----:B------:R-:W-:Y:S01]  /*d280*/  STL [R1+0x348], R10 ;  /* 0x0003480a01007387 */ /* 0x000fe20000100800 */
[----:B------:R-:W-:Y:S02]  /*d290*/  IMAD R57, R31, R58, R57 ;  /* 0x0000003a1f397224 */ /* 0x000fe400078e0239 */
[----:B------:R-:W-:Y:S01]  /*d2a0*/  @!P1 IMAD.IADD R2, R2, 0x1, -R31 ;  /* 0x0000000102029824 */ /* 0x000fe200078e0a1f */
[----:B------:R-:W-:Y:S01]  /*d2b0*/  STL [R1+0x34c], R9 ;  /* 0x00034c0901007387 */ /* 0x000fe20000100800 */
[----:B------:R-:W-:-:S03]  /*d2c0*/  IABS R58, R12 ;  /* 0x0000000c003a7213 */ /* 0x000fc60000000000 */
[----:B------:R0:W-:Y:S04]  /*d2d0*/  STL [R1+0x344], R4 ;  /* 0x0003440401007387 */ /* 0x0001e80000100800 */
[----:B------:R1:W-:Y:S04]  /*d2e0*/  STL [R1+0x318], R3 ;  /* 0x0003180301007387 */ /* 0x0003e80000100800 */
[----:B------:R-:W3:Y:S04]  /*d2f0*/  LDL.LU R12, [R1+0x2a4] ;  /* 0x0002a400010c7983 */ /* 0x000ee80000300800 */
[----:B------:R1:W-:Y:S04]  /*d300*/  STL [R1+0x324], R2 ;  /* 0x0003240201007387 */ /* 0x0003e80000100800 */
[----:B0-----:R-:W3:Y:S01]  /*d310*/  LDL.LU R4, [R1+0x2b8] ;  /* 0x0002b80001047983 */ /* 0x001ee20000300800 */
[----:B------:R-:W-:-:S03]  /*d320*/  ISETP.GT.U32.AND P1, PT, R31, R59, PT ;  /* 0x0000003b1f00720c */ /* 0x000fc60003f24070 */
[----:B-1----:R-:W3:Y:S04]  /*d330*/  LDL.LU R3, [R1+0x2bc] ;  /* 0x0002bc0001037983 */ /* 0x002ee80000300800 */
[----:B------:R0:W-:Y:S04]  /*d340*/  STL [R1+0x32c], R0 ;  /* 0x00032c0001007387 */ /* 0x0001e80000100800 */
[----:B------:R-:W3:Y:S04]  /*d350*/  LDL.LU R2, [R1+0x2b4] ;  /* 0x0002b40001027983 */ /* 0x000ee80000300800 */
[----:B0-----:R-:W3:Y:S01]  /*d360*/  LDL.LU R0, [R1+0x264] ;  /* 0x0002640001007983 */ /* 0x001ee20000300800 */
[----:B------:R-:W-:Y:S01]  /*d370*/  @!P1 IMAD.IADD R59, R59, 0x1, -R31 ;  /* 0x000000013b3b9824 */ /* 0x000fe200078e0a1f */
[----:B--2---:R-:W-:-:S02]  /*d380*/  ISETP.GT.U32.AND P6, PT, R31, R19, PT ;  /* 0x000000131f00720c */ /* 0x004fc40003fc4070 */
[C---:B----4-:R-:W-:Y:S02]  /*d390*/  ISETP.GT.U32.AND P2, PT, R31.reuse, R18, PT ;  /* 0x000000121f00720c */ /* 0x050fe40003f44070 */
[C---:B------:R-:W-:Y:S02]  /*d3a0*/  ISETP.GT.U32.AND P3, PT, R31.reuse, R17, PT ;  /* 0x000000111f00720c */ /* 0x040fe40003f64070 */
[----:B---3--:R-:W-:-:S07]  /*d3b0*/  ISETP.GT.U32.AND P4, PT, R31, R16, PT ;  /* 0x000000101f00720c */ /* 0x008fce0003f84070 */
[--C-:B------:R-:W-:Y:S01]  /*d3c0*/  @!P6 IMAD.IADD R19, R19, 0x1, -R31.reuse ;  /* 0x000000011313e824 */ /* 0x100fe200078e0a1f */
[C---:B------:R-:W-:Y:S02]  /*d3d0*/  ISETP.GT.U32.AND P6, PT, R31.reuse, R61, PT ;  /* 0x0000003d1f00720c */ /* 0x040fe40003fc4070 */
[C---:B------:R-:W-:Y:S01]  /*d3e0*/  ISETP.GT.U32.AND P5, PT, R31.reuse, R15, PT ;  /* 0x0000000f1f00720c */ /* 0x040fe20003fa4070 */
[--C-:B------:R-:W-:Y:S01]  /*d3f0*/  @!P2 IMAD.IADD R18, R18, 0x1, -R31.reuse ;  /* 0x000000011212a824 */ /* 0x100fe200078e0a1f */
[----:B------:R-:W-:Y:S01]  /*d400*/  ISETP.GT.U32.AND P2, PT, R31, R8, PT ;  /* 0x000000081f00720c */ /* 0x000fe20003f44070 */
[--C-:B------:R-:W-:Y:S01]  /*d410*/  @!P3 IMAD.IADD R17, R17, 0x1, -R31.reuse ;  /* 0x000000011111b824 */ /* 0x100fe200078e0a1f */
[C---:B------:R-:W-:Y:S01]  /*d420*/  ISETP.GT.U32.AND P3, PT, R31.reuse, R7, PT ;  /* 0x000000071f00720c */ /* 0x040fe20003f64070 */
[----:B------:R-:W-:Y:S01]  /*d430*/  @!P4 IMAD.IADD R16, R16, 0x1, -R31 ;  /* 0x000000011010c824 */ /* 0x000fe200078e0a1f */
[----:B------:R-:W-:-:S05]  /*d440*/  ISETP.GT.U32.AND P4, PT, R31, R6, PT ;  /* 0x000000061f00720c */ /* 0x000fca0003f84070 */
[--C-:B------:R-:W-:Y:S02]  /*d450*/  @!P6 IMAD.IADD R61, R61, 0x1, -R31.reuse ;  /* 0x000000013d3de824 */ /* 0x100fe400078e0a1f */
[--C-:B------:R-:W-:Y:S01]  /*d460*/  @!P5 IMAD.IADD R15, R15, 0x1, -R31.reuse ;  /* 0x000000010f0fd824 */ /* 0x100fe200078e0a1f */
[----:B------:R-:W-:Y:S01]  /*d470*/  ISETP.GT.U32.AND P5, PT, R31, R5, PT ;  /* 0x000000051f00720c */ /* 0x000fe20003fa4070 */
[--C-:B------:R-:W-:Y:S01]  /*d480*/  @!P2 IMAD.IADD R8, R8, 0x1, -R31.reuse ;  /* 0x000000010808a824 */ /* 0x100fe200078e0a1f */
[----:B------:R0:W-:Y:S01]  /*d490*/  STL [R1+0x334], R61 ;  /* 0x0003343d01007387 */ /* 0x0001e20000100800 */
[--C-:B------:R-:W-:Y:S01]  /*d4a0*/  @!P3 IMAD.IADD R7, R7, 0x1, -R31.reuse ;  /* 0x000000010707b824 */ /* 0x100fe200078e0a1f */
[----:B------:R-:W-:Y:S01]  /*d4b0*/  ISETP.GT.U32.AND P0, PT, R31, R14, PT ;  /* 0x0000000e1f00720c */ /* 0x000fe20003f04070 */
[--C-:B------:R-:W-:Y:S01]  /*d4c0*/  @!P4 IMAD.IADD R6, R6, 0x1, -R31.reuse ;  /* 0x000000010606c824 */ /* 0x100fe200078e0a1f */
[----:B0-----:R-:W2:Y:S07]  /*d4d0*/  LDL.LU R61, [R1+0x274] ;  /* 0x00027400013d7983 */ /* 0x001eae0000300800 */
[--C-:B------:R-:W-:Y:S01]  /*d4e0*/  @!P5 IMAD.IADD R5, R5, 0x1, -R31.reuse ;  /* 0x000000010505d824 */ /* 0x100fe200078e0a1f */
[----:B------:R0:W-:Y:S04]  /*d4f0*/  STL [R1+0x328], R8 ;  /* 0x0003280801007387 */ /* 0x0001e80000100800 */
[----:B------:R-:W3:Y:S04]  /*d500*/  LDL.LU R11, [R1+0x27c] ;  /* 0x00027c00010b7983 */ /* 0x000ee80000300800 */
[----:B------:R1:W-:Y:S04]  /*d510*/  STL [R1+0x31c], R7 ;  /* 0x00031c0701007387 */ /* 0x0003e80000100800 */
[----:B------:R4:W-:Y:S04]  /*d520*/  STL [R1+0x2fc], R6 ;  /* 0x0002fc0601007387 */ /* 0x0009e80000100800 */
[----:B------:R-:W3:Y:S04]  /*d530*/  LDL.LU R10, [R1+0x294] ;  /* 0x00029400010a7983 */ /* 0x000ee80000300800 */
[----:B------:R-:W3:Y:S04]  /*d540*/  LDL.LU R9, [R1+0x278] ;  /* 0x0002780001097983 */ /* 0x000ee80000300800 */
[----:B------:R4:W-:Y:S04]  /*d550*/  STL [R1+0x308], R5 ;  /* 0x0003080501007387 */ /* 0x0009e80000100800 */
[----:B0-----:R-:W3:Y:S01]  /*d560*/  LDL.LU R8, [R1+0x26c] ;  /* 0x00026c0001087983 */ /* 0x001ee20000300800 */
[----:B------:R-:W-:-:S03]  /*d570*/  @!P0 IMAD.IADD R14, R14, 0x1, -R31 ;  /* 0x000000010e0e8824 */ /* 0x000fc600078e0a1f */
[----:B-1----:R-:W3:Y:S01]  /*d580*/  LDL.LU R7, [R1+0x22c] ;  /* 0x00022c0001077983 */ /* 0x002ee20000300800 */
[----:B------:R-:W-:-:S03]  /*d590*/  ISETP.GT.U32.AND P0, PT, R31, R59, PT ;  /* 0x0000003b1f00720c */ /* 0x000fc60003f04070 */
[----:B----4-:R-:W4:Y:S10]  /*d5a0*/  LDL.LU R6, [R1+0x240] ;  /* 0x0002400001067983 */ /* 0x010f340000300800 */
[----:B------:R-:W-:-:S05]  /*d5b0*/  @!P0 IMAD.IADD R59, R59, 0x1, -R31 ;  /* 0x000000013b3b8824 */ /* 0x000fca00078e0a1f */
[----:B------:R-:W-:Y:S04]  /*d5c0*/  STL [R1+0x30c], R59 ;  /* 0x00030c3b01007387 */ /* 0x000fe80000100800 */
[----:B------:R-:W4:Y:S01]  /*d5d0*/  LDL.LU R5, [R1+0x244] ;  /* 0x0002440001057983 */ /* 0x000f220000300800 */
[C---:B------:R-:W-:Y:S02]  /*d5e0*/  ISETP.GT.U32.AND P1, PT, R31.reuse, R13, PT ;  /* 0x0000000d1f00720c */ /* 0x040fe40003f24070 */
[C---:B------:R-:W-:Y:S02]  /*d5f0*/  ISETP.GT.U32.AND P2, PT, R31.reuse, R18, PT ;  /* 0x000000121f00720c */ /* 0x040fe40003f44070 */
[C---:B------:R-:W-:Y:S02]  /*d600*/  ISETP.GT.U32.AND P3, PT, R31.reuse, R17, PT ;  /* 0x000000111f00720c */ /* 0x040fe40003f64070 */
[----:B------:R-:W-:-:S07]  /*d610*/  ISETP.GT.U32.AND P4, PT, R31, R16, PT ;  /* 0x000000101f00720c */ /* 0x000fce0003f84070 */
[--C-:B------:R-:W-:Y:S01]  /*d620*/  @!P1 IMAD.IADD R13, R13, 0x1, -R31.reuse ;  /* 0x000000010d0d9824 */ /* 0x100fe200078e0a1f */
[C---:B------:R-:W-:Y:S02]  /*d630*/  ISETP.GT.U32.AND P1, PT, R31.reuse, R19, PT ;  /* 0x000000131f00720c */ /* 0x040fe40003f24070 */
[C---:B------:R-:W-:Y:S01]  /*d640*/  ISETP.GT.U32.AND P5, PT, R31.reuse, R15, PT ;  /* 0x0000000f1f00720c */ /* 0x040fe20003fa4070 */
[--C-:B------:R-:W-:Y:S01]  /*d650*/  @!P2 IMAD.IADD R18, R18, 0x1, -R31.reuse ;  /* 0x000000011212a824 */ /* 0x100fe200078e0a1f */
[----:B------:R-:W-:Y:S01]  /*d660*/  ISETP.GT.U32.AND P6, PT, R31, R13, PT ;  /* 0x0000000d1f00720c */ /* 0x000fe20003fc4070 */
[--C-:B------:R-:W-:Y:S02]  /*d670*/  @!P3 IMAD.IADD R17, R17, 0x1, -R31.reuse ;  /* 0x000000011111b824 */ /* 0x100fe400078e0a1f */
[----:B------:R-:W-:Y:S01]  /*d680*/  @!P4 IMAD.IADD R16, R16, 0x1, -R31 ;  /* 0x000000011010c824 */ /* 0x000fe200078e0a1f */
[----:B------:R-:W-:-:S05]  /*d690*/  ISETP.GT.U32.AND P2, PT, R31, R4, PT ;  /* 0x000000041f00720c */ /* 0x000fca0003f44070 */
[--C-:B------:R-:W-:Y:S01]  /*d6a0*/  @!P1 IMAD.IADD R19, R19, 0x1, -R31.reuse ;  /* 0x0000000113139824 */ /* 0x100fe200078e0a1f */
[C---:B------:R-:W-:Y:S02]  /*d6b0*/  ISETP.GT.U32.AND P1, PT, R31.reuse, R12, PT ;  /* 0x0000000c1f00720c */ /* 0x040fe40003f24070 */
[C---:B------:R-:W-:Y:S02]  /*d6c0*/  ISETP.GT.U32.AND P3, PT, R31.reuse, R3, PT ;  /* 0x000000031f00720c */ /* 0x040fe40003f64070 */
[C---:B------:R-:W-:Y:S02]  /*d6d0*/  ISETP.GT.U32.AND P0, PT, R31.reuse, R14, PT ;  /* 0x0000000e1f00720c */ /* 0x040fe40003f04070 */
[----:B------:R-:W-:Y:S01]  /*d6e0*/  ISETP.GT.U32.AND P4, PT, R31, R2, PT ;  /* 0x000000021f00720c */ /* 0x000fe20003f84070 */
[--C-:B------:R-:W-:Y:S02]  /*d6f0*/  @!P5 IMAD.IADD R15, R15, 0x1, -R31.reuse ;  /* 0x000000010f0fd824 */ /* 0x100fe400078e0a1f */
[----:B------:R-:W-:Y:S01]  /*d700*/  @!P6 IMAD.IADD R13, R13, 0x1, -R31 ;  /* 0x000000010d0de824 */ /* 0x000fe200078e0a1f */
[----:B------:R-:W-:-:S03]  /*d710*/  ISETP.GT.U32.AND P5, PT, R31, R0, PT ;  /* 0x000000001f00720c */ /* 0x000fc60003fa4070 */
[--C-:B------:R-:W-:Y:S02]  /*d720*/  @!P1 IMAD.IADD R12, R12, 0x1, -R31.reuse ;  /* 0x000000010c0c9824 */ /* 0x100fe400078e0a1f */
[--C-:B------:R-:W-:Y:S02]  /*d730*/  @!P2 IMAD.IADD R4, R4, 0x1, -R31.reuse ;  /* 0x000000010404a824 */ /* 0x100fe400078e0a1f */
[--C-:B------:R-:W-:Y:S02]  /*d740*/  @!P3 IMAD.IADD R3, R3, 0x1, -R31.reuse ;  /* 0x000000010303b824 */ /* 0x100fe400078e0a1f */
[--C-:B------:R-:W-:Y:S02]  /*d750*/  @!P4 IMAD.IADD R2, R2, 0x1, -R31.reuse ;  /* 0x000000010202c824 */ /* 0x100fe400078e0a1f */
[--C-:B------:R-:W-:Y:S02]  /*d760*/  @!P0 IMAD.IADD R14, R14, 0x1, -R31.reuse ;  /* 0x000000010e0e8824 */ /* 0x100fe400078e0a1f */
[----:B------:R-:W-:Y:S01]  /*d770*/  @!P5 IMAD.IADD R0, R0, 0x1, -R31 ;  /* 0x000000010000d824 */ /* 0x000fe200078e0a1f */
[----:B------:R0:W-:Y:S04]  /*d780*/  STL [R1+0x304], R19 ;  /* 0x0003041301007387 */ /* 0x0001e80000100800 */
[----:B------:R1:W-:Y:S04]  /*d790*/  STL [R1+0x2d4], R18 ;  /* 0x0002d41201007387 */ /* 0x0003e80000100800 */
[----:B------:R0:W-:Y:S04]  /*d7a0*/  STL [R1+0x2e0], R17 ;  /* 0x0002e01101007387 */ /* 0x0001e80000100800 */
[----:B------:R1:W-:Y:S04]  /*d7b0*/  STL [R1+0x2e8], R16 ;  /* 0x0002e81001007387 */ /* 0x0003e80000100800 */
[----:B------:R1:W-:Y:S04]  /*d7c0*/  STL [R1+0x2f4], R15 ;  /* 0x0002f40f01007387 */ /* 0x0003e80000100800 */
[----:B0-----:R-:W4:Y:S04]  /*d7d0*/  LDL.LU R19, [R1+0x23c] ;  /* 0x00023c0001137983 */ /* 0x001f280000300800 */
[----:B------:R0:W-:Y:S04]  /*d7e0*/  STL [R1+0x2e4], R14 ;  /* 0x0002e40e01007387 */ /* 0x0001e80000100800 */
[----:B-1----:R-:W4:Y:S04]  /*d7f0*/  LDL.LU R18, [R1+0x1ec] ;  /* 0x0001ec0001127983 */ /* 0x002f280000300800 */
[----:B------:R-:W4:Y:S04]  /*d800*/  LDL.LU R17, [R1+0x1fc] ;  /* 0x0001fc0001117983 */ /* 0x000f280000300800 */
[----:B------:R1:W-:Y:S04]  /*d810*/  STL [R1+0x2d8], R13 ;  /* 0x0002d80d01007387 */ /* 0x0003e80000100800 */
[----:B------:R-:W4:Y:S04]  /*d820*/  LDL.LU R16, [R1+0x204] ;  /* 0x0002040001107983 */ /* 0x000f280000300800 */
[----:B------:R-:W4:Y:S04]  /*d830*/  LDL.LU R15, [R1+0x21c] ;  /* 0x00021c00010f7983 */ /* 0x000f280000300800 */
[----:B0-----:R-:W4:Y:S01]  /*d840*/  LDL.LU R14, [R1+0x200] ;  /* 0x00020000010e7983 */ /* 0x001f220000300800 */
[----:B--2---:R-:W-:-:S02]  /*d850*/  ISETP.GT.U32.AND P0, PT, R31, R61, PT ;  /* 0x0000003d1f00720c */ /* 0x004fc40003f04070 */
[C---:B---3--:R-:W-:Y:S02]  /*d860*/  ISETP.GT.U32.AND P6, PT, R31.reuse, R11, PT ;  /* 0x0000000b1f00720c */ /* 0x048fe40003fc4070 */
[C---:B------:R-:W-:Y:S02]  /*d870*/  ISETP.GT.U32.AND P1, PT, R31.reuse, R10, PT ;  /* 0x0000000a1f00720c */ /* 0x040fe40003f24070 */
[C---:B------:R-:W-:Y:S02]  /*d880*/  ISETP.GT.U32.AND P2, PT, R31.reuse, R9, PT ;  /* 0x000000091f00720c */ /* 0x040fe40003f44070 */
[C---:B------:R-:W-:Y:S02]  /*d890*/  ISETP.GT.U32.AND P3, PT, R31.reuse, R8, PT ;  /* 0x000000081f00720c */ /* 0x040fe40003f64070 */
[----:B------:R-:W-:-:S05]  /*d8a0*/  ISETP.GT.U32.AND P4, PT, R31, R7, PT ;  /* 0x000000071f00720c */ /* 0x000fca0003f84070 */
[--C-:B------:R-:W-:Y:S01]  /*d8b0*/  @!P6 IMAD.IADD R11, R11, 0x1, -R31.reuse ;  /* 0x000000010b0be824 */ /* 0x100fe200078e0a1f */
[C---:B------:R-:W-:Y:S02]  /*d8c0*/  ISETP.GT.U32.AND P6, PT, R31.reuse, R12, PT ;  /* 0x0000000c1f00720c */ /* 0x040fe40003fc4070 */
[C---:B----4-:R-:W-:Y:S01]  /*d8d0*/  ISETP.GT.U32.AND P5, PT, R31.reuse, R6, PT ;  /* 0x000000061f00720c */ /* 0x050fe20003fa4070 */
[--C-:B------:R-:W-:Y:S01]  /*d8e0*/  @!P1 IMAD.IADD R10, R10, 0x1, -R31.reuse ;  /* 0x000000010a0a9824 */ /* 0x100fe200078e0a1f */
[----:B------:R-:W-:Y:S01]  /*d8f0*/  ISETP.GT.U32.AND P1, PT, R31, R4, PT ;  /* 0x000000041f00720c */ /* 0x000fe20003f24070 */
[--C-:B------:R-:W-:Y:S01]  /*d900*/  @!P2 IMAD.IADD R9, R9, 0x1, -R31.reuse ;  /* 0x000000010909a824 */ /* 0x100fe200078e0a1f */
[C---:B------:R-:W-:Y:S01]  /*d910*/  ISETP.GT.U32.AND P2, PT, R31.reuse, R3, PT ;  /* 0x000000031f00720c */ /* 0x040fe20003f44070 */
[--C-:B------:R-:W-:Y:S01]  /*d920*/  @!P3 IMAD.IADD R8, R8, 0x1, -R31.reuse ;  /* 0x000000010808b824 */ /* 0x100fe200078e0a1f */
[----:B------:R-:W-:Y:S01]  /*d930*/  ISETP.GT.U32.AND P3, PT, R31, R2, PT ;  /* 0x000000021f00720c */ /* 0x000fe20003f64070 */
[----:B------:R-:W-:-:S02]  /*d940*/  @!P0 IMAD.IADD R61, R61, 0x1, -R31 ;  /* 0x000000013d3d8824 */ /* 0x000fc400078e0a1f */
[--C-:B------:R-:W-:Y:S01]  /*d950*/  @!P4 IMAD.IADD R7, R7, 0x1, -R31.reuse ;  /* 0x000000010707c824 */ /* 0x100fe200078e0a1f */
[C---:B------:R-:W-:Y:S01]  /*d960*/  ISETP.GT.U32.AND P4, PT, R31.reuse, R0, PT ;  /* 0x000000001f00720c */ /* 0x040fe20003f84070 */
[--C-:B------:R-:W-:Y:S02]  /*d970*/  @!P6 IMAD.IADD R12, R12, 0x1, -R31.reuse ;  /* 0x000000010c0ce824 */ /* 0x100fe400078e0a1f */
[--C-:B------:R-:W-:Y:S01]  /*d980*/  @!P5 IMAD.IADD R6, R6, 0x1, -R31.reuse ;  /* 0x000000010606d824 */ /* 0x100fe200078e0a1f */
[----:B------:R-:W-:Y:S01]  /*d990*/  ISETP.GT.U32.AND P5, PT, R31, R61, PT ;  /* 0x0000003d1f00720c */ /* 0x000fe20003fa4070 */
[--C-:B------:R-:W-:Y:S02]  /*d9a0*/  @!P1 IMAD.IADD R4, R4, 0x1, -R31.reuse ;  /* 0x0000000104049824 */ /* 0x100fe400078e0a1f */
[--C-:B------:R-:W-:Y:S01]  /*d9b0*/  @!P2 IMAD.IADD R3, R3, 0x1, -R31.reuse ;  /* 0x000000010303a824 */ /* 0x100fe200078e0a1f */
[----:B------:R-:W-:Y:S01]  /*d9c0*/  ISETP.GT.U32.AND P0, PT, R31, R5, PT ;  /* 0x000000051f00720c */ /* 0x000fe20003f04070 */
[--C-:B------:R-:W-:Y:S01]  /*d9d0*/  @!P3 IMAD.IADD R2, R2, 0x1, -R31.reuse ;  /* 0x000000010202b824 */ /* 0x100fe200078e0a1f */
[----:B------:R-:W-:Y:S03]  /*d9e0*/  STL [R1+0x2a4], R12 ;  /* 0x0002a40c01007387 */ /* 0x000fe60000100800 */
[--C-:B------:R-:W-:Y:S01]  /*d9f0*/  @!P4 IMAD.IADD R0, R0, 0x1, -R31.reuse ;  /* 0x000000010000c824 */ /* 0x100fe200078e0a1f */
[----:B------:R0:W-:Y:S04]  /*da00*/  STL [R1+0x2b8], R4 ;  /* 0x0002b80401007387 */ /* 0x0001e80000100800 */
[----:B------:R2:W-:Y:S04]  /*da10*/  STL [R1+0x2bc], R3 ;  /* 0x0002bc0301007387 */ /* 0x0005e80000100800 */
[----:B-1----:R-:W3:Y:S01]  /*da20*/  LDL.LU R13, [R1+0x1f4] ;  /* 0x0001f400010d7983 */ /* 0x002ee20000300800 */
[----:B------:R-:W-:-:S03]  /*da30*/  @!P5 IMAD.IADD R61, R61, 0x1, -R31 ;  /* 0x000000013d3dd824 */ /* 0x000fc600078e0a1f */
[----:B------:R1:W-:Y:S04]  /*da40*/  STL [R1+0x2b4], R2 ;  /* 0x0002b40201007387 */ /* 0x0003e80000100800 */
[----:B0-----:R-:W4:Y:S04]  /*da50*/  LDL.LU R4, [R1+0x1b4] ;  /* 0x0001b40001047983 */ /* 0x001f280000300800 */
[----:B------:R0:W-:Y:S01]  /*da60*/  STL [R1+0x264], R0 ;  /* 0x0002640001007387 */ /* 0x0001e20000100800 */
[----:B------:R-:W-:-:S03]  /*da70*/  @!P0 IMAD.IADD R5, R5, 0x1, -R31 ;  /* 0x0000000105058824 */ /* 0x000fc600078e0a1f */
[----:B--2---:R-:W2:Y:S01]  /*da80*/  LDL.LU R3, [R1+0x1c8] ;  /* 0x0001c80001037983 */ /* 0x004ea20000300800 */
[----:B------:R-:W-:-:S03]  /*da90*/  ISETP.GT.U32.AND P0, PT, R31, R11, PT ;  /* 0x0000000b1f00720c */ /* 0x000fc60003f04070 */
[----:B-1----:R-:W2:Y:S01]  /*daa0*/  LDL.LU R2, [R1+0x1cc] ;  /* 0x0001cc0001027983 */ /* 0x002ea20000300800 */
[----:B------:R-:W-:-:S03]  /*dab0*/  ISETP.GT.U32.AND P1, PT, R31, R10, PT ;  /* 0x0000000a1f00720c */ /* 0x000fc60003f24070 */
[----:B0-----:R-:W2:Y:S01]  /*dac0*/  LDL.LU R0, [R1+0x1c4] ;  /* 0x0001c40001007983 */ /* 0x001ea20000300800 */
[----:B------:R-:W-:-:S03]  /*dad0*/  ISETP.GT.U32.AND P2, PT, R31, R9, PT ;  /* 0x000000091f00720c */ /* 0x000fc60003f44070 */
[----:B------:R0:W-:Y:S01]  /*dae0*/  STL [R1+0x274], R61 ;  /* 0x0002743d01007387 */ /* 0x0001e20000100800 */
[C---:B------:R-:W-:Y:S02]  /*daf0*/  ISETP.GT.U32.AND P3, PT, R31.reuse, R8, PT ;  /* 0x000000081f00720c */ /* 0x040fe40003f64070 */
[C---:B------:R-:W-:Y:S02]  /*db00*/  ISETP.GT.U32.AND P4, PT, R31.reuse, R7, PT ;  /* 0x000000071f00720c */ /* 0x040fe40003f84070 */
[----:B------:R-:W-:Y:S01]  /*db10*/  ISETP.GT.U32.AND P5, PT, R31, R6, PT ;  /* 0x000000061f00720c */ /* 0x000fe20003fa4070 */
[----:B0-----:R-:W2:Y:S01]  /*db20*/  LDL.LU R61, [R1+0x28] ;  /* 0x00002800013d7983 */ /* 0x001ea20000300800 */
[--C-:B------:R-:W-:Y:S02]  /*db30*/  @!P0 IMAD.IADD R11, R11, 0x1, -R31.reuse ;  /* 0x000000010b0b8824 */ /* 0x100fe400078e0a1f */
[--C-:B------:R-:W-:Y:S02]  /*db40*/  @!P1 IMAD.IADD R10, R10, 0x1, -R31.reuse ;  /* 0x000000010a0a9824 */ /* 0x100fe400078e0a1f */
[----:B------:R-:W-:-:S03]  /*db50*/  @!P2 IMAD.IADD R9, R9, 0x1, -R31 ;  /* 0x000000010909a824 */ /* 0x000fc600078e0a1f */
[--C-:B------:R-:W-:Y:S01]  /*db60*/  @!P3 IMAD.IADD R8, R8, 0x1, -R31.reuse ;  /* 0x000000010808b824 */ /* 0x100fe200078e0a1f */
[----:B------:R-:W-:Y:S01]  /*db70*/  STL [R1+0x27c], R11 ;  /* 0x00027c0b01007387 */ /* 0x000fe20000100800 */
[--C-:B------:R-:W-:Y:S02]  /*db80*/  @!P4 IMAD.IADD R7, R7, 0x1, -R31.reuse ;  /* 0x000000010707c824 */ /* 0x100fe400078e0a1f */
[----:B------:R-:W-:Y:S01]  /*db90*/  @!P5 IMAD.IADD R6, R6, 0x1, -R31 ;  /* 0x000000010606d824 */ /* 0x000fe200078e0a1f */
[----:B------:R-:W-:Y:S04]  /*dba0*/  STL [R1+0x294], R10 ;  /* 0x0002940a01007387 */ /* 0x000fe80000100800 */
[----:B------:R-:W-:Y:S04]  /*dbb0*/  STL [R1+0x278], R9 ;  /* 0x0002780901007387 */ /* 0x000fe80000100800 */
[----:B------:R-:W-:Y:S04]  /*dbc0*/  STL [R1+0x26c], R8 ;  /* 0x00026c0801007387 */ /* 0x000fe80000100800 */
[----:B------:R-:W-:Y:S04]  /*dbd0*/  STL [R1+0x22c], R7 ;  /* 0x00022c0701007387 */ /* 0x000fe80000100800 */
        /* <DEDUP_REMOVED lines=8> */
[C---:B------:R-:W-:Y:S01]  /*dc60*/  ISETP.GT.U32.AND P3, PT, R31.reuse, R16, PT ;  /* 0x000000101f00720c */ /* 0x040fe20003f64070 */
[----:B------:R-:W2:Y:S01]  /*dc70*/  LDL.LU R11, [R1+0x1c] ;  /* 0x00001c00010b7983 */ /* 0x000ea20000300800 */
[----:B------:R-:W-:-:S03]  /*dc80*/  ISETP.GT.U32.AND P4, PT, R31, R15, PT ;  /* 0x0000000f1f00720c */ /* 0x000fc60003f84070 */
[--C-:B------:R-:W-:Y:S01]  /*dc90*/  @!P6 IMAD.IADD R5, R5, 0x1, -R31.reuse ;  /* 0x000000010505e824 */ /* 0x100fe200078e0a1f */
[----:B------:R-:W-:Y:S01]  /*dca0*/  ISETP.GT.U32.AND P5, PT, R31, R14, PT ;  /* 0x0000000e1f00720c */ /* 0x000fe20003fa4070 */
[--C-:B------:R-:W-:Y:S02]  /*dcb0*/  @!P0 IMAD.IADD R19, R19, 0x1, -R31.reuse ;  /* 0x0000000113138824 */ /* 0x100fe400078e0a1f */
[--C-:B------:R-:W-:Y:S02]  /*dcc0*/  @!P1 IMAD.IADD R18, R18, 0x1, -R31.reuse ;  /* 0x0000000112129824 */ /* 0x100fe400078e0a1f */
[--C-:B------:R-:W-:Y:S02]  /*dcd0*/  @!P2 IMAD.IADD R17, R17, 0x1, -R31.reuse ;  /* 0x000000011111a824 */ /* 0x100fe400078e0a1f */
[--C-:B------:R-:W-:Y:S02]  /*dce0*/  @!P3 IMAD.IADD R16, R16, 0x1, -R31.reuse ;  /* 0x000000011010b824 */ /* 0x100fe400078e0a1f */
[----:B------:R-:W-:-:S04]  /*dcf0*/  @!P4 IMAD.IADD R15, R15, 0x1, -R31 ;  /* 0x000000010f0fc824 */ /* 0x000fc800078e0a1f */
[----:B------:R-:W-:Y:S01]  /*dd00*/  @!P5 IMAD.IADD R14, R14, 0x1, -R31 ;  /* 0x000000010e0ed824 */ /* 0x000fe200078e0a1f */
[C---:B------:R-:W-:Y:S01]  /*dd10*/  ISETP.GT.U32.AND P5, PT, R31.reuse, R60, PT ;  /* 0x0000003c1f00720c */ /* 0x040fe20003fa4070 */
[----:B------:R-:W-:Y:S01]  /*dd20*/  IMAD.MOV R59, RZ, RZ, -R59 ;  /* 0x000000ffff3b7224 */ /* 0x000fe200078e0a3b */
[----:B------:R0:W-:Y:S04]  /*dd30*/  STL [R1+0x244], R5 ;  /* 0x0002440501007387 */ /* 0x0001e80000100800 */
[----:B------:R-:W2:Y:S01]  /*dd40*/  LDL.LU R10, [R1+0x18] ;  /* 0x00001800010a7983 */ /* 0x000ea20000300800 */
[----:B------:R-:W-:-:S03]  /*dd50*/  IMAD R58, R31, R59, R58 ;  /* 0x0000003b1f3a7224 */ /* 0x000fc600078e023a */
[----:B------:R-:W2:Y:S03]  /*dd60*/  LDL.LU R9, [R1+0x14] ;  /* 0x0000140001097983 */ /* 0x000ea60000300800 */
[----:B------:R-:W-:Y:S01]  /*dd70*/  @!P5 IMAD.IADD R60, R60, 0x1, -R31 ;  /* 0x000000013c3cd824 */ /* 0x000fe200078e0a1f */
[----:B------:R-:W2:Y:S04]  /*dd80*/  LDL.LU R8, [R1+0x10] ;  /* 0x0000100001087983 */ /* 0x000ea80000300800 */
[----:B------:R-:W2:Y:S04]  /*dd90*/  LDL.LU R7, [R1+0xc] ;  /* 0x00000c0001077983 */ /* 0x000ea80000300800 */
[----:B0-----:R-:W2:Y:S01]  /*dda0*/  LDL.LU R5, [R1+0x8] ;  /* 0x0000080001057983 */ /* 0x001ea20000300800 */
[----:B---3--:R-:W-:-:S02]  /*ddb0*/  ISETP.GT.U32.AND P6, PT, R31, R13, PT ;  /* 0x0000000d1f00720c */ /* 0x008fc40003fc4070 */
[C---:B----4-:R-:W-:Y:S02]  /*ddc0*/  ISETP.GT.U32.AND P0, PT, R31.reuse, R4, PT ;  /* 0x000000041f00720c */ /* 0x050fe40003f04070 */
[C---:B--2---:R-:W-:Y:S02]  /*ddd0*/  ISETP.GT.U32.AND P1, PT, R31.reuse, R3, PT ;  /* 0x000000031f00720c */ /* 0x044fe40003f24070 */
[C---:B------:R-:W-:Y:S02]  /*dde0*/  ISETP.GT.U32.AND P2, PT, R31.reuse, R2, PT ;  /* 0x000000021f00720c */ /* 0x040fe40003f44070 */
[----:B------:R-:W-:-:S05]  /*ddf0*/  ISETP.GT.U32.AND P3, PT, R31, R0, PT ;  /* 0x000000001f00720c */ /* 0x000fca0003f64070 */
[--C-:B------:R-:W-:Y:S01]  /*de00*/  @!P6 IMAD.IADD R13, R13, 0x1, -R31.reuse ;  /* 0x000000010d0de824 */ /* 0x100fe200078e0a1f */
[C---:B------:R-:W-:Y:S01]  /*de10*/  ISETP.GT.U32.AND P6, PT, R31.reuse, R19, PT ;  /* 0x000000131f00720c */ /* 0x040fe20003fc4070 */
[--C-:B------:R-:W-:Y:S01]  /*de20*/  @!P0 IMAD.IADD R4, R4, 0x1, -R31.reuse ;  /* 0x0000000104048824 */ /* 0x100fe200078e0a1f */
[----:B------:R-:W-:Y:S01]  /*de30*/  ISETP.GT.U32.AND P0, PT, R31, R18, PT ;  /* 0x000000121f00720c */ /* 0x000fe20003f04070 */
[--C-:B------:R-:W-:Y:S01]  /*de40*/  @!P1 IMAD.IADD R3, R3, 0x1, -R31.reuse ;  /* 0x0000000103039824 */ /* 0x100fe200078e0a1f */
[C---:B------:R-:W-:Y:S02]  /*de50*/  ISETP.GT.U32.AND P1, PT, R31.reuse, R17, PT ;  /* 0x000000111f00720c */ /* 0x040fe40003f24070 */
[C---:B------:R-:W-:Y:S01]  /*de60*/  ISETP.GT.U32.AND P4, PT, R31.reuse, R61, PT ;  /* 0x0000003d1f00720c */ /* 0x040fe20003f84070 */
[--C-:B------:R-:W-:Y:S01]  /*de70*/  @!P2 IMAD.IADD R2, R2, 0x1, -R31.reuse ;  /* 0x000000010202a824 */ /* 0x100fe200078e0a1f */
[C---:B------:R-:W-:Y:S01]  /*de80*/  ISETP.GT.U32.AND P2, PT, R31.reuse, R16, PT ;  /* 0x000000101f00720c */ /* 0x040fe20003f44070 */
[----:B------:R-:W-:Y:S01]  /*de90*/  @!P3 IMAD.IADD R0, R0, 0x1, -R31 ;  /* 0x000000010000b824 */ /* 0x000fe200078e0a1f */
[----:B------:R-:W-:-:S03]  /*dea0*/  ISETP.GT.U32.AND P3, PT, R31, R15, PT ;  /* 0x0000000f1f00720c */ /* 0x000fc60003f64070 */
[--C-:B------:R-:W-:Y:S01]  /*deb0*/  @!P6 IMAD.IADD R19, R19, 0x1, -R31.reuse ;  /* 0x000000011313e824 */ /* 0x100fe200078e0a1f */
[----:B------:R-:W-:Y:S01]  /*dec0*/  ISETP.GT.U32.AND P5, PT, R31, R13, PT ;  /* 0x0000000d1f00720c */ /* 0x000fe20003fa4070 */
[----:B------:R-:W-:-:S04]  /*ded0*/  @!P0 IMAD.IADD R18, R18, 0x1, -R31 ;  /* 0x0000000112128824 */ /* 0x000fc800078e0a1f */
[--C-:B------:R-:W-:Y:S01]  /*dee0*/  @!P4 IMAD.IADD R61, R61, 0x1, -R31.reuse ;  /* 0x000000013d3dc824 */ /* 0x100fe200078e0a1f */
[----:B------:R-:W-:Y:S01]  /*def0*/  ISETP.GT.U32.AND P4, PT, R31, R14, PT ;  /* 0x0000000e1f00720c */ /* 0x000fe20003f84070 */
[--C-:B------:R-:W-:Y:S01]  /*df00*/  @!P1 IMAD.IADD R17, R17, 0x1, -R31.reuse ;  /* 0x0000000111119824 */ /* 0x100fe200078e0a1f */
[C---:B------:R-:W-:Y:S01]  /*df10*/  ISETP.GT.U32.AND P0, PT, R31.reuse, R4, PT ;  /* 0x000000041f00720c */ /* 0x040fe20003f04070 */
[--C-:B------:R-:W-:Y:S01]  /*df20*/  @!P2 IMAD.IADD R16, R16, 0x1, -R31.reuse ;  /* 0x000000011010a824 */ /* 0x100fe200078e0a1f */
[----:B------:R-:W-:Y:S01]  /*df30*/  ISETP.GT.U32.AND P1, PT, R31, R3, PT ;  /* 0x000000031f00720c */ /* 0x000fe20003f24070 */
[--C-:B------:R-:W-:Y:S01]  /*df40*/  @!P3 IMAD.IADD R15, R15, 0x1, -R31.reuse ;  /* 0x000000010f0fb824 */ /* 0x100fe200078e0a1f */
[C---:B------:R-:W-:Y:S02]  /*df50*/  ISETP.GT.U32.AND P2, PT, R31.reuse, R2, PT ;  /* 0x000000021f00720c */ /* 0x040fe40003f44070 */
[----:B------:R-:W-:Y:S01]  /*df60*/  ISETP.GT.U32.AND P3, PT, R31, R0, PT ;  /* 0x000000001f00720c */ /* 0x000fe20003f64070 */
[----:B------:R-:W-:-:S04]  /*df70*/  @!P5 IMAD.IADD R13, R13, 0x1, -R31 ;  /* 0x000000010d0dd824 */ /* 0x000fc800078e0a1f */
[--C-:B------:R-:W-:Y:S01]  /*df80*/  @!P4 IMAD.IADD R14, R14, 0x1, -R31.reuse ;  /* 0x000000010e0ec824 */ /* 0x100fe200078e0a1f */
[----:B------:R-:W-:Y:S02]  /*df90*/  ISETP.GT.U32.AND P4, PT, R31, R61, PT ;  /* 0x0000003d1f00720c */ /* 0x000fe40003f84070 */
[----:B------:R-:W-:Y:S02]  /*dfa0*/  IABS R59, R6 ;  /* 0x00000006003b7213 */ /* 0x000fe40000000000 */
[----:B------:R-:W2:Y:S04]  /*dfb0*/  LDL.LU R6, [R1+0x4] ;  /* 0x0000040001067983 */ /* 0x000ea80000300800 */
[----:B------:R0:W-:Y:S01]  /*dfc0*/  STL [R1+0x23c], R19 ;  /* 0x00023c1301007387 */ /* 0x0001e20000100800 */
[----:B------:R-:W-:-:S03]  /*dfd0*/  @!P0 IMAD.IADD R4, R4, 0x1, -R31 ;  /* 0x0000000104048824 */ /* 0x000fc600078e0a1f */
[----:B0-----:R-:W3:Y:S04]  /*dfe0*/  LDL.LU R19, [R1+0x28b0] ;  /* 0x0028b00001137983 */ /* 0x001ee80000300800 */
[----:B------:R0:W-:Y:S01]  /*dff0*/  STL [R1+0x1ec], R18 ;  /* 0x0001ec1201007387 */ /* 0x0001e20000100800 */
[----:B------:R-:W-:-:S03]  /*e000*/  @!P1 IMAD.IADD R3, R3, 0x1, -R31 ;  /* 0x0000000103039824 */ /* 0x000fc600078e0a1f */
[----:B0-----:R-:W4:Y:S04]  /*e010*/  LDL.LU R18, [R1+0x28ac] ;  /* 0x0028ac0001127983 */ /* 0x001f280000300800 */
[----:B------:R0:W-:Y:S01]  /*e020*/  STL [R1+0x1fc], R17 ;  /* 0x0001fc1101007387 */ /* 0x0001e20000100800 */
[----:B------:R-:W-:-:S03]  /*e030*/  @!P2 IMAD.IADD R2, R2, 0x1, -R31 ;  /* 0x000000010202a824 */ /* 0x000fc600078e0a1f */
[----:B0-----:R-:W3:Y:S04]  /*e040*/  LDL.LU R17, [R1+0x28a8] ;  /* 0x0028a80001117983 */ /* 0x001ee80000300800 */
[----:B------:R0:W-:Y:S01]  /*e050*/  STL [R1+0x204], R16 ;  /* 0x0002041001007387 */ /* 0x0001e20000100800 */
[----:B------:R-:W-:-:S03]  /*e060*/  @!P3 IMAD.IADD R0, R0, 0x1, -R31 ;  /* 0x000000010000b824 */ /* 0x000fc600078e0a1f */
[----:B0-----:R-:W3:Y:S04]  /*e070*/  LDL.LU R16, [R1+0x28a4] ;  /* 0x0028a40001107983 */ /* 0x001ee80000300800 */
[----:B------:R0:W-:Y:S01]  /*e080*/  STL [R1+0x21c], R15 ;  /* 0x00021c0f01007387 */ /* 0x0001e20000100800 */
[----:B------:R-:W-:-:S03]  /*e090*/  @!P4 IMAD.IADD R61, R61, 0x1, -R31 ;  /* 0x000000013d3dc824 */ /* 0x000fc600078e0a1f */
[----:B0-----:R-:W3:Y:S04]  /*e0a0*/  LDL.LU R15, [R1+0x28a0] ;  /* 0x0028a000010f7983 */ /* 0x001ee80000300800 */
[----:B------:R0:W-:Y:S04]  /*e0b0*/  STL [R1+0x200], R14 ;  /* 0x0002000e01007387 */ /* 0x0001e80000100800 */
[----:B0-----:R-:W3:Y:S04]  /*e0c0*/  LDL.LU R14, [R1+0x289c] ;  /* 0x00289c00010e7983 */ /* 0x001ee80000300800 */
[----:B------:R0:W-:Y:S04]  /*e0d0*/  STL [R1+0x1f4], R13 ;  /* 0x0001f40d01007387 */ /* 0x0001e80000100800 */
[----:B0-----:R-:W3:Y:S04]  /*e0e0*/  LDL.LU R13, [R1+0x2898] ;  /* 0x00289800010d7983 */ /* 0x001ee80000300800 */
[----:B------:R0:W-:Y:S04]  /*e0f0*/  STL [R1+0x1b4], R4 ;  /* 0x0001b40401007387 */ /* 0x0001e80000100800 */
[----:B0-----:R-:W3:Y:S04]  /*e100*/  LDL.LU R4, [R1+0x2894] ;  /* 0x0028940001047983 */ /* 0x001ee80000300800 */
[----:B------:R0:W-:Y:S04]  /*e110*/  STL [R1+0x1c8], R3 ;  /* 0x0001c80301007387 */ /* 0x0001e80000100800 */
[----:B0-----:R-:W4:Y:S04]  /*e120*/  LDL.LU R3, [R1+0x2890] ;  /* 0x0028900001037983 */ /* 0x001f280000300800 */
[----:B------:R0:W-:Y:S04]  /*e130*/  STL [R1+0x1cc], R2 ;  /* 0x0001cc0201007387 */ /* 0x0001e80000100800 */
[----:B0-----:R-:W4:Y:S04]  /*e140*/  LDL.LU R2, [R1+0x288c] ;  /* 0x00288c0001027983 */ /* 0x001f280000300800 */
[----:B------:R0:W-:Y:S04]  /*e150*/  STL [R1+0x1c4], R0 ;  /* 0x0001c40001007387 */ /* 0x0001e80000100800 */
[----:B0-----:R-:W4:Y:S04]  /*e160*/  LDL.LU R0, [R1+0x2888] ;  /* 0x0028880001007983 */ /* 0x001f280000300800 */
[----:B------:R0:W-:Y:S04]  /*e170*/  STL [R1+0x28], R61 ;  /* 0x0000283d01007387 */ /* 0x0001e80000100800 */
[----:B0-----:R-:W4:Y:S01]  /*e180*/  LDL.LU R61, [R1+0x2884] ;  /* 0x00288400013d7983 */ /* 0x001f220000300800 */
[----:B------:R-:W-:-:S02]  /*e190*/  ISETP.GT.U32.AND P6, PT, R31, R60, PT ;  /* 0x0000003c1f00720c */ /* 0x000fc40003fc4070 */
[C---:B------:R-:W-:Y:S02]  /*e1a0*/  ISETP.GT.U32.AND P5, PT, R31.reuse, R12, PT ;  /* 0x0000000c1f00720c */ /* 0x040fe40003fa4070 */
[C---:B------:R-:W-:Y:S02]  /*e1b0*/  ISETP.GT.U32.AND P0, PT, R31.reuse, R11, PT ;  /* 0x0000000b1f00720c */ /* 0x040fe40003f04070 */
[C---:B------:R-:W-:Y:S02]  /*e1c0*/  ISETP.GT.U32.AND P1, PT, R31.reuse, R10, PT ;  /* 0x0000000a1f00720c */ /* 0x040fe40003f24070 */
[C---:B------:R-:W-:Y:S02]  /*e1d0*/  ISETP.GT.U32.AND P2, PT, R31.reuse, R9, PT ;  /* 0x000000091f00720c */ /* 0x040fe40003f44070 */
[C---:B------:R-:W-:Y:S02]  /*e1e0*/  ISETP.GT.U32.AND P3, PT, R31.reuse, R8, PT ;  /* 0x000000081f00720c */ /* 0x040fe40003f64070 */
[C---:B------:R-:W-:Y:S01]  /*e1f0*/  ISETP.GT.U32.AND P4, PT, R31.reuse, R7, PT ;  /* 0x000000071f00720c */ /* 0x040fe20003f84070 */
[--C-:B------:R-:W-:Y:S01]  /*e200*/  @!P6 IMAD.IADD R60, R60, 0x1, -R31.reuse ;  /* 0x000000013c3ce824 */ /* 0x100fe200078e0a1f */
[----:B------:R-:W-:Y:S01]  /*e210*/  ISETP.GT.U32.AND P6, PT, R31, R5, PT ;  /* 0x000000051f00720c */ /* 0x000fe20003fc4070 */
[----:B------:R-:W-:-:S02]  /*e220*/  @!P5 IMAD.IADD R12, R12, 0x1, -R31 ;  /* 0x000000010c0cd824 */ /* 0x000fc400078e0a1f */
[--C-:B------:R-:W-:Y:S02]  /*e230*/  @!P0 IMAD.IADD R11, R11, 0x1, -R31.reuse ;  /* 0x000000010b0b8824 */ /* 0x100fe400078e0a1f */
[--C-:B------:R-:W-:Y:S02]  /*e240*/  @!P1 IMAD.IADD R10, R10, 0x1, -R31.reuse ;  /* 0x000000010a0a9824 */ /* 0x100fe400078e0a1f */
[--C-:B------:R-:W-:Y:S02]  /*e250*/  @!P2 IMAD.IADD R9, R9, 0x1, -R31.reuse ;  /* 0x000000010909a824 */ /* 0x100fe400078e0a1f */
[--C-:B------:R-:W-:Y:S02]  /*e260*/  @!P3 IMAD.IADD R8, R8, 0x1, -R31.reuse ;  /* 0x000000010808b824 */ /* 0x100fe400078e0a1f */
[--C-:B------:R-:W-:Y:S02]  /*e270*/  @!P4 IMAD.IADD R7, R7, 0x1, -R31.reuse ;  /* 0x000000010707c824 */ /* 0x100fe400078e0a1f */
[----:B------:R-:W-:Y:S01]  /*e280*/  @!P6 IMAD.IADD R5, R5, 0x1, -R31 ;  /* 0x000000010505e824 */ /* 0x000fe200078e0a1f */
[----:B------:R-:W-:Y:S01]  /*e290*/  ISETP.GT.U32.AND P6, PT, R31, R12, PT ;  /* 0x0000000c1f00720c */ /* 0x000fe20003fc4070 */
[----:B------:R-:W-:-:S12]  /*e2a0*/  STL [R1+0x24], R60 ;  /* 0x0000243c01007387 */ /* 0x000fd80000100800 */
[----:B------:R-:W-:-:S05]  /*e2b0*/  @!P6 IMAD.IADD R12, R12, 0x1, -R31 ;  /* 0x000000010c0ce824 */ /* 0x000fca00078e0a1f */
[----:B------:R0:W-:Y:S04]  /*e2c0*/  STL [R1+0x20], R12 ;  /* 0x0000200c01007387 */ /* 0x0001e80000100800 */
[----:B0-----:R-:W4:Y:S01]  /*e2d0*/  LDL.LU R12, [R1+0x2880] ;  /* 0x00288000010c7983 */ /* 0x001f220000300800 */
[----:B--2---:R-:W-:-:S13]  /*e2e0*/  ISETP.GT.U32.AND P5, PT, R31, R6, PT ;  /* 0x000000061f00720c */ /* 0x004fda0003fa4070 */
[----:B------:R-:W-:Y:S01]  /*e2f0*/  @!P5 IMAD.IADD R6, R6, 0x1, -R31 ;  /* 0x000000010606d824 */ /* 0x000fe200078e0a1f */
[----:B------:R-:W-:-:S13]  /*e300*/  ISETP.GT.U32.AND P5, PT, R31, R11, PT ;  /* 0x0000000b1f00720c */ /* 0x000fda0003fa4070 */
[----:B------:R-:W-:Y:S01]  /*e310*/  @!P5 IMAD.IADD R11, R11, 0x1, -R31 ;  /* 0x000000010b0bd824 */ /* 0x000fe200078e0a1f */
[----:B------:R-:W-:-:S04]  /*e320*/  ISETP.GT.U32.AND P5, PT, R31, R6, PT ;  /* 0x000000061f00720c */ /* 0x000fc80003fa4070 */
[----:B------:R0:W-:Y:S04]  /*e330*/  STL [R1+0x1c], R11 ;  /* 0x00001c0b01007387 */ /* 0x0001e80000100800 */
[----:B0-----:R-:W2:Y:S05]  /*e340*/  LDL.LU R11, [R1+0x287c] ;  /* 0x00287c00010b7983 */ /* 0x001eaa0000300800 */
[----:B------:R-:W-:Y:S01]  /*e350*/  @!P5 IMAD.IADD R6, R6, 0x1, -R31 ;  /* 0x000000010606d824 */ /* 0x000fe200078e0a1f */
[----:B---3--:R-:W-:-:S02]  /*e360*/  ISETP.GT.U32.AND P4, PT, R31, R4, PT ;  /* 0x000000041f00720c */ /* 0x008fc40003f84070 */
[C---:B----4-:R-:W-:Y:S02]  /*e370*/  ISETP.GT.U32.AND P2, PT, R31.reuse, R3, PT ;  /* 0x000000031f00720c */ /* 0x050fe40003f44070 */
[C---:B------:R-:W-:Y:S02]  /*e380*/  ISETP.GT.U32.AND P3, PT, R31.reuse, R2, PT ;  /* 0x000000021f00720c */ /* 0x040fe40003f64070 */
[C---:B------:R-:W-:Y:S02]  /*e390*/  ISETP.GT.U32.AND P1, PT, R31.reuse, R0, PT ;  /* 0x000000001f00720c */ /* 0x040fe40003f24070 */
[----:B------:R-:W-:-:S11]  /*e3a0*/  ISETP.GT.U32.AND P0, PT, R31, R61, PT ;  /* 0x0000003d1f00720c */ /* 0x000fd60003f04070 */
[--C-:B------:R-:W-:Y:S01]  /*e3b0*/  @!P1 IMAD.IADD R0, R0, 0x1, -R31.reuse ;  /* 0x0000000100009824 */ /* 0x100fe200078e0a1f */
[----:B------:R-:W-:Y:S01]  /*e3c0*/  ISETP.GT.U32.AND P1, PT, R31, R9, PT ;  /* 0x000000091f00720c */ /* 0x000fe20003f24070 */
[--C-:B------:R-:W-:Y:S01]  /*e3d0*/  @!P2 IMAD.IADD R3, R3, 0x1, -R31.reuse ;  /* 0x000000010303a824 */ /* 0x100fe200078e0a1f */
        /* <DEDUP_REMOVED lines=8> */
[--C-:B------:R-:W-:Y:S02]  /*e460*/  @!P2 IMAD.IADD R8, R8, 0x1, -R31.reuse ;  /* 0x000000010808a824 */ /* 0x100fe400078e0a1f */
[--C-:B------:R-:W-:Y:S02]  /*e470*/  @!P3 IMAD.IADD R7, R7, 0x1, -R31.reuse ;  /* 0x000000010707b824 */ /* 0x100fe400078e0a1f */
[--C-:B------:R-:W-:Y:S02]  /*e480*/  @!P0 IMAD.IADD R10, R10, 0x1, -R31.reuse ;  /* 0x000000010a0a8824 */ /* 0x100fe400078e0a1f */
[----:B------:R-:W-:-:S03]  /*e490*/  @!P4 IMAD.IADD R5, R5, 0x1, -R31 ;  /* 0x000000010505c824 */ /* 0x000fc600078e0a1f */
[----:B------:R0:W-:Y:S04]  /*e4a0*/  STL [R1+0x18], R10 ;  /* 0x0000180a01007387 */ /* 0x0001e80000100800 */
[----:B0-----:R-:W3:Y:S04]  /*e4b0*/  LDL.LU R10, [R1+0x2878] ;  /* 0x00287800010a7983 */ /* 0x001ee80000300800 */
[----:B------:R0:W-:Y:S04]  /*e4c0*/  STL [R1+0x14], R9 ;  /* 0x0000140901007387 */ /* 0x0001e80000100800 */
[----:B0-----:R-:W4:Y:S04]  /*e4d0*/  LDL.LU R9, [R1+0x2874] ;  /* 0x0028740001097983 */ /* 0x001f280000300800 */
[----:B------:R0:W-:Y:S04]  /*e4e0*/  STL [R1+0x10], R8 ;  /* 0x0000100801007387 */ /* 0x0001e80000100800 */
[----:B0-----:R-:W3:Y:S04]  /*e4f0*/  LDL.LU R8, [R1+0x2870] ;  /* 0x0028700001087983 */ /* 0x001ee80000300800 */
[----:B------:R0:W-:Y:S04]  /*e500*/  STL [R1+0xc], R7 ;  /* 0x00000c0701007387 */ /* 0x0001e80000100800 */
[----:B0-----:R-:W3:Y:S04]  /*e510*/  LDL.LU R7, [R1+0x286c] ;  /* 0x00286c0001077983 */ /* 0x001ee80000300800 */
[----:B------:R0:W-:Y:S04]  /*e520*/  STL [R1+0x8], R5 ;  /* 0x0000080501007387 */ /* 0x0001e80000100800 */
[----:B0-----:R-:W4:Y:S04]  /*e530*/  LDL.LU R5, [R1+0x2868] ;  /* 0x0028680001057983 */ /* 0x001f280000300800 */
[----:B------:R0:W-:Y:S04]  /*e540*/  STL [R1+0x4], R6 ;  /* 0x0000040601007387 */ /* 0x0001e80000100800 */
[----:B0-----:R-:W4:Y:S01]  /*e550*/  LDL.LU R6, [R1+0x2864] ;  /* 0x0028640001067983 */ /* 0x001f220000300800 */
[----:B------:R-:W-:-:S02]  /*e560*/  ISETP.GT.U32.AND P0, PT, R31, R61, PT ;  /* 0x0000003d1f00720c */ /* 0x000fc40003f04070 */
[----:B------:R-:W-:-:S11]  /*e570*/  ISETP.GT.U32.AND P6, PT, R31, R4, PT ;  /* 0x000000041f00720c */ /* 0x000fd60003fc4070 */
[----:B------:R-:W-:-:S05]  /*e580*/  @!P0 IMAD.IADD R61, R61, 0x1, -R31 ;  /* 0x000000013d3d8824 */ /* 0x000fca00078e0a1f */
[----:B------:R0:W-:Y:S01]  /*e590*/  STL [R1], R61 ;  /* 0x0000003d01007387 */ /* 0x0001e20000100800 */
[----:B------:R-:W-:-:S03]  /*e5a0*/  @!P6 IMAD.IADD R4, R4, 0x1, -R31 ;  /* 0x000000010404e824 */ /* 0x000fc600078e0a1f */
[----:B0-----:R-:W4:Y:S01]  /*e5b0*/  LDL.LU R61, [R1+0x2860] ;  /* 0x00286000013d7983 */ /* 0x001f220000300800 */
[C---:B------:R-:W-:Y:S02]  /*e5c0*/  ISETP.GT.U32.AND P1, PT, R31.reuse, R0, PT ;  /* 0x000000001f00720c */ /* 0x040fe40003f24070 */
[C---:B------:R-:W-:Y:S02]  /*e5d0*/  ISETP.GT.U32.AND P2, PT, R31.reuse, R3, PT ;  /* 0x000000031f00720c */ /* 0x040fe40003f44070 */
[C---:B------:R-:W-:Y:S02]  /*e5e0*/  ISETP.GT.U32.AND P3, PT, R31.reuse, R2, PT ;  /* 0x000000021f00720c */ /* 0x040fe40003f64070 */
[----:B--2---:R-:W-:-:S07]  /*e5f0*/  ISETP.GT.U32.AND P6, PT, R31, R11, PT ;  /* 0x0000000b1f00720c */ /* 0x004fce0003fc4070 */
[----:B------:R-:W-:-:S06]  /*e600*/  @!P1 IMAD.IADD R0, R0, 0x1, -R31 ;  /* 0x0000000100009824 */ /* 0x000fcc00078e0a1f */
[--C-:B------:R-:W-:Y:S02]  /*e610*/  @!P6 IMAD.IADD R11, R11, 0x1, -R31.reuse ;  /* 0x000000010b0be824 */ /* 0x100fe400078e0a1f */
[--C-:B------:R-:W-:Y:S02]  /*e620*/  @!P2 IMAD.IADD R3, R3, 0x1, -R31.reuse ;  /* 0x000000010303a824 */ /* 0x100fe400078e0a1f */
[----:B------:R-:W-:Y:S01]  /*e630*/  @!P3 IMAD.IADD R2, R2, 0x1, -R31 ;  /* 0x000000010202b824 */ /* 0x000fe200078e0a1f */
[----:B------:R0:W-:Y:S04]  /*e640*/  STL [R1+0x2844], R0 ;  /* 0x0028440001007387 */ /* 0x0001e80000100800 */
[----:B------:R1:W-:Y:S04]  /*e650*/  STL [R1+0x2848], R3 ;  /* 0x0028480301007387 */ /* 0x0003e80000100800 */
[----:B------:R-:W-:Y:S04]  /*e660*/  STL [R1+0x284c], R2 ;  /* 0x00284c0201007387 */ /* 0x000fe80000100800 */
[----:B------:R-:W-:Y:S01]  /*e670*/  STL [R1+0x2850], R4 ;  /* 0x0028500401007387 */ /* 0x000fe20000100800 */
[----:B---3--:R-:W-:-:S02]  /*e680*/  ISETP.GT.U32.AND P0, PT, R31, R7, PT ;  /* 0x000000071f00720c */ /* 0x008fc40003f04070 */
[C---:B----4-:R-:W-:Y:S02]  /*e690*/  ISETP.GT.U32.AND P4, PT, R31.reuse, R5, PT ;  /* 0x000000051f00720c */ /* 0x050fe40003f84070 */
[----:B------:R-:W-:-:S11]  /*e6a0*/  ISETP.GT.U32.AND P5, PT, R31, R6, PT ;  /* 0x000000061f00720c */ /* 0x000fd60003fa4070 */
[--C-:B------:R-:W-:Y:S01]  /*e6b0*/  @!P4 IMAD.IADD R5, R5, 0x1, -R31.reuse ;  /* 0x000000010505c824 */ /* 0x100fe200078e0a1f */
[----:B------:R-:W-:Y:S01]  /*e6c0*/  ISETP.GT.U32.AND P4, PT, R31, R12, PT ;  /* 0x0000000c1f00720c */ /* 0x000fe20003f84070 */
[--C-:B------:R-:W-:Y:S02]  /*e6d0*/  @!P0 IMAD.IADD R7, R7, 0x1, -R31.reuse ;  /* 0x0000000107078824 */ /* 0x100fe400078e0a1f */
[----:B------:R-:W-:Y:S01]  /*e6e0*/  @!P5 IMAD.IADD R6, R6, 0x1, -R31 ;  /* 0x000000010606d824 */ /* 0x000fe200078e0a1f */
[----:B------:R-:W-:-:S09]  /*e6f0*/  ISETP.GT.U32.AND P5, PT, R31, R13, PT ;  /* 0x0000000d1f00720c */ /* 0x000fd20003fa4070 */
[--C-:B------:R-:W-:Y:S01]  /*e700*/  @!P4 IMAD.IADD R12, R12, 0x1, -R31.reuse ;  /* 0x000000010c0cc824 */ /* 0x100fe200078e0a1f */
[C---:B------:R-:W-:Y:S02]  /*e710*/  ISETP.GT.U32.AND P6, PT, R31.reuse, R5, PT ;  /* 0x000000051f00720c */ /* 0x040fe40003fc4070 */
[----:B------:R-:W-:Y:S01]  /*e720*/  ISETP.GT.U32.AND P4, PT, R31, R6, PT ;  /* 0x000000061f00720c */ /* 0x000fe20003f84070 */
[----:B------:R-:W-:Y:S01]  /*e730*/  @!P5 IMAD.IADD R13, R13, 0x1, -R31 ;  /* 0x000000010d0dd824 */ /* 0x000fe200078e0a1f */
[----:B------:R-:W-:-:S09]  /*e740*/  ISETP.GT.U32.AND P5, PT, R31, R7, PT ;  /* 0x000000071f00720c */ /* 0x000fd20003fa4070 */
[--C-:B------:R-:W-:Y:S02]  /*e750*/  @!P6 IMAD.IADD R5, R5, 0x1, -R31.reuse ;  /* 0x000000010505e824 */ /* 0x100fe400078e0a1f */
[----:B------:R-:W-:-:S03]  /*e760*/  @!P4 IMAD.IADD R6, R6, 0x1, -R31 ;  /* 0x000000010606c824 */ /* 0x000fc600078e0a1f */
[----:B------:R2:W-:Y:S01]  /*e770*/  STL [R1+0x2854], R5 ;  /* 0x0028540501007387 */ /* 0x0005e20000100800 */
[----:B------:R-:W-:-:S03]  /*e780*/  @!P5 IMAD.IADD R7, R7, 0x1, -R31 ;  /* 0x000000010707d824 */ /* 0x000fc600078e0a1f */
[----:B------:R-:W-:Y:S04]  /*e790*/  STL [R1+0x2858], R6 ;  /* 0x0028580601007387 */ /* 0x000fe80000100800 */
[----:B------:R3:W-:Y:S04]  /*e7a0*/  STL [R1+0x285c], R7 ;  /* 0x00285c0701007387 */ /* 0x0007e80000100800 */
[----:B0-----:R-:W4:Y:S04]  /*e7b0*/  LDL R0, [R1+0x958] ;  /* 0x0009580001007983 */ /* 0x001f280000100800 */
[----:B-1----:R-:W4:Y:S01]  /*e7c0*/  LDL R3, [R1+0x950] ;  /* 0x0009500001037983 */ /* 0x002f220000100800 */
[----:B------:R-:W-:-:S02]  /*e7d0*/  ISETP.GT.U32.AND P1, PT, R31, R8, PT ;  /* 0x000000081f00720c */ /* 0x000fc40003f24070 */
[C---:B------:R-:W-:Y:S02]  /*e7e0*/  ISETP.GT.U32.AND P2, PT, R31.reuse, R9, PT ;  /* 0x000000091f00720c */ /* 0x040fe40003f44070 */
[C---:B------:R-:W-:Y:S02]  /*e7f0*/  ISETP.GT.U32.AND P3, PT, R31.reuse, R10, PT ;  /* 0x0000000a1f00720c */ /* 0x040fe40003f64070 */
[C---:B------:R-:W-:Y:S02]  /*e800*/  ISETP.GT.U32.AND P0, PT, R31.reuse, R14, PT ;  /* 0x0000000e1f00720c */ /* 0x040fe40003f04070 */
[C---:B------:R-:W-:Y:S01]  /*e810*/  ISETP.GT.U32.AND P4, PT, R31.reuse, R12, PT ;  /* 0x0000000c1f00720c */ /* 0x040fe20003f84070 */
[----:B------:R-:W-:Y:S01]  /*e820*/  IMAD.HI.U32 R60, R30, R59, RZ ;  /* 0x0000003b1e3c7227 */ /* 0x000fe200078e00ff */
[C---:B------:R-:W-:Y:S01]  /*e830*/  ISETP.GT.U32.AND P5, PT, R31.reuse, R13, PT ;  /* 0x0000000d1f00720c */ /* 0x040fe20003fa4070 */
[----:B--2---:R-:W0:Y:S02]  /*e840*/  S2R R5, SR_TID.X ;  /* 0x0000000000057919 */ /* 0x004e240000002100 */
[--C-:B------:R-:W-:Y:S01]  /*e850*/  @!P1 IMAD.IADD R8, R8, 0x1, -R31.reuse ;  /* 0x0000000108089824 */ /* 0x100fe200078e0a1f */
[----:B------:R-:W-:Y:S01]  /*e860*/  ISETP.GT.U32.AND P1, PT, R31, R15, PT ;  /* 0x0000000f1f00720c */ /* 0x000fe20003f24070 */
[--C-:B------:R-:W-:Y:S01]  /*e870*/  @!P2 IMAD.IADD R9, R9, 0x1, -R31.reuse ;  /* 0x000000010909a824 */ /* 0x100fe200078e0a1f */
[C---:B------:R-:W-:Y:S01]  /*e880*/  ISETP.GT.U32.AND P2, PT, R31.reuse, R16, PT ;  /* 0x000000101f00720c */ /* 0x040fe20003f44070 */
[--C-:B------:R-:W-:Y:S01]  /*e890*/  @!P3 IMAD.IADD R10, R10, 0x1, -R31.reuse ;  /* 0x000000010a0ab824 */ /* 0x100fe200078e0a1f */
[C---:B------:R-:W-:Y:S01]  /*e8a0*/  ISETP.GT.U32.AND P3, PT, R31.reuse, R17, PT ;  /* 0x000000111f00720c */ /* 0x040fe20003f64070 */
[--C-:B------:R-:W-:Y:S01]  /*e8b0*/  @!P0 IMAD.IADD R14, R14, 0x1, -R31.reuse ;  /* 0x000000010e0e8824 */ /* 0x100fe200078e0a1f */
[----:B------:R-:W-:Y:S01]  /*e8c0*/  ISETP.GT.U32.AND P0, PT, R31, R8, PT ;  /* 0x000000081f00720c */ /* 0x000fe20003f04070 */
[----:B---3--:R-:W2:Y:S04]  /*e8d0*/  LDL R7, [R1+0x25d4] ;  /* 0x0025d40001077983 */ /* 0x008ea80000100800 */
[----:B------:R-:W3:Y:S02]  /*e8e0*/  LDL R4, [R1+0x25e8] ;  /* 0x0025e80001047983 */ /* 0x000ee40000100800 */
        /* <DEDUP_REMOVED lines=8> */
[----:B------:R-:W2:Y:S06]  /*e970*/  LDL R2, [R1+0x25f0] ;  /* 0x0025f00001027983 */ /* 0x000eac0000100800 */
        /* <DEDUP_REMOVED lines=13> */
[C---:B------:R-:W-:Y:S02]  /*ea50*/  ISETP.GT.U32.AND P0, PT, R31.reuse, R21, PT ;  /* 0x000000151f00720c */ /* 0x040fe40003f04070 */
[C---:B------:R-:W-:Y:S01]  /*ea60*/  ISETP.GT.U32.AND P6, PT, R31.reuse, R17, PT ;  /* 0x000000111f00720c */ /* 0x040fe20003fc4070 */
[--C-:B------:R-:W-:Y:S01]  /*ea70*/  @!P2 IMAD.IADD R16, R16, 0x1, -R31.reuse ;  /* 0x000000011010a824 */ /* 0x100fe200078e0a1f */
[C---:B------:R-:W-:Y:S01]  /*ea80*/  ISETP.GT.U32.AND P2, PT, R31.reuse, R23, PT ;  /* 0x000000171f00720c */ /* 0x040fe20003f44070 */
        /* <DEDUP_REMOVED lines=8> */
[--C-:B------:R-:W-:Y:S01]  /*eb10*/  @!P0 IMAD.IADD R21, R21, 0x1, -R31.reuse ;  /* 0x0000000115158824 */ /* 0x100fe200078e0a1f */
[----:B------:R-:W-:Y:S01]  /*eb20*/  ISETP.GT.U32.AND P0, PT, R31, R32, PT ;  /* 0x000000201f00720c */ /* 0x000fe20003f04070 */
[--C-:B------:R-:W-:Y:S01]  /*eb30*/  @!P6 IMAD.IADD R17, R17, 0x1, -R31.reuse ;  /* 0x000000011111e824 */ /* 0x100fe200078e0a1f */
[----:B------:R-:W-:Y:S01]  /*eb40*/  ISETP.GT.U32.AND P6, PT, R31, R24, PT ;  /* 0x000000181f00720c */ /* 0x000fe20003fc4070 */
        /* <DEDUP_REMOVED lines=12> */
[----:B------:R-:W-:-:S02]  /*ec10*/  @!P6 IMAD.IADD R24, R24, 0x1, -R31 ;  /* 0x000000011818e824 */ /* 0x000fc400078e0a1f */
[--C-:B------:R-:W-:Y:S02]  /*ec20*/  @!P2 IMAD.IADD R34, R34, 0x1, -R31.reuse ;  /* 0x000000012222a824 */ /* 0x100fe400078e0a1f */
[--C-:B------:R-:W-:Y:S01]  /*ec30*/  @!P3 IMAD.IADD R19, R19, 0x1, -R31.reuse ;  /* 0x000000011313b824 */ /* 0x100fe200078e0a1f */
[C---:B------:R-:W-:Y:S01]  /*ec40*/  ISETP.GT.U32.AND P2, PT, R31.reuse, R24, PT ;  /* 0x000000181f00720c */ /* 0x040fe20003f44070 */
[--C-:B------:R-:W-:Y:S01]  /*ec50*/  @!P4 IMAD.IADD R20, R20, 0x1, -R31.reuse ;  /* 0x000000011414c824 */ /* 0x100fe200078e0a1f */
[----:B------:R-:W-:Y:S01]  /*ec60*/  ISETP.GT.U32.AND P3, PT, R31, R25, PT ;  /* 0x000000191f00720c */ /* 0x000fe20003f64070 */
[--C-:B------:R-:W-:Y:S01]  /*ec70*/  @!P5 IMAD.IADD R21, R21, 0x1, -R31.reuse ;  /* 0x000000011515d824 */ /* 0x100fe200078e0a1f */
[C---:B------:R-:W-:Y:S02]  /*ec80*/  ISETP.GT.U32.AND P4, PT, R31.reuse, R26, PT ;  /* 0x0000001a1f00720c */ /* 0x040fe40003f84070 */
[C---:B------:R-:W-:Y:S02]  /*ec90*/  ISETP.GT.U32.AND P5, PT, R31.reuse, R27, PT ;  /* 0x0000001b1f00720c */ /* 0x040fe40003fa4070 */
        /* <DEDUP_REMOVED lines=41> */
[----:B------:R-:W-:-:S02]  /*ef30*/  @!P6 IMAD.IADD R41, R41, 0x1, -R31 ;  /* 0x000000012929e824 */ /* 0x000fc400078e0a1f */
[----:B------:R-:W-:-:S03]  /*ef40*/  @!P1 IMAD.IADD R47, R47, 0x1, -R31 ;  /* 0x000000012f2f9824 */ /* 0x000fc600078e0a1f */
        /* <DEDUP_REMOVED lines=10> */
[----:B------:R-:W-:-:S02]  /*eff0*/  ISETP.GT.U32.AND P4, PT, R31, R44, PT ;  /* 0x0000002c1f00720c */ /* 0x000fc40003f84070 */
        /* <DEDUP_REMOVED lines=14> */
[----:B------:R-:W-:Y:S01]  /*f0e0*/  ISETP.GT.U32.AND P5, PT, R31, R52, PT ;  /* 0x000000341f00720c */ /* 0x000fe20003fa4070 */
[----:B------:R-:W-:-:S02]  /*f0f0*/  IMAD.MOV R60, RZ, RZ, -R60 ;  /* 0x000000ffff3c7224 */ /* 0x000fc400078e0a3c */
[----:B------:R-:W-:Y:S01]  /*f100*/  @!P1 IMAD.IADD R48, R48, 0x1, -R31 ;  /* 0x0000000130309824 */ /* 0x000fe200078e0a1f */
[C---:B------:R-:W-:Y:S01]  /*f110*/  ISETP.GT.U32.AND P1, PT, R31.reuse, R55, PT ;  /* 0x000000371f00720c */ /* 0x040fe20003f24070 */
[C---:B------:R-:W-:Y:S01]  /*f120*/  IMAD R59, R31.reuse, R60, R59 ;  /* 0x0000003c1f3b7224 */ /* 0x040fe200078e023b */
[----:B------:R-:W-:Y:S01]  /*f130*/  IABS R60, R61 ;  /* 0x0000003d003c7213 */ /* 0x000fe20000000000 */
[----:B------:R-:W-:Y:S01]  /*f140*/  @!P0 IMAD.IADD R46, R46, 0x1, -R31 ;  /* 0x000000012e2e8824 */ /* 0x000fe200078e0a1f */
[----:B------:R-:W-:-:S03]  /*f150*/  ISETP.GT.U32.AND P0, PT, R31, R53, PT ;  /* 0x000000351f00720c */ /* 0x000fc60003f04070 */
[----:B------:R-:W-:-:S04]  /*f160*/  IMAD.HI.U32 R30, R30, R60, RZ ;  /* 0x0000003c1e1e7227 */ /* 0x000fc800078e00ff */
        /* <DEDUP_REMOVED lines=9> */
[----:B------:R-:W-:Y:S01]  /*f200*/  ISETP.GT.U32.AND P5, PT, R31, R59, PT ;  /* 0x0000003b1f00720c */ /* 0x000fe20003fa4070 */
[----:B------:R-:W-:-:S02]  /*f210*/  IMAD.MOV R30, RZ, RZ, -R30 ;  /* 0x000000ffff1e7224 */ /* 0x000fc400078e0a1e */
[--C-:B------:R-:W-:Y:S01]  /*f220*/  @!P1 IMAD.IADD R55, R55, 0x1, -R31.reuse ;  /* 0x0000000137379824 */ /* 0x100fe200078e0a1f */
[C---:B------:R-:W-:Y:S01]  /*f230*/  ISETP.GT.U32.AND P1, PT, R31.reuse, R49, PT ;  /* 0x000000311f00720c */ /* 0x040fe20003f24070 */
[----:B------:R-:W-:Y:S02]  /*f240*/  IMAD R60, R31, R30, R60 ;  /* 0x0000001e1f3c7224 */ /* 0x000fe400078e023c */
        /* <DEDUP_REMOVED lines=14> */
[----:B------:R-:W-:Y:S01]  /*f330*/  @!P0 IMAD.IADD R60, R60, 0x1, -R31 ;  /* 0x000000013c3c8824 */ /* 0x000fe200078e0a1f */
[----:B------:R-:W-:-:S02]  /*f340*/  ISETP.GT.U32.AND P0, PT, R31, R54, PT ;  /* 0x000000361f00720c */ /* 0x000fc40003f04070 */
[----:B0-----:R-:W-:Y:S01]  /*f350*/  LOP3.LUT R61, R5, 0x7, RZ, 0xc0, !PT ;  /* 0x00000007053d7812 */ /* 0x001fe200078ec0ff */
        /* <DEDUP_REMOVED lines=10> */
[----:B------:R-:W-:-:S02]  /*f400*/  IMAD.SHL.U32 R30, R5, 0x2, RZ ;  /* 0x00000002051e7824 */ /* 0x000fc400078e00ff */
[----:B------:R-:W-:Y:S02]  /*f410*/  IMAD R61, R61, 0x90, RZ ;  /* 0x000000903d3d7824 */ /* 0x000fe400078e02ff */
[--C-:B------:R-:W-:Y:S02]  /*f420*/  @!P1 IMAD.IADD R55, R55, 0x1, -R31.reuse ;  /* 0x0000000137379824 */ /* 0x100fe400078e0a1f */
[--C-:B------:R-:W-:Y:S02]  /*f430*/  @!P0 IMAD.IADD R54, R54, 0x1, -R31.reuse ;  /* 0x0000000136368824 */ /* 0x100fe400078e0a1f */
[--C-:B------:R-:W-:Y:S02]  /*f440*/  @!P2 IMAD.IADD R56, R56, 0x1, -R31.reuse ;  /* 0x000000013838a824 */ /* 0x100fe400078e0a1f */
[--C-:B------:R-:W-:Y:S02]  /*f450*/  @!P3 IMAD.IADD R57, R57, 0x1, -R31.reuse ;  /* 0x000000013939b824 */ /* 0x100fe400078e0a1f */
[----:B------:R-:W-:-:S02]  /*f460*/  @!P4 IMAD.IADD R58, R58, 0x1, -R31 ;  /* 0x000000013a3ac824 */ /* 0x000fc400078e0a1f */
[--C-:B------:R-:W-:Y:S02]  /*f470*/  @!P6 IMAD.IADD R59, R59, 0x1, -R31.reuse ;  /* 0x000000013b3be824 */ /* 0x100fe400078e0a1f */
[----:B------:R-:W-:Y:S01]  /*f480*/  @!P5 IMAD.IADD R60, R60, 0x1, -R31 ;  /* 0x000000013c3cd824 */ /* 0x000fe200078e0a1f */
[----:B----4-:R-:W-:Y:S02]  /*f490*/  ISETP.GE.AND P1, PT, R0, RZ, PT ;  /* 0x000000ff0000720c */ /* 0x010fe40003f26270 */
[C-C-:B------:R-:W-:Y:S02]  /*f4a0*/  LOP3.LUT R0, R61.reuse, 0x10, R30.reuse, 0x78, !PT ;  /* 0x000000103d007812 */ /* 0x140fe400078e781e */
[----:B------:R-:W-:Y:S02]  /*f4b0*/  LOP3.LUT R61, R61, 0x30, R30, 0x78, !PT ;  /* 0x000000303d3d7812 */ /* 0x000fe400078e781e */
[----:B------:R-:W-:Y:S02]  /*f4c0*/  ISETP.GE.AND P0, PT, R3, RZ, PT ;  /* 0x000000ff0300720c */ /* 0x000fe40003f06270 */
[----:B------:R-:W4:Y:S04]  /*f4d0*/  LDL R3, [R1+0x25ec] ;  /* 0x0025ec0001037983 */ /* 0x000f280000100800 */
[----:B------:R0:W-:Y:S04]  /*f4e0*/  STL [R1+0x223c], R0 ;  /* 0x00223c0001007387 */ /* 0x0001e80000100800 */
[----:B0-----:R-:W4:Y:S04]  /*f4f0*/  LDL R0, [R1+0x25f4] ;  /* 0x0025f40001007983 */ /* 0x001f280000100800 */
[----:B------:R0:W-:Y:S04]  /*f500*/  STL [R1+0x2644], R61 ;  /* 0x0026443d01007387 */ /* 0x0001e80000100800 */
[----:B------:R-:W4:Y:S01]  /*f510*/  LDL R31, [R1+0x25c8] ;  /* 0x0025c800011f7983 */ /* 0x000f220000100800 */
[----:B------:R-:W-:Y:S01]  /*f520*/  @!P0 IMAD.MOV R29, RZ, RZ, -R29 ;  /* 0x000000ffff1d8224 */ /* 0x000fe200078e0a1d */
[----:B------:R-:W-:Y:S01]  /*f530*/  ISETP.NE.AND P2, PT, RZ, c[0x0][0x178], PT ;  /* 0x00005e00ff007a0c */ /* 0x000fe20003f45270 */
[----:B------:R-:W-:Y:S01]  /*f540*/  @!P1 IMAD.MOV R28, RZ, RZ, -R28 ;  /* 0x000000ffff1c9224 */ /* 0x000fe200078e0a1c */
[----:B------:R-:W-:-:S02]  /*f550*/  LOP3.LUT R30, RZ, c[0x0][0x178], RZ, 0x33, !PT ;  /* 0x00005e00ff1e7a12 */ /* 0x000fc400078e33ff */
[----:B------:R-:W-:Y:S02]  /*f560*/  LOP3.LUT R5, R5, 0x1f, RZ, 0xc0, !PT ;  /* 0x0000001f05057812 */ /* 0x000fe400078ec0ff */
[C---:B0-----:R-:W-:Y:S02]  /*f570*/  SEL R61, R30.reuse, R29, !P2 ;  /* 0x0000001d1e3d7207 */ /* 0x041fe40005000000 */
[----:B------:R-:W-:Y:S01]  /*f580*/  SEL R28, R30, R28, !P2 ;  /* 0x0000001c1e1c7207 */ /* 0x000fe20005000000 */
[----:B------:R-:W-:Y:S02]  /*f590*/  IMAD R5, R5, c[0x0][0x18c], RZ ;  /* 0x0000630005057a24 */ /* 0x000fe400078e02ff */
[----:B------:R0:W-:Y:S01]  /*f5a0*/  STL [R1+0x2678], R61 ;  /* 0x0026783d01007387 */ /* 0x0001e20000100800 */
[----:B------:R-:W-:-:S03]  /*f5b0*/  IMAD.MOV.U32 R6, RZ, RZ, c[0x0][0x18c] ;  /* 0x00006300ff067624 */ /* 0x000fc600078e00ff */
[----:B0-----:R-:W4:Y:S04]  /*f5c0*/  LDL R61, [R1+0x2608] ;  /* 0x00260800013d7983 */ /* 0x001f280000100800 */
[----:B------:R0:W-:Y:S01]  /*f5d0*/  STL [R1+0xe48], R28 ;  /* 0x000e481c01007387 */ /* 0x0001e20000100800 */
[----:B---3--:R-:W-:-:S03]  /*f5e0*/  ISETP.GE.AND P1, PT, R4, RZ, PT ;  /* 0x000000ff0400720c */ /* 0x008fc60003f26270 */
[----:B------:R-:W3:Y:S01]  /*f5f0*/  LDL R4, [R1+0x2624] ;  /* 0x0026240001047983 */ /* 0x000ee20000100800 */
[----:B0-----:R-:W-:-:S04]  /*f600*/  LEA R28, P2, R5, c[0x0][0x168], 0x1 ;  /* 0x00005a00051c7a11 */ /* 0x001fc800078408ff */
[----:B------:R-:W-:Y:S02]  /*f610*/  LEA.HI.X.SX32 R29, R5, c[0x0][0x16c], 0x1, P2 ;  /* 0x00005b00051d7a11 */ /* 0x000fe400010f0eff */
[----:B--2---:R-:W-:Y:S02]  /*f620*/  ISETP.GE.AND P3, PT, R7, RZ, PT ;  /* 0x000000ff0700720c */ /* 0x004fe40003f66270 */
[----:B----4-:R-:W-:Y:S01]  /*f630*/  ISETP.GE.AND P5, PT, R31, RZ, PT ;  /* 0x000000ff1f00720c */ /* 0x010fe20003fa6270 */
[----:B------:R-:W-:Y:S02]  /*f640*/  IMAD R31, R6, 0x20, R5 ;  /* 0x00000020061f7824 */ /* 0x000fe400078e0205 */
[----:B------:R-:W2:Y:S04]  /*f650*/  LDL R6, [R1+0x2618] ;  /* 0x0026180001067983 */ /* 0x000ea80000100800 */
[----:B------:R-:W4:Y:S04]  /*f660*/  LDL R5, [R1+0x2628] ;  /* 0x0026280001057983 */ /* 0x000f280000100800 */
[----:B------:R0:W-:Y:S04]  /*f670*/  STL.64 [R1+0x26c0], R28 ;  /* 0x0026c01c01007387 */ /* 0x0001e80000100a00 */
[----:B0-----:R-:W2:Y:S04]  /*f680*/  LDL R29, [R1+0x2614] ;  /* 0x00261400011d7983 */ /* 0x001ea80000100800 */
[----:B------:R-:W2:Y:S01]  /*f690*/  LDL.LU R7, [R1+0xdc] ;  /* 0x0000dc0001077983 */ /* 0x000ea20000300800 */
[----:B------:R-:W-:-:S02]  /*f6a0*/  LEA R30, P4, R31, c[0x0][0x168], 0x1 ;  /* 0x00005a001f1e7a11 */ /* 0x000fc400078808ff */
[----:B------:R-:W-:Y:S02]  /*f6b0*/  ISETP.GE.AND P2, PT, R3, RZ, PT ;  /* 0x000000ff0300720c */ /* 0x000fe40003f46270 */
[----:B------:R-:W-:Y:S01]  /*f6c0*/  LEA.HI.X.SX32 R31, R31, c[0x0][0x16c], 0x1, P4 ;  /* 0x00005b001f1f7a11 */ /* 0x000fe200020f0eff */
[----:B------:R-:W3:Y:S01]  /*f6d0*/  LDL R3, [R1+0x2634] ;  /* 0x0026340001037983 */ /* 0x000ee20000100800 */
[----:B------:R-:W-:-:S03]  /*f6e0*/  ISETP.GE.AND P4, PT, R2, RZ, PT ;  /* 0x000000ff0200720c */ /* 0x000fc60003f86270 */
[----:B------:R-:W-:Y:S04]  /*f6f0*/  STL [R1+0x274c], R30 ;  /* 0x00274c1e01007387 */ /* 0x000fe80000100800 */
[----:B------:R-:W-:Y:S04]  /*f700*/  STL [R1+0x2748], R31 ;  /* 0x0027481f01007387 */ /* 0x000fe80000100800 */
[----:B------:R-:W3:Y:S04]  /*f710*/  LDL R2, [R1+0x2638] ;  /* 0x0026380001027983 */ /* 0x000ee80000100800 */
[----:B------:R-:W3:Y:S01]  /*f720*/  LDL.LU R28, [R1+0xd8] ;  /* 0x0000d800011c7983 */ /* 0x000ee20000300800 */
[----:B--2---:R-:W-:Y:S01]  /*f730*/  @!P5 IMAD.MOV R7, RZ, RZ, -R7 ;  /* 0x000000ffff07d224 */ /* 0x004fe200078e0a07 */
[----:B------:R-:W-:-:S04]  /*f740*/  ISETP.GE.AND P5, PT, R0, RZ, PT ;  /* 0x000000ff0000720c */ /* 0x000fc80003fa6270 */
[----:B------:R0:W-:Y:S04]  /*f750*/  STL [R1+0x3dc], R7 ;  /* 0x0003dc0701007387 */ /* 0x0001e80000100800 */
[----:B0-----:R-:W2:Y:S04]  /*f760*/  LDL.LU R7, [R1+0x285c] ;  /* 0x00285c0001077983 */ /* 0x001ea80000300800 */
[----:B------:R-:W2:Y:S04]  /*f770*/  LDL R0, [R1+0x263c] ;  /* 0x00263c0001007983 */ /* 0x000ea80000100800 */
[----:B------:R-:W2:Y:S01]  /*f780*/  LDL.LU R30, [R1+0xd4] ;  /* 0x0000d400011e7983 */ /* 0x000ea20000300800 */
[----:B---3--:R-:W-:Y:S01]  /*f790*/  @!P3 IMAD.MOV R28, RZ, RZ, -R28 ;  /* 0x000000ffff1cb224 */ /* 0x008fe200078e0a1c */
[----:B------:R-:W-:-:S02]  /*f7a0*/  ISETP.GE.AND P3, PT, R61, RZ, PT ;  /* 0x000000ff3d00720c */ /* 0x000fc40003f66270 */
[----:B------:R-:W3:Y:S04]  /*f7b0*/  LDL R61, [R1+0x2640] ;  /* 0x00264000013d7983 */ /* 0x000ee80000100800 */
[----:B------:R0:W-:Y:S04]  /*f7c0*/  STL [R1+0x3d8], R28 ;  /* 0x0003d81c01007387 */ /* 0x0001e80000100800 */
[----:B0-----:R-:W3:Y:S01]  /*f7d0*/  LDL.LU R28, [R1+0xd0] ;  /* 0x0000d000011c7983 */ /* 0x001ee20000300800 */
[----:B--2---:R-:W-:Y:S01]  /*f7e0*/  @!P1 IMAD.MOV R30, RZ, RZ, -R30 ;  /* 0x000000ffff1e9224 */ /* 0x004fe200078e0a1e */
[----:B------:R-:W-:-:S02]  /*f7f0*/  ISETP.GE.AND P1, PT, R29, RZ, PT ;  /* 0x000000ff1d00720c */ /* 0x000fc40003f26270 */
[----:B------:R-:W2:Y:S04]  /*f800*/  LDL R29, [R1+0x262c] ;  /* 0x00262c00011d7983 */ /* 0x000ea80000100800 */
[----:B------:R0:W-:Y:S04]  /*f810*/  STL [R1+0x3d4], R30 ;  /* 0x0003d41e01007387 */ /* 0x0001e80000100800 */
[----:B0-----:R-:W2:Y:S01]  /*f820*/  LDL.LU R30, [R1+0xcc] ;  /* 0x0000cc00011e7983 */ /* 0x001ea20000300800 */
        /* <DEDUP_REMOVED lines=11> */
[----:B----4-:R-:W-:-:S02]  /*f8e0*/  ISETP.GE.AND P5, PT, R5, RZ, PT ;  /* 0x000000ff0500720c */ /* 0x010fc40003fa6270 */
[----:B------:R-:W3:Y:S04]  /*f8f0*/  LDL R5, [R1+0x2620] ;  /* 0x0026200001057983 */ /* 0x000ee80000100800 */
[----:B------:R0:W-:Y:S04]  /*f900*/  STL [R1+0x3c8], R28 ;  /* 0x0003c81c01007387 */ /* 0x0001e80000100800 */
[----:B0-----:R-:W4:Y:S01]  /*f910*/  LDL.LU R28, [R1+0xc0] ;  /* 0x0000c000011c7983 */ /* 0x001f220000300800 */
[----:B--2---:R-:W-:Y:S01]  /*f920*/  @!P3 IMAD.MOV R30, RZ, RZ, -R30 ;  /* 0x000000ffff1eb224 */ /* 0x004fe200078e0a1e */
[----:B------:R-:W-:-:S02]  /*f930*/  ISETP.GE.AND P3, PT, R3, RZ, PT ;  /* 0x000000ff0300720c */ /* 0x000fc40003f66270 */
[----:B------:R-:W2:Y:S04]  /*f940*/  LDL R3, [R1+0x260c] ;  /* 0x00260c0001037983 */ /* 0x000ea80000100800 */
[----:B------:R0:W-:Y:S04]  /*f950*/  STL [R1+0x3c4], R30 ;  /* 0x0003c41e01007387 */ /* 0x0001e80000100800 */
[----:B0-----:R-:W2:Y:S01]  /*f960*/  LDL.LU R30, [R1+0xbc] ;  /* 0x0000bc00011e7983 */ /* 0x001ea20000300800 */
[----:B----4-:R-:W-:Y:S01]  /*f970*/  @!P1 IMAD.MOV R28, RZ, RZ, -R28 ;  /* 0x000000ffff1c9224 */ /* 0x010fe200078e0a1c */
[----:B------:R-:W-:-:S02]  /*f980*/  ISETP.GE.AND P1, PT, R2, RZ, PT ;  /* 0x000000ff0200720c */ /* 0x000fc40003f26270 */
[----:B------:R-:W4:Y:S04]  /*f990*/  LDL R2, [R1+0x2610] ;  /* 0x0026100001027983 */ /* 0x000f280000100800 */
        /* <DEDUP_REMOVED lines=842> */
[----:B--2---:R-:W-:-:S05]  /*12e40*/  @!P3 IMAD.MOV R30, RZ, RZ, -R30 ;  /* 0x000000ffff1eb224 */ /* 0x004fca00078e0a1e */
[----:B------:R0:W-:Y:S04]  /*12e50*/  STL [R1+0x60], R30 ;  /* 0x0000601e01007387 */ /* 0x0001e80000100800 */
[----:B0-----:R-:W2:Y:S01]  /*12e60*/  LDL.LU R30, [R1+0x23c] ;  /* 0x00023c00011e7983 */ /* 0x001ea20000300800 */
[----:B----4-:R-:W-:Y:S01]  /*12e70*/  @!P1 IMAD.MOV R28, RZ, RZ, -R28 ;  /* 0x000000ffff1c9224 */ /* 0x010fe200078e0a1c */
[----:B------:R-:W-:Y:S02]  /*12e80*/  ISETP.GE.AND P3, PT, R0, RZ, PT ;  /* 0x000000ff0000720c */ /* 0x000fe40003f66270 */
[----:B------:R-:W4:Y:S04]  /*12e90*/  LDL R0, [R1+0x234c] ;  /* 0x00234c0001007983 */ /* 0x000f280000100800 */
[----:B------:R0:W-:Y:S04]  /*12ea0*/  STL [R1+0x5c], R28 ;  /* 0x00005c1c01007387 */ /* 0x0001e80000100800 */
[----:B0-----:R-:W3:Y:S01]  /*12eb0*/  LDL.LU R28, [R1+0x1ec] ;  /* 0x0001ec00011c7983 */ /* 0x001ee20000300800 */
[----:B------:R-:W-:-:S03]  /*12ec0*/  ISETP.GE.AND P1, PT, R61, RZ, PT ;  /* 0x000000ff3d00720c */ /* 0x000fc60003f26270 */
[----:B------:R-:W4:Y:S01]  /*12ed0*/  LDL R61, [R1+0x2348] ;  /* 0x00234800013d7983 */ /* 0x000f220000100800 */
[----:B--2---:R-:W-:Y:S01]  /*12ee0*/  @!P2 IMAD.MOV R30, RZ, RZ, -R30 ;  /* 0x000000ffff1ea224 */ /* 0x004fe200078e0a1e */
[----:B------:R-:W-:Y:S02]  /*12ef0*/  ISETP.GE.AND P2, PT, R29, RZ, PT ;  /* 0x000000ff1d00720c */ /* 0x000fe40003f46270 */
[----:B------:R-:W2:Y:S04]  /*12f00*/  LDL.LU R29, [R1+0x1fc] ;  /* 0x0001fc00011d7983 */ /* 0x000ea80000300800 */
[----:B------:R-:W-:Y:S01]  /*12f10*/  STL [R1+0x58], R30 ;  /* 0x0000581e01007387 */ /* 0x000fe20000100800 */
[----:B---3--:R-:W-:-:S05]  /*12f20*/  @!P4 IMAD.MOV R28, RZ, RZ, -R28 ;  /* 0x000000ffff1cc224 */ /* 0x008fca00078e0a1c */
[----:B------:R0:W-:Y:S01]  /*12f30*/  STL [R1+0x54], R28 ;  /* 0x0000541c01007387 */ /* 0x0001e20000100800 */
[----:B------:R-:W-:-:S03]  /*12f40*/  ISETP.GE.AND P4, PT, R6, RZ, PT ;  /* 0x000000ff0600720c */ /* 0x000fc60003f86270 */
[----:B0-----:R-:W3:Y:S04]  /*12f50*/  LDL R28, [R1+0x2340] ;  /* 0x00234000011c7983 */ /* 0x001ee80000100800 */
[----:B------:R-:W3:Y:S04]  /*12f60*/  LDL.LU R30, [R1+0x204] ;  /* 0x00020400011e7983 */ /* 0x000ee80000300800 */
[----:B------:R-:W4:Y:S01]  /*12f70*/  LDL R6, [R1+0x2344] ;  /* 0x0023440001067983 */ /* 0x000f220000100800 */
[----:B--2---:R-:W-:Y:S01]  /*12f80*/  @!P5 IMAD.MOV R29, RZ, RZ, -R29 ;  /* 0x000000ffff1dd224 */ /* 0x004fe200078e0a1d */
[----:B------:R-:W-:-:S02]  /*12f90*/  ISETP.GE.AND P5, PT, R4, RZ, PT ;  /* 0x000000ff0400720c */ /* 0x000fc40003fa6270 */
[----:B------:R-:W2:Y:S04]  /*12fa0*/  LDL.LU R4, [R1+0x21c] ;  /* 0x00021c0001047983 */ /* 0x000ea80000300800 */
[----:B------:R0:W-:Y:S04]  /*12fb0*/  STL [R1+0x50], R29 ;  /* 0x0000501d01007387 */ /* 0x0001e80000100800 */
[----:B0-----:R-:W4:Y:S01]  /*12fc0*/  LDL R29, [R1+0x233c] ;  /* 0x00233c00011d7983 */ /* 0x001f220000100800 */
[----:B---3--:R-:W-:-:S05]  /*12fd0*/  @!P3 IMAD.MOV R30, RZ, RZ, -R30 ;  /* 0x000000ffff1eb224 */ /* 0x008fca00078e0a1e */
[----:B------:R0:W-:Y:S01]  /*12fe0*/  STL [R1+0x4c], R30 ;  /* 0x00004c1e01007387 */ /* 0x0001e20000100800 */
[----:B------:R-:W-:-:S03]  /*12ff0*/  ISETP.GE.AND P3, PT, R5, RZ, PT ;  /* 0x000000ff0500720c */ /* 0x000fc60003f66270 */
[----:B0-----:R-:W3:Y:S04]  /*13000*/  LDL.LU R30, [R1+0x200] ;  /* 0x00020000011e7983 */ /* 0x001ee80000300800 */
[----:B------:R-:W4:Y:S01]  /*13010*/  LDL R5, [R1+0x2338] ;  /* 0x0023380001057983 */ /* 0x000f220000100800 */
[----:B--2---:R-:W-:Y:S01]  /*13020*/  @!P1 IMAD.MOV R4, RZ, RZ, -R4 ;  /* 0x000000ffff049224 */ /* 0x004fe200078e0a04 */
[----:B------:R-:W-:Y:S02]  /*13030*/  ISETP.GE.AND P1, PT, R3, RZ, PT ;  /* 0x000000ff0300720c */ /* 0x000fe40003f26270 */
[----:B------:R-:W2:Y:S04]  /*13040*/  LDL.LU R3, [R1+0x1f4] ;  /* 0x0001f40001037983 */ /* 0x000ea80000300800 */
[----:B------:R0:W-:Y:S04]  /*13050*/  STL [R1+0x48], R4 ;  /* 0x0000480401007387 */ /* 0x0001e80000100800 */
[----:B0-----:R-:W4:Y:S01]  /*13060*/  LDL R4, [R1+0x2330] ;  /* 0x0023300001047983 */ /* 0x001f220000100800 */
[----:B---3--:R-:W-:Y:S01]  /*13070*/  @!P2 IMAD.MOV R30, RZ, RZ, -R30 ;  /* 0x000000ffff1ea224 */ /* 0x008fe200078e0a1e */
[----:B------:R-:W-:-:S02]  /*13080*/  ISETP.GE.AND P2, PT, R2, RZ, PT ;  /* 0x000000ff0200720c */ /* 0x000fc40003f46270 */
[----:B------:R-:W3:Y:S04]  /*13090*/  LDL R2, [R1+0x2334] ;  /* 0x0023340001027983 */ /* 0x000ee80000100800 */
[----:B------:R0:W-:Y:S04]  /*130a0*/  STL [R1+0x44], R30 ;  /* 0x0000441e01007387 */ /* 0x0001e80000100800 */
[----:B0-----:R-:W3:Y:S01]  /*130b0*/  LDL.LU R30, [R1+0x1b4] ;  /* 0x0001b400011e7983 */ /* 0x001ee20000300800 */
[----:B--2---:R-:W-:-:S05]  /*130c0*/  @!P4 IMAD.MOV R3, RZ, RZ, -R3 ;  /* 0x000000ffff03c224 */ /* 0x004fca00078e0a03 */
[----:B------:R0:W-:Y:S04]  /*130d0*/  STL [R1+0x40], R3 ;  /* 0x0000400301007387 */ /* 0x0001e80000100800 */
[----:B0-----:R-:W2:Y:S04]  /*130e0*/  LDL R3, [R1+0x2328] ;  /* 0x0023280001037983 */ /* 0x001ea80000100800 */
[----:B------:R-:W2:Y:S01]  /*130f0*/  LDL.LU R31, [R1+0x1c8] ;  /* 0x0001c800011f7983 */ /* 0x000ea20000300800 */
[----:B----4-:R-:W-:-:S03]  /*13100*/  ISETP.GE.AND P4, PT, R0, RZ, PT ;  /* 0x000000ff0000720c */ /* 0x010fc60003f86270 */
[----:B------:R-:W4:Y:S01]  /*13110*/  LDL R0, [R1+0x232c] ;  /* 0x00232c0001007983 */ /* 0x000f220000100800 */
[----:B---3--:R-:W-:Y:S01]  /*13120*/  @!P5 IMAD.MOV R30, RZ, RZ, -R30 ;  /* 0x000000ffff1ed224 */ /* 0x008fe200078e0a1e */
[----:B------:R-:W-:-:S04]  /*13130*/  ISETP.GE.AND P5, PT, R61, RZ, PT ;  /* 0x000000ff3d00720c */ /* 0x000fc80003fa6270 */
[----:B------:R0:W-:Y:S04]  /*13140*/  STL [R1+0x3c], R30 ;  /* 0x00003c1e01007387 */ /* 0x0001e80000100800 */
[----:B0-----:R-:W3:Y:S04]  /*13150*/  LDL R30, [R1+0x2320] ;  /* 0x00232000011e7983 */ /* 0x001ee80000100800 */
[----:B------:R-:W3:Y:S01]  /*13160*/  LDL.LU R61, [R1+0x1cc] ;  /* 0x0001cc00013d7983 */ /* 0x000ee20000300800 */
[----:B--2---:R-:W-:Y:S01]  /*13170*/  @!P3 IMAD.MOV R31, RZ, RZ, -R31 ;  /* 0x000000ffff1fb224 */ /* 0x004fe200078e0a1f */
[----:B------:R-:W-:-:S04]  /*13180*/  ISETP.GE.AND P3, PT, R28, RZ, PT ;  /* 0x000000ff1c00720c */ /* 0x000fc80003f66270 */
[----:B------:R0:W-:Y:S04]  /*13190*/  STL [R1+0x38], R31 ;  /* 0x0000381f01007387 */ /* 0x0001e80000100800 */
[----:B0-----:R-:W2:Y:S04]  /*131a0*/  LDL R31, [R1+0x2324] ;  /* 0x00232400011f7983 */ /* 0x001ea80000100800 */
[----:B------:R-:W2:Y:S01]  /*131b0*/  LDL.LU R28, [R1+0x1c4] ;  /* 0x0001c400011c7983 */ /* 0x000ea20000300800 */
[----:B---3--:R-:W-:Y:S01]  /*131c0*/  @!P1 IMAD.MOV R61, RZ, RZ, -R61 ;  /* 0x000000ffff3d9224 */ /* 0x008fe200078e0a3d */
[----:B------:R-:W-:-:S04]  /*131d0*/  ISETP.GE.AND P1, PT, R6, RZ, PT ;  /* 0x000000ff0600720c */ /* 0x000fc80003f26270 */
[----:B------:R0:W-:Y:S04]  /*131e0*/  STL [R1+0x34], R61 ;  /* 0x0000343d01007387 */ /* 0x0001e80000100800 */
[----:B0-----:R-:W3:Y:S04]  /*131f0*/  LDL R61, [R1+0x954] ;  /* 0x00095400013d7983 */ /* 0x001ee80000100800 */
[----:B------:R-:W3:Y:S01]  /*13200*/  LDL.LU R6, [R1+0x28] ;  /* 0x0000280001067983 */ /* 0x000ee20000300800 */
[----:B--2---:R-:W-:-:S05]  /*13210*/  @!P2 IMAD.MOV R28, RZ, RZ, -R28 ;  /* 0x000000ffff1ca224 */ /* 0x004fca00078e0a1c */
[----:B------:R0:W-:Y:S04]  /*13220*/  STL [R1+0x30], R28 ;  /* 0x0000301c01007387 */ /* 0x0001e80000100800 */
[----:B0-----:R-:W2:Y:S01]  /*13230*/  LDL.LU R28, [R1+0x24] ;  /* 0x00002400011c7983 */ /* 0x001ea20000300800 */
[----:B------:R-:W-:-:S03]  /*13240*/  ISETP.GE.AND P2, PT, R29, RZ, PT ;  /* 0x000000ff1d00720c */ /* 0x000fc60003f46270 */
[----:B------:R-:W4:Y:S01]  /*13250*/  LDL R29, [R1+0x2318] ;  /* 0x00231800011d7983 */ /* 0x000f220000100800 */
[----:B---3--:R-:W-:Y:S01]  /*13260*/  @!P4 IMAD.MOV R6, RZ, RZ, -R6 ;  /* 0x000000ffff06c224 */ /* 0x008fe200078e0a06 */
[----:B------:R-:W-:-:S04]  /*13270*/  ISETP.GE.AND P4, PT, R5, RZ, PT ;  /* 0x000000ff0500720c */ /* 0x000fc80003f86270 */
[----:B------:R0:W-:Y:S04]  /*13280*/  STL [R1+0x2c], R6 ;  /* 0x00002c0601007387 */ /* 0x0001e80000100800 */
[----:B0-----:R-:W3:Y:S04]  /*13290*/  LDL.LU R6, [R1+0x2858] ;  /* 0x0028580001067983 */ /* 0x001ee80000300800 */
        /* <DEDUP_REMOVED lines=14> */
[----:B0-----:R-:W2:Y:S04]  /*13380*/  LDL.LU R4, [R1+0x2850] ;  /* 0x0028500001047983 */ /* 0x001ea80000300800 */
[----:B------:R-:W2:Y:S01]  /*13390*/  LDL.LU R3, [R1+0x14] ;  /* 0x0000140001037983 */ /* 0x000ea20000300800 */
[----:B---3--:R-:W-:Y:S01]  /*133a0*/  @!P2 IMAD.MOV R2, RZ, RZ, -R2 ;  /* 0x000000ffff02a224 */ /* 0x008fe200078e0a02 */
[----:B----4-:R-:W-:-:S04]  /*133b0*/  ISETP.GE.AND P2, PT, R0, RZ, PT ;  /* 0x000000ff0000720c */ /* 0x010fc80003f46270 */
[----:B------:R0:W-:Y:S04]  /*133c0*/  STL [R1+0x1c], R2 ;  /* 0x00001c0201007387 */ /* 0x0001e80000100800 */
[----:B0-----:R-:W3:Y:S04]  /*133d0*/  LDL.LU R2, [R1+0x284c] ;  /* 0x00284c0001027983 */ /* 0x001ee80000300800 */
[----:B------:R-:W4:Y:S01]  /*133e0*/  LDL.LU R0, [R1+0x10] ;  /* 0x0000100001007983 */ /* 0x000f220000300800 */
[----:B--2---:R-:W-:Y:S01]  /*133f0*/  @!P4 IMAD.MOV R3, RZ, RZ, -R3 ;  /* 0x000000ffff03c224 */ /* 0x004fe200078e0a03 */
[----:B------:R-:W-:-:S04]  /*13400*/  ISETP.GE.AND P4, PT, R30, RZ, PT ;  /* 0x000000ff1e00720c */ /* 0x000fc80003f86270 */
[----:B------:R0:W-:Y:S04]  /*13410*/  STL [R1+0x18], R3 ;  /* 0x0000180301007387 */ /* 0x0001e80000100800 */
[----:B0-----:R-:W2:Y:S04]  /*13420*/  LDL.LU R3, [R1+0x2848] ;  /* 0x0028480001037983 */ /* 0x001ea80000300800 */
[----:B------:R-:W2:Y:S01]  /*13430*/  LDL.LU R30, [R1+0xc] ;  /* 0x00000c00011e7983 */ /* 0x000ea20000300800 */
[----:B----4-:R-:W-:Y:S01]  /*13440*/  @!P5 IMAD.MOV R0, RZ, RZ, -R0 ;  /* 0x000000ffff00d224 */ /* 0x010fe200078e0a00 */
[----:B------:R-:W-:-:S04]  /*13450*/  ISETP.GE.AND P5, PT, R31, RZ, PT ;  /* 0x000000ff1f00720c */ /* 0x000fc80003fa6270 */
[----:B------:R0:W-:Y:S04]  /*13460*/  STL [R1+0x14], R0 ;  /* 0x0000140001007387 */ /* 0x0001e80000100800 */
[----:B0-----:R-:W4:Y:S04]  /*13470*/  LDL.LU R0, [R1+0x2844] ;  /* 0x0028440001007983 */ /* 0x001f280000300800 */
        /* <DEDUP_REMOVED lines=10> */
[----:B------:R-:W3:Y:S01]  /*13520*/  LDL.LU R29, [R1] ;  /* 0x00000000011d7983 */ /* 0x000ee20000300800 */
[----:B--2---:R-:W-:-:S05]  /*13530*/  @!P2 IMAD.MOV R61, RZ, RZ, -R61 ;  /* 0x000000ffff3da224 */ /* 0x004fca00078e0a3d */
[----:B------:R0:W-:Y:S04]  /*13540*/  STL [R1+0x27d0], R61 ;  /* 0x0027d03d01007387 */ /* 0x0001e80000100800 */
[----:B0-----:R-:W2:Y:S01]  /*13550*/  LDL R61, [R1+0x2310] ;  /* 0x00231000013d7983 */ /* 0x001ea20000100800 */
[----:B------:R-:W-:Y:S01]  /*13560*/  ISETP.GE.AND P2, PT, R28, RZ, PT ;  /* 0x000000ff1c00720c */ /* 0x000fe20003f46270 */
[----:B----4-:R-:W-:Y:S02]  /*13570*/  IMAD.MOV.U32 R28, RZ, RZ, R0 ;  /* 0x000000ffff1c7224 */ /* 0x010fe400078e0000 */
[----:B------:R-:W4:Y:S02]  /*13580*/  LDL R0, [R1+0x22f8] ;  /* 0x0022f80001007983 */ /* 0x000f240000100800 */
[----:B------:R-:W-:-:S02]  /*13590*/  @!P5 IMAD.MOV R28, RZ, RZ, -R28 ;  /* 0x000000ffff1cd224 */ /* 0x000fc400078e0a1c */
[----:B------:R-:W-:Y:S01]  /*135a0*/  @!P3 IMAD.MOV R3, RZ, RZ, -R3 ;  /* 0x000000ffff03b224 */ /* 0x000fe200078e0a03 */
[----:B------:R-:W-:Y:S01]  /*135b0*/  ISETP.GE.AND P3, PT, R30, RZ, PT ;  /* 0x000000ff1e00720c */ /* 0x000fe20003f66270 */
[----:B---3--:R-:W-:Y:S01]  /*135c0*/  @!P4 IMAD.MOV R29, RZ, RZ, -R29 ;  /* 0x000000ffff1dc224 */ /* 0x008fe200078e0a1d */
[----:B------:R-:W-:-:S04]  /*135d0*/  ISETP.GE.AND P5, PT, R31, RZ, PT ;  /* 0x000000ff1f00720c */ /* 0x000fc80003fa6270 */
[----:B------:R0:W-:Y:S04]  /*135e0*/  STL [R1+0x27d4], R29 ;  /* 0x0027d41d01007387 */ /* 0x0001e80000100800 */
[----:B0-----:R-:W3:Y:S01]  /*135f0*/  LDL R29, [R1+0x2304] ;  /* 0x00230400011d7983 */ /* 0x001ee20000100800 */
[----:B--2---:R-:W-:-:S03]  /*13600*/  ISETP.GE.AND P4, PT, R61, RZ, PT ;  /* 0x000000ff3d00720c */ /* 0x004fc60003f86270 */
[----:B------:R-:W2:Y:S04]  /*13610*/  LDL R61, [R1+0x22fc] ;  /* 0x0022fc00013d7983 */ /* 0x000ea80000100800 */
[----:B------:R0:W-:Y:S04]  /*13620*/  STL [R1+0x27d8], R28 ;  /* 0x0027d81c01007387 */ /* 0x0001e80000100800 */
[----:B------:R-:W2:Y:S04]  /*13630*/  LDL R31, [R1+0x22f0] ;  /* 0x0022f000011f7983 */ /* 0x000ea80000100800 */
[----:B0-----:R-:W2:Y:S04]  /*13640*/  LDL R28, [R1+0x2300] ;  /* 0x00230000011c7983 */ /* 0x001ea80000100800 */
[----:B------:R0:W-:Y:S04]  /*13650*/  STL [R1+0x27dc], R3 ;  /* 0x0027dc0301007387 */ /* 0x0001e80000100800 */
[----:B------:R-:W2:Y:S04]  /*13660*/  LDL R30, [R1+0x22f4] ;  /* 0x0022f400011e7983 */ /* 0x000ea80000100800 */
[----:B0-----:R-:W2:Y:S01]  /*13670*/  LDL R3, [R1+0x230c] ;  /* 0x00230c0001037983 */ /* 0x001ea20000100800 */
[----:B------:R-:W-:-:S02]  /*13680*/  @!P1 IMAD.MOV R2, RZ, RZ, -R2 ;  /* 0x000000ffff029224 */ /* 0x000fc400078e0a02 */
[----:B------:R-:W-:Y:S02]  /*13690*/  @!P2 IMAD.MOV R4, RZ, RZ, -R4 ;  /* 0x000000ffff04a224 */ /* 0x000fe400078e0a04 */
[----:B------:R-:W-:Y:S01]  /*136a0*/  @!P4 IMAD.MOV R5, RZ, RZ, -R5 ;  /* 0x000000ffff05c224 */ /* 0x000fe200078e0a05 */
[----:B------:R0:W-:Y:S01]  /*136b0*/  STL [R1+0x27e0], R2 ;  /* 0x0027e00201007387 */ /* 0x0001e20000100800 */
[----:B------:R-:W-:Y:S01]  /*136c0*/  @!P5 IMAD.MOV R6, RZ, RZ, -R6 ;  /* 0x000000ffff06d224 */ /* 0x000fe200078e0a06 */
[----:B----4-:R-:W-:Y:S01]  /*136d0*/  ISETP.GE.AND P5, PT, R0, RZ, PT ;  /* 0x000000ff0000720c */ /* 0x010fe20003fa6270 */
[----:B------:R-:W-:Y:S01]  /*136e0*/  @!P3 IMAD.MOV R7, RZ, RZ, -R7 ;  /* 0x000000ffff07b224 */ /* 0x000fe200078e0a07 */
[----:B---3--:R-:W-:Y:S02]  /*136f0*/  ISETP.GE.AND P4, PT, R29, RZ, PT ;  /* 0x000000ff1d00720c */ /* 0x008fe40003f86270 */
[----:B--2---:R-:W-:Y:S02]  /*13700*/  ISETP.GE.AND P2, PT, R28, RZ, PT ;  /* 0x000000ff1c00720c */ /* 0x004fe40003f46270 */
[----:B------:R-:W-:-:S02]  /*13710*/  ISETP.GE.AND P1, PT, R3, RZ, PT ;  /* 0x000000ff0300720c */ /* 0x000fc40003f26270 */
[----:B------:R-:W2:Y:S04]  /*13720*/  LDL R3, [R1+0x22e8] ;  /* 0x0022e80001037983 */ /* 0x000ea80000100800 */
[----:B------:R1:W-:Y:S04]  /*13730*/  STL [R1+0x27e4], R4 ;  /* 0x0027e40401007387 */ /* 0x0003e80000100800 */
[----:B------:R-:W3:Y:S04]  /*13740*/  LDL R28, [R1+0x22ec] ;  /* 0x0022ec00011c7983 */ /* 0x000ee80000100800 */
[----:B------:R-:W-:Y:S04]  /*13750*/  STL [R1+0x27e8], R5 ;  /* 0x0027e80501007387 */ /* 0x000fe80000100800 */
[----:B------:R-:W4:Y:S04]  /*13760*/  LDL R29, [R1+0x22e0] ;  /* 0x0022e000011d7983 */ /* 0x000f280000100800 */
[----:B------:R-:W-:Y:S04]  /*13770*/  STL [R1+0x27ec], R6 ;  /* 0x0027ec0601007387 */ /* 0x000fe80000100800 */
[----:B------:R-:W4:Y:S01]  /*13780*/  LDL R0, [R1+0x22e4] ;  /* 0x0022e40001007983 */ /* 0x000f220000100800 */
[----:B------:R-:W-:Y:S01]  /*13790*/  ISETP.GE.AND P3, PT, R61, RZ, PT ;  /* 0x000000ff3d00720c */ /* 0x000fe20003f66270 */
[----:B------:R-:W-:-:S02]  /*137a0*/  @!P1 IMAD.MOV R8, RZ, RZ, -R8 ;  /* 0x000000ffff089224 */ /* 0x000fc400078e0a08 */
[----:B------:R-:W-:Y:S01]  /*137b0*/  STL [R1+0x27f0], R7 ;  /* 0x0027f00701007387 */ /* 0x000fe20000100800 */
[----:B------:R-:W-:-:S03]  /*137c0*/  @!P2 IMAD.MOV R9, RZ, RZ, -R9 ;  /* 0x000000ffff09a224 */ /* 0x000fc600078e0a09 */
[----:B------:R-:W4:Y:S01]  /*137d0*/  LDL R61, [R1+0x22d8] ;  /* 0x0022d800013d7983 */ /* 0x000f220000100800 */
[----:B------:R-:W-:-:S03]  /*137e0*/  ISETP.GE.AND P1, PT, R31, RZ, PT ;  /* 0x000000ff1f00720c */ /* 0x000fc60003f26270 */
[----:B------:R-:W-:Y:S01]  /*137f0*/  STL [R1+0x27f4], R8 ;  /* 0x0027f40801007387 */ /* 0x000fe20000100800 */
[----:B------:R-:W-:-:S03]  /*13800*/  ISETP.GE.AND P2, PT, R30, RZ, PT ;  /* 0x000000ff1e00720c */ /* 0x000fc60003f46270 */
[----:B------:R-:W4:Y:S04]  /*13810*/  LDL R31, [R1+0x22dc] ;  /* 0x0022dc00011f7983 */ /* 0x000f280000100800 */
[----:B------:R0:W-:Y:S04]  /*13820*/  STL [R1+0x27f8], R9 ;  /* 0x0027f80901007387 */ /* 0x0001e80000100800 */
[----:B------:R-:W4:Y:S01]  /*13830*/  LDL R30, [R1+0x22d0] ;  /* 0x0022d000011e7983 */ /* 0x000f220000100800 */
[----:B------:R-:W-:Y:S02]  /*13840*/  @!P4 IMAD.MOV R10, RZ, RZ, -R10 ;  /* 0x000000ffff0ac224 */ /* 0x000fe400078e0a0a */
[----:B------:R-:W-:-:S02]  /*13850*/  @!P5 IMAD.MOV R11, RZ, RZ, -R11 ;  /* 0x000000ffff0bd224 */ /* 0x000fc400078e0a0b */
[----:B------:R-:W-:Y:S01]  /*13860*/  @!P3 IMAD.MOV R12, RZ, RZ, -R12 ;  /* 0x000000ffff0cb224 */ /* 0x000fe200078e0a0c */
[----:B------:R-:W-:Y:S01]  /*13870*/  STL [R1+0x27fc], R10 ;  /* 0x0027fc0a01007387 */ /* 0x000fe20000100800 */
[----:B------:R-:W-:Y:S02]  /*13880*/  @!P1 IMAD.MOV R13, RZ, RZ, -R13 ;  /* 0x000000ffff0d9224 */ /* 0x000fe400078e0a0d */
[----:B------:R-:W-:Y:S01]  /*13890*/  @!P2 IMAD.MOV R14, RZ, RZ, -R14 ;  /* 0x000000ffff0ea224 */ /* 0x000fe200078e0a0e */
[----:B--2---:R-:W-:Y:S02]  /*138a0*/  ISETP.GE.AND P4, PT, R3, RZ, PT ;  /* 0x000000ff0300720c */ /* 0x004fe40003f86270 */
[----:B------:R-:W2:Y:S04]  /*138b0*/  LDL R3, [R1+0x22d4] ;  /* 0x0022d40001037983 */ /* 0x000ea80000100800 */
[----:B------:R-:W-:Y:S01]  /*138c0*/  STL [R1+0x2800], R11 ;  /* 0x0028000b01007387 */ /* 0x000fe20000100800 */
[----:B---3--:R-:W-:-:S03]  /*138d0*/  ISETP.GE.AND P5, PT, R28, RZ, PT ;  /* 0x000000ff1c00720c */ /* 0x008fc60003fa6270 */
[----:B------:R-:W3:Y:S04]  /*138e0*/  LDL R28, [R1+0x22cc] ;  /* 0x0022cc00011c7983 */ /* 0x000ee80000100800 */
[----:B------:R-:W-:Y:S01]  /*138f0*/  STL [R1+0x2804], R12 ;  /* 0x0028040c01007387 */ /* 0x000fe20000100800 */
[----:B----4-:R-:W-:-:S03]  /*13900*/  ISETP.GE.AND P3, PT, R29, RZ, PT ;  /* 0x000000ff1d00720c */ /* 0x010fc60003f66270 */
[----:B------:R-:W4:Y:S04]  /*13910*/  LDL R29, [R1+0x22c8] ;  /* 0x0022c800011d7983 */ /* 0x000f280000100800 */
[----:B------:R-:W-:Y:S01]  /*13920*/  STL [R1+0x2808], R13 ;  /* 0x0028080d01007387 */ /* 0x000fe20000100800 */
[----:B------:R-:W-:-:S03]  /*13930*/  ISETP.GE.AND P1, PT, R0, RZ, PT ;  /* 0x000000ff0000720c */ /* 0x000fc60003f26270 */
[----:B------:R-:W4:Y:S01]  /*13940*/  LDL R0, [R1+0x22c0] ;  /* 0x0022c00001007983 */ /* 0x000f220000100800 */
[----:B------:R-:W-:-:S03]  /*13950*/  @!P4 IMAD.MOV R15, RZ, RZ, -R15 ;  /* 0x000000ffff0fc224 */ /* 0x000fc600078e0a0f */
[----:B------:R-:W-:Y:S01]  /*13960*/  STL [R1+0x280c], R14 ;  /* 0x00280c0e01007387 */ /* 0x000fe20000100800 */
[----:B------:R-:W-:Y:S01]  /*13970*/  ISETP.GE.AND P2, PT, R61, RZ, PT ;  /* 0x000000ff3d00720c */ /* 0x000fe20003f46270 */
[----:B------:R-:W-:Y:S02]  /*13980*/  @!P5 IMAD.MOV R16, RZ, RZ, -R16 ;  /* 0x000000ffff10d224 */ /* 0x000fe400078e0a10 */
[----:B------:R-:W4:Y:S04]  /*13990*/  LDL R61, [R1+0x22c4] ;  /* 0x0022c400013d7983 */ /* 0x000f280000100800 */
[----:B------:R-:W-:Y:S01]  /*139a0*/  STL [R1+0x2810], R15 ;  /* 0x0028100f01007387 */ /* 0x000fe20000100800 */
[----:B------:R-:W-:-:S03]  /*139b0*/  ISETP.GE.AND P4, PT, R31, RZ, PT ;  /* 0x000000ff1f00720c */ /* 0x000fc60003f86270 */
[----:B------:R-:W4:Y:S04]  /*139c0*/  LDL R31, [R1+0x22bc] ;  /* 0x0022bc00011f7983 */ /* 0x000f280000100800 */
[----:B------:R-:W-:Y:S01]  /*139d0*/  STL [R1+0x2814], R16 ;  /* 0x0028141001007387 */ /* 0x000fe20000100800 */
[----:B------:R-:W-:-:S03]  /*139e0*/  ISETP.GE.AND P5, PT, R30, RZ, PT ;  /* 0x000000ff1e00720c */ /* 0x000fc60003fa6270 */
[----:B------:R-:W4:Y:S01]  /*139f0*/  LDL R30, [R1+0x22b8] ;  /* 0x0022b800011e7983 */ /* 0x000f220000100800 */
[----:B------:R-:W-:Y:S02]  /*13a00*/  @!P3 IMAD.MOV R17, RZ, RZ, -R17 ;  /* 0x000000ffff11b224 */ /* 0x000fe400078e0a11 */
[----:B------:R-:W-:Y:S02]  /*13a10*/  @!P1 IMAD.MOV R18, RZ, RZ, -R18 ;  /* 0x000000ffff129224 */ /* 0x000fe400078e0a12 */
[----:B------:R-:W-:Y:S01]  /*13a20*/  @!P2 IMAD.MOV R19, RZ, RZ, -R19 ;  /* 0x000000ffff13a224 */ /* 0x000fe200078e0a13 */
[----:B------:R-:W-:Y:S01]  /*13a30*/  STL [R1+0x2818], R17 ;  /* 0x0028181101007387 */ /* 0x000fe20000100800 */
[----:B------:R-:W-:-:S03]  /*13a40*/  @!P4 IMAD.MOV R20, RZ, RZ, -R20 ;  /* 0x000000ffff14c224 */ /* 0x000fc600078e0a14 */
[----:B------:R-:W-:Y:S01]  /*13a50*/  @!P5 IMAD.MOV R21, RZ, RZ, -R21 ;  /* 0x000000ffff15d224 */ /* 0x000fe200078e0a15 */
[----:B--2---:R-:W-:Y:S02]  /*13a60*/  ISETP.GE.AND P3, PT, R3, RZ, PT ;  /* 0x000000ff0300720c */ /* 0x004fe40003f66270 */
[----:B------:R-:W2:Y:S04]  /*13a70*/  LDL R3, [R1+0x22b0] ;  /* 0x0022b00001037983 */ /* 0x000ea80000100800 */
[----:B------:R-:W-:Y:S01]  /*13a80*/  STL [R1+0x281c], R18 ;  /* 0x00281c1201007387 */ /* 0x000fe20000100800 */
[----:B---3--:R-:W-:-:S03]  /*13a90*/  ISETP.GE.AND P1, PT, R28, RZ, PT ;  /* 0x000000ff1c00720c */ /* 0x008fc60003f26270 */
[----:B------:R-:W-:Y:S04]  /*13aa0*/  STL [R1+0x2820], R19 ;  /* 0x0028201301007387 */ /* 0x000fe80000100800 */
[----:B------:R-:W3:Y:S04]  /*13ab0*/  LDL R28, [R1+0x22b4] ;  /* 0x0022b400011c7983 */ /* 0x000ee80000100800 */
[----:B------:R-:W-:Y:S01]  /*13ac0*/  STL [R1+0x2824], R20 ;  /* 0x0028241401007387 */ /* 0x000fe20000100800 */
[----:B----4-:R-:W-:-:S03]  /*13ad0*/  ISETP.GE.AND P4, PT, R0, RZ, PT ;  /* 0x000000ff0000720c */ /* 0x010fc60003f86270 */
[----:B------:R-:W4:Y:S01]  /*13ae0*/  LDL R0, [R1+0x22a8] ;  /* 0x0022a80001007983 */ /* 0x000f220000100800 */
[----:B------:R-:W-:Y:S01]  /*13af0*/  ISETP.GE.AND P2, PT, R29, RZ, PT ;  /* 0x000000ff1d00720c */ /* 0x000fe20003f46270 */
[----:B------:R-:W-:Y:S02]  /*13b00*/  @!P3 IMAD.MOV R22, RZ, RZ, -R22 ;  /* 0x000000ffff16b224 */ /* 0x000fe400078e0a16 */
[----:B------:R-:W-:Y:S01]  /*13b10*/  STL [R1+0x2828], R21 ;  /* 0x0028281501007387 */ /* 0x000fe20000100800 */
[----:B------:R-:W-:-:S03]  /*13b20*/  ISETP.GE.AND P5, PT, R61, RZ, PT ;  /* 0x000000ff3d00720c */ /* 0x000fc60003fa6270 */
[----:B------:R-:W4:Y:S01]  /*13b30*/  LDL R29, [R1+0x22ac] ;  /* 0x0022ac00011d7983 */ /* 0x000f220000100800 */
[----:B------:R-:W-:-:S03]  /*13b40*/  @!P1 IMAD.MOV R23, RZ, RZ, -R23 ;  /* 0x000000ffff179224 */ /* 0x000fc600078e0a17 */
[----:B------:R-:W4:Y:S01]  /*13b50*/  LDL R61, [R1+0x22a0] ;  /* 0x0022a000013d7983 */ /* 0x000f220000100800 */
[----:B------:R-:W-:-:S03]  /*13b60*/  ISETP.GE.AND P3, PT, R31, RZ, PT ;  /* 0x000000ff1f00720c */ /* 0x000fc60003f66270 */
[----:B------:R-:W-:Y:S04]  /*13b70*/  STL [R1+0x282c], R22 ;  /* 0x00282c1601007387 */ /* 0x000fe80000100800 */
[----:B------:R-:W4:Y:S01]  /*13b80*/  LDL R31, [R1+0x22a4] ;  /* 0x0022a400011f7983 */ /* 0x000f220000100800 */
[----:B------:R-:W-:-:S03]  /*13b90*/  ISETP.GE.AND P1, PT, R30, RZ, PT ;  /* 0x000000ff1e00720c */ /* 0x000fc60003f26270 */
[----:B------:R-:W-:Y:S04]  /*13ba0*/  STL [R1+0x2830], R23 ;  /* 0x0028301701007387 */ /* 0x000fe80000100800 */
[----:B------:R-:W4:Y:S01]  /*13bb0*/  LDL R30, [R1+0x2298] ;  /* 0x00229800011e7983 */ /* 0x000f220000100800 */
[----:B------:R-:W-:Y:S02]  /*13bc0*/  @!P2 IMAD.MOV R24, RZ, RZ, -R24 ;  /* 0x000000ffff18a224 */ /* 0x000fe400078e0a18 */
[----:B------:R-:W-:Y:S02]  /*13bd0*/  @!P4 IMAD.MOV R25, RZ, RZ, -R25 ;  /* 0x000000ffff19c224 */ /* 0x000fe400078e0a19 */
[----:B------:R-:W-:Y:S01]  /*13be0*/  @!P5 IMAD.MOV R26, RZ, RZ, -R26 ;  /* 0x000000ffff1ad224 */ /* 0x000fe200078e0a1a */
[----:B------:R-:W-:Y:S04]  /*13bf0*/  STL [R1+0x2834], R24 ;  /* 0x0028341801007387 */ /* 0x000fe80000100800 */
[----:B0-----:R-:W4:Y:S01]  /*13c00*/  LDL R2, [R1+0x229c] ;  /* 0x00229c0001027983 */ /* 0x001f220000100800 */
[----:B------:R-:W-:-:S02]  /*13c10*/  @!P3 IMAD.MOV R27, RZ, RZ, -R27 ;  /* 0x000000ffff1bb224 */ /* 0x000fc400078e0a1b */
        /* <DEDUP_REMOVED lines=12> */
[----:B------:R-:W-:-:S03]  /*13ce0*/  ISETP.GE.AND P1, PT, R61, RZ, PT ;  /* 0x000000ff3d00720c */ /* 0x000fc60003f26270 */
[----:B------:R-:W4:Y:S01]  /*13cf0*/  LDL R61, [R1+0x2280] ;  /* 0x00228000013d7983 */ /* 0x000f220000100800 */
[----:B------:R-:W-:Y:S02]  /*13d00*/  @!P2 IMAD.MOV R33, RZ, RZ, -R33 ;  /* 0x000000ffff21a224 */ /* 0x000fe400078e0a21 */
[----:B------:R-:W-:Y:S01]  /*13d10*/  @!P4 IMAD.MOV R34, RZ, RZ, -R34 ;  /* 0x000000ffff22c224 */ /* 0x000fe200078e0a22 */
[----:B-1----:R-:W4:Y:S01]  /*13d20*/  LDL R4, [R1+0x2274] ;  /* 0x0022740001047983 */ /* 0x002f220000100800 */
[----:B------:R-:W-:-:S03]  /*13d30*/  ISETP.GE.AND P2, PT, R31, RZ, PT ;  /* 0x000000ff1f00720c */ /* 0x000fc60003f46270 */
[----:B------:R-:W4:Y:S01]  /*13d40*/  LDL R31, [R1+0x2284] ;  /* 0x00228400011f7983 */ /* 0x000f220000100800 */
[----:B------:R-:W-:-:S03]  /*13d50*/  @!P5 IMAD.MOV R35, RZ, RZ, -R35 ;  /* 0x000000ffff23d224 */ /* 0x000fc600078e0a23 */
[----:B------:R-:W4:Y:S01]  /*13d60*/  LDL R9, [R1+0x2254] ;  /* 0x0022540001097983 */ /* 0x000f220000100800 */
[----:B------:R-:W-:-:S03]  /*13d70*/  ISETP.GE.AND P4, PT, R30, RZ, PT ;  /* 0x000000ff1e00720c */ /* 0x000fc60003f86270 */
[----:B------:R-:W4:Y:S02]  /*13d80*/  LDL R30, [R1+0x227c] ;  /* 0x00227c00011e7983 */ /* 0x000f240000100800 */
[----:B------:R-:W-:Y:S02]  /*13d90*/  @!P2 IMAD.MOV R38, RZ, RZ, -R38 ;  /* 0x000000ffff26a224 */ /* 0x000fe400078e0a26 */
[----:B------:R-:W4:Y:S01]  /*13da0*/  LDL R8, [R1+0x2250] ;  /* 0x0022500001087983 */ /* 0x000f220000100800 */
[----:B------:R-:W-:-:S03]  /*13db0*/  ISETP.GE.AND P5, PT, R2, RZ, PT ;  /* 0x000000ff0200720c */ /* 0x000fc60003fa6270 */
[----:B------:R-:W4:Y:S01]  /*13dc0*/  LDL R7, [R1+0x224c] ;  /* 0x00224c0001077983 */ /* 0x000f220000100800 */
[----:B------:R-:W-:-:S03]  /*13dd0*/  @!P3 IMAD.MOV R36, RZ, RZ, -R36 ;  /* 0x000000ffff24b224 */ /* 0x000fc600078e0a24 */
[----:B------:R-:W4:Y:S01]  /*13de0*/  LDL R2, [R1+0x2278] ;  /* 0x0022780001027983 */ /* 0x000f220000100800 */
[----:B------:R-:W-:Y:S02]  /*13df0*/  @!P1 IMAD.MOV R37, RZ, RZ, -R37 ;  /* 0x000000ffff259224 */ /* 0x000fe400078e0a25 */
[----:B------:R-:W-:-:S03]  /*13e00*/  @!P4 IMAD.MOV R39, RZ, RZ, -R39 ;  /* 0x000000ffff27c224 */ /* 0x000fc600078e0a27 */
[----:B------:R-:W-:Y:S01]  /*13e10*/  @!P5 IMAD.MOV R40, RZ, RZ, -R40 ;  /* 0x000000ffff28d224 */ /* 0x000fe200078e0a28 */
[----:B--2---:R-:W-:Y:S02]  /*13e20*/  ISETP.GE.AND P3, PT, R3, RZ, PT ;  /* 0x000000ff0300720c */ /* 0x004fe40003f66270 */
[----:B------:R-:W2:Y:S01]  /*13e30*/  LDL R3, [R1+0x2270] ;  /* 0x0022700001037983 */ /* 0x000ea20000100800 */
[----:B---3--:R-:W-:-:S03]  /*13e40*/  ISETP.GE.AND P1, PT, R28, RZ, PT ;  /* 0x000000ff1c00720c */ /* 0x008fc60003f26270 */
[----:B------:R-:W3:Y:S01]  /*13e50*/  LDL R28, [R1+0x226c] ;  /* 0x00226c00011c7983 */ /* 0x000ee20000100800 */
[----:B----4-:R-:W-:-:S03]  /*13e60*/  ISETP.GE.AND P2, PT, R0, RZ, PT ;  /* 0x000000ff0000720c */ /* 0x010fc60003f46270 */
[----:B------:R-:W4:Y:S03]  /*13e70*/  LDL R0, [R1+0x2268] ;  /* 0x0022680001007983 */ /* 0x000f260000100800 */
[----:B------:R-:W-:Y:S01]  /*13e80*/  @!P3 IMAD.MOV R41, RZ, RZ, -R41 ;  /* 0x000000ffff29b224 */ /* 0x000fe200078e0a29 */
[----:B------:R-:W-:Y:S02]  /*13e90*/  ISETP.GE.AND P4, PT, R29, RZ, PT ;  /* 0x000000ff1d00720c */ /* 0x000fe40003f86270 */
[----:B------:R-:W4:Y:S01]  /*13ea0*/  LDL R29, [R1+0x2264] ;  /* 0x00226400011d7983 */ /* 0x000f220000100800 */
[----:B------:R-:W-:-:S03]  /*13eb0*/  ISETP.GE.AND P5, PT, R61, RZ, PT ;  /* 0x000000ff3d00720c */ /* 0x000fc60003fa6270 */
[----:B------:R-:W4:Y:S01]  /*13ec0*/  LDL R61, [R1+0x2260] ;  /* 0x00226000013d7983 */ /* 0x000f220000100800 */
[----:B------:R-:W-:Y:S01]  /*13ed0*/  @!P1 IMAD.MOV R42, RZ, RZ, -R42 ;  /* 0x000000ffff2a9224 */ /* 0x000fe200078e0a2a */
[----:B------:R-:W-:Y:S02]  /*13ee0*/  ISETP.GE.AND P3, PT, R31, RZ, PT ;  /* 0x000000ff1f00720c */ /* 0x000fe40003f66270 */
[----:B------:R-:W4:Y:S01]  /*13ef0*/  LDL R31, [R1+0x225c] ;  /* 0x00225c00011f7983 */ /* 0x000f220000100800 */
[----:B------:R-:W-:-:S03]  /*13f00*/  ISETP.GE.AND P1, PT, R30, RZ, PT ;  /* 0x000000ff1e00720c */ /* 0x000fc60003f26270 */
[----:B------:R-:W4:Y:S01]  /*13f10*/  LDL R30, [R1+0x2258] ;  /* 0x00225800011e7983 */ /* 0x000f220000100800 */
[----:B------:R-:W-:Y:S01]  /*13f20*/  @!P2 IMAD.MOV R43, RZ, RZ, -R43 ;  /* 0x000000ffff2ba224 */ /* 0x000fe200078e0a2b */
[----:B------:R-:W-:Y:S01]  /*13f30*/  ISETP.GE.AND P2, PT, R4, RZ, PT ;  /* 0x000000ff0400720c */ /* 0x000fe20003f46270 */
[----:B------:R-:W-:Y:S02]  /*13f40*/  @!P4 IMAD.MOV R44, RZ, RZ, -R44 ;  /* 0x000000ffff2cc224 */ /* 0x000fe400078e0a2c */
[----:B------:R-:W-:-:S05]  /*13f50*/  @!P5 IMAD.MOV R45, RZ, RZ, -R45 ;  /* 0x000000ffff2dd224 */ /* 0x000fca00078e0a2d */
[----:B------:R-:W-:Y:S01]  /*13f60*/  @!P1 IMAD.MOV R47, RZ, RZ, -R47 ;  /* 0x000000ffff2f9224 */ /* 0x000fe200078e0a2f */
[----:B------:R-:W-:Y:S01]  /*13f70*/  ISETP.GE.AND P4, PT, R2, RZ, PT ;  /* 0x000000ff0200720c */ /* 0x000fe20003f86270 */
[----:B------:R-:W-:-:S03]  /*13f80*/  @!P3 IMAD.MOV R46, RZ, RZ, -R46 ;  /* 0x000000ffff2eb224 */ /* 0x000fc600078e0a2e */
[----:B------:R-:W-:-:S09]  /*13f90*/  @!P2 IMAD.MOV R48, RZ, RZ, -R48 ;  /* 0x000000ffff30a224 */ /* 0x000fd200078e0a30 */
[----:B------:R-:W-:Y:S01]  /*13fa0*/  @!P4 IMAD.MOV R49, RZ, RZ, -R49 ;  /* 0x000000ffff31c224 */ /* 0x000fe200078e0a31 */
[----:B--2---:R-:W-:Y:S02]  /*13fb0*/  ISETP.GE.AND P5, PT, R3, RZ, PT ;  /* 0x000000ff0300720c */ /* 0x004fe40003fa6270 */
[----:B---3--:R-:W-:Y:S02]  /*13fc0*/  ISETP.GE.AND P3, PT, R28, RZ, PT ;  /* 0x000000ff1c00720c */ /* 0x008fe40003f66270 */
[----:B----4-:R-:W-:Y:S02]  /*13fd0*/  ISETP.GE.AND P1, PT, R0, RZ, PT ;  /* 0x000000ff0000720c */ /* 0x010fe40003f26270 */
[----:B------:R-:W2:Y:S04]  /*13fe0*/  LDL R0, [R1+0x2248] ;  /* 0x0022480001007983 */ /* 0x000ea80000100800 */
[----:B------:R-:W3:Y:S04]  /*13ff0*/  LDL.LU R6, [R1+0x3dc] ;  /* 0x0003dc0001067983 */ /* 0x000ee80000300800 */
[----:B------:R-:W4:Y:S04]  /*14000*/  LDL.LU R5, [R1+0x3d8] ;  /* 0x0003d80001057983 */ /* 0x000f280000300800 */
[----:B------:R-:W4:Y:S04]  /*14010*/  LDL.LU R4, [R1+0x3d4] ;  /* 0x0003d40001047983 */ /* 0x000f280000300800 */
[----:B------:R-:W4:Y:S04]  /*14020*/  LDL.LU R2, [R1+0x3d0] ;  /* 0x0003d00001027983 */ /* 0x000f280000300800 */
[----:B------:R-:W4:Y:S01]  /*14030*/  LDL.LU R3, [R1+0x3cc] ;  /* 0x0003cc0001037983 */ /* 0x000f220000300800 */
[----:B------:R-:W-:-:S02]  /*14040*/  ISETP.GE.AND P2, PT, R29, RZ, PT ;  /* 0x000000ff1d00720c */ /* 0x000fc40003f46270 */
[----:B------:R-:W-:Y:S01]  /*14050*/  ISETP.GE.AND P4, PT, R61, RZ, PT ;  /* 0x000000ff3d00720c */ /* 0x000fe20003f86270 */
[----:B------:R-:W4:Y:S04]  /*14060*/  LDL.LU R28, [R1+0x3c8] ;  /* 0x0003c800011c7983 */ /* 0x000f280000300800 */
[----:B------:R-:W4:Y:S01]  /*14070*/  LDL.LU R29, [R1+0x3c4] ;  /* 0x0003c400011d7983 */ /* 0x000f220000300800 */
[----:B------:R-:W-:-:S03]  /*14080*/  @!P5 IMAD.MOV R50, RZ, RZ, -R50 ;  /* 0x000000ffff32d224 */ /* 0x000fc600078e0a32 */
[----:B------:R-:W4:Y:S01]  /*14090*/  LDL.LU R61, [R1+0x3c0] ;  /* 0x0003c000013d7983 */ /* 0x000f220000300800 */
[----:B------:R-:W-:Y:S01]  /*140a0*/  ISETP.GE.AND P5, PT, R31, RZ, PT ;  /* 0x000000ff1f00720c */ /* 0x000fe20003fa6270 */
[----:B------:R-:W-:Y:S01]  /*140b0*/  @!P3 IMAD.MOV R51, RZ, RZ, -R51 ;  /* 0x000000ffff33b224 */ /* 0x000fe200078e0a33 */
[----:B------:R-:W-:Y:S01]  /*140c0*/  ISETP.GE.AND P3, PT, R30, RZ, PT ;  /* 0x000000ff1e00720c */ /* 0x000fe20003f66270 */
[----:B------:R-:W4:Y:S04]  /*140d0*/  LDL.LU R31, [R1+0x3bc] ;  /* 0x0003bc00011f7983 */ /* 0x000f280000300800 */
[----:B------:R-:W4:Y:S01]  /*140e0*/  LDL.LU R30, [R1+0x3b8] ;  /* 0x0003b800011e7983 */ /* 0x000f220000300800 */
[----:B------:R-:W-:Y:S01]  /*140f0*/  ISETP.NE.AND P0, PT, RZ, c[0x0][0x17c], PT ;  /* 0x00005f00ff007a0c */ /* 0x000fe20003f05270 */
[----:B------:R-:W-:Y:S01]  /*14100*/  @!P4 IMAD.MOV R54, RZ, RZ, -R54 ;  /* 0x000000ffff36c224 */ /* 0x000fe200078e0a36 */
[----:B------:R-:W-:Y:S01]  /*14110*/  ISETP.GE.AND P4, PT, R7, RZ, PT ;  /* 0x000000ff0700720c */ /* 0x000fe20003f86270 */
[----:B------:R-:W-:Y:S01]  /*14120*/  @!P1 IMAD.MOV R52, RZ, RZ, -R52 ;  /* 0x000000ffff349224 */ /* 0x000fe200078e0a34 */
[----:B------:R-:W-:Y:S01]  /*14130*/  ISETP.GE.AND P1, PT, R9, RZ, PT ;  /* 0x000000ff0900720c */ /* 0x000fe20003f26270 */
[----:B------:R-:W-:Y:S01]  /*14140*/  @!P2 IMAD.MOV R53, RZ, RZ, -R53 ;  /* 0x000000ffff35a224 */ /* 0x000fe200078e0a35 */
[----:B------:R-:W-:-:S02]  /*14150*/  ISETP.GE.AND P2, PT, R8, RZ, PT ;  /* 0x000000ff0800720c */ /* 0x000fc40003f46270 */
[----:B--2---:R-:W-:Y:S02]  /*14160*/  ISETP.GE.AND P6, PT, R0, RZ, PT ;  /* 0x000000ff0000720c */ /* 0x004fe40003fc6270 */
[----:B------:R-:W-:-:S04]  /*14170*/  LOP3.LUT R0, RZ, c[0x0][0x17c], RZ, 0x33, !PT ;  /* 0x00005f00ff007a12 */ /* 0x000fc800078e33ff */
[C---:B---3--:R-:W-:Y:S02]  /*14180*/  SEL R7, R0.reuse, R6, !P0 ;  /* 0x0000000600077207 */ /* 0x048fe40004000000 */
[C---:B----4-:R-:W-:Y:S02]  /*14190*/  SEL R6, R0.reuse, R5, !P0 ;  /* 0x0000000500067207 */ /* 0x050fe40004000000 */
[C---:B------:R-:W-:Y:S01]  /*141a0*/  SEL R5, R0.reuse, R4, !P0 ;  /* 0x0000000400057207 */ /* 0x040fe20004000000 */
[----:B------:R-:W-:Y:S01]  /*141b0*/  STL [R1+0x3dc], R7 ;  /* 0x0003dc0701007387 */ /* 0x000fe20000100800 */
[----:B------:R-:W-:-:S03]  /*141c0*/  SEL R2, R0, R2, !P0 ;  /* 0x0000000200027207 */ /* 0x000fc60004000000 */
[----:B------:R-:W-:Y:S01]  /*141d0*/  STL [R1+0x3d8], R6 ;  /* 0x0003d80601007387 */ /* 0x000fe20000100800 */
[----:B------:R-:W-:-:S03]  /*141e0*/  SEL R4, R0, R3, !P0 ;  /* 0x0000000300047207 */ /* 0x000fc60004000000 */
[----:B------:R-:W-:Y:S01]  /*141f0*/  STL [R1+0x3d4], R5 ;  /* 0x0003d40501007387 */ /* 0x000fe20000100800 */
[----:B------:R-:W-:-:S03]  /*14200*/  SEL R3, R0, R28, !P0 ;  /* 0x0000001c00037207 */ /* 0x000fc60004000000 */
[----:B------:R0:W-:Y:S04]  /*14210*/  STL [R1+0x3d0], R2 ;  /* 0x0003d00201007387 */ /* 0x0001e80000100800 */
[----:B------:R1:W-:Y:S01]  /*14220*/  STL [R1+0x3cc], R4 ;  /* 0x0003cc0401007387 */ /* 0x0003e20000100800 */
[----:B0-----:R-:W-:-:S03]  /*14230*/  SEL R2, R0, R29, !P0 ;  /* 0x0000001d00027207 */ /* 0x001fc60004000000 */
[----:B------:R0:W-:Y:S01]  /*14240*/  STL [R1+0x3c8], R3 ;  /* 0x0003c80301007387 */ /* 0x0001e20000100800 */
[----:B-1----:R-:W-:-:S03]  /*14250*/  SEL R4, R0, R61, !P0 ;  /* 0x0000003d00047207 */ /* 0x002fc60004000000 */
[----:B------:R1:W-:Y:S04]  /*14260*/  STL [R1+0x3c4], R2 ;  /* 0x0003c40201007387 */ /* 0x0003e80000100800 */
[----:B------:R2:W-:Y:S01]  /*14270*/  STL [R1+0x3c0], R4 ;  /* 0x0003c00401007387 */ /* 0x0005e20000100800 */
[----:B0-----:R-:W-:-:S03]  /*14280*/  SEL R3, R0, R31, !P0 ;  /* 0x0000001f00037207 */ /* 0x001fc60004000000 */
[----:B------:R-:W3:Y:S01]  /*14290*/  LDL.LU R27, [R1+0x3b4] ;  /* 0x0003b400011b7983 */ /* 0x000ee20000300800 */
[----:B-1----:R-:W-:-:S03]  /*142a0*/  SEL R2, R0, R30, !P0 ;  /* 0x0000001e00027207 */ /* 0x002fc60004000000 */
[----:B------:R-:W-:Y:S04]  /*142b0*/  STL [R1+0x3bc], R3 ;  /* 0x0003bc0301007387 */ /* 0x000fe80000100800 */
[----:B------:R-:W4:Y:S04]  /*142c0*/  LDL.LU R26, [R1+0x3b0] ;  /* 0x0003b000011a7983 */ /* 0x000f280000300800 */
[----:B------:R0:W-:Y:S04]  /*142d0*/  STL [R1+0x3b8], R2 ;  /* 0x0003b80201007387 */ /* 0x0001e80000100800 */
[----:B------:R-:W4:Y:S04]  /*142e0*/  LDL.LU R25, [R1+0x3ac] ;  /* 0x0003ac0001197983 */ /* 0x000f280000300800 */
        /* <DEDUP_REMOVED lines=20> */
[----:B--2---:R-:W2:Y:S04]  /*14430*/  LDL.LU R4, [R1+0x33c] ;  /* 0x00033c0001047983 */ /* 0x004ea80000300800 */
[----:B0-----:R-:W2:Y:S04]  /*14440*/  LDL.LU R2, [R1+0x338] ;  /* 0x0003380001027983 */ /* 0x001ea80000300800 */
[----:B------:R-:W2:Y:S04]  /*14450*/  LDL.LU R3, [R1+0x330] ;  /* 0x0003300001037983 */ /* 0x000ea80000300800 */
[----:B------:R-:W2:Y:S04]  /*14460*/  LDL.LU R28, [R1+0x320] ;  /* 0x00032000011c7983 */ /* 0x000ea80000300800 */
[----:B------:R-:W2:Y:S04]  /*14470*/  LDL.LU R29, [R1+0x314] ;  /* 0x00031400011d7983 */ /* 0x000ea80000300800 */
[----:B------:R-:W2:Y:S04]  /*14480*/  LDL.LU R61, [R1+0x310] ;  /* 0x00031000013d7983 */ /* 0x000ea80000300800 */
[----:B------:R-:W2:Y:S04]  /*14490*/  LDL.LU R31, [R1+0x300] ;  /* 0x00030000011f7983 */ /* 0x000ea80000300800 */
[----:B------:R-:W2:Y:S01]  /*144a0*/  LDL.LU R30, [R1+0x2f8] ;  /* 0x0002f800011e7983 */ /* 0x000ea20000300800 */
[----:B---3--:R-:W-:-:S05]  /*144b0*/  SEL R27, R0, R27, !P0 ;  /* 0x0000001b001b7207 */ /* 0x008fca0004000000 */
[----:B------:R4:W-:Y:S02]  /*144c0*/  STL [R1+0x3b4], R27 ;  /* 0x0003b41b01007387 */ /* 0x0009e40000100800 */
[C---:B----4-:R-:W-:Y:S02]  /*144d0*/  SEL R27, R0.reuse, R26, !P0 ;  /* 0x0000001a001b7207 */ /* 0x050fe40004000000 */
[C---:B------:R-:W-:Y:S02]  /*144e0*/  SEL R26, R0.reuse, R25, !P0 ;  /* 0x00000019001a7207 */ /* 0x040fe40004000000 */
[C---:B------:R-:W-:Y:S01]  /*144f0*/  SEL R25, R0.reuse, R24, !P0 ;  /* 0x0000001800197207 */ /* 0x040fe20004000000 */
[----:B------:R-:W-:Y:S01]  /*14500*/  STL [R1+0x3b0], R27 ;  /* 0x0003b01b01007387 */ /* 0x000fe20000100800 */
[----:B------:R-:W-:-:S03]  /*14510*/  SEL R24, R0, R23, !P0 ;  /* 0x0000001700187207 */ /* 0x000fc60004000000 */
        /* <DEDUP_REMOVED lines=37> */
[----:B--2---:R-:W-:-:S03]  /*14770*/  SEL R5, R0, R4, !P0 ;  /* 0x0000000400057207 */ /* 0x004fc60004000000 */
        /* <DEDUP_REMOVED lines=383> */
[----:B------:R1:W-:Y:S01]  /*15f70*/  STL [R1+0x9c], R2 ;  /* 0x00009c0201007387 */ /* 0x0003e20000100800 */
[----:B0-----:R-:W-:-:S03]  /*15f80*/  SEL R3, R0, R31, !P0 ;  /* 0x0000001f00037207 */ /* 0x001fc60004000000 */
[----:B------:R0:W-:Y:S01]  /*15f90*/  STL [R1+0x98], R4 ;  /* 0x0000980401007387 */ /* 0x0001e20000100800 */
[----:B-1----:R-:W-:-:S03]  /*15fa0*/  SEL R2, R0, R30, !P0 ;  /* 0x0000001e00027207 */ /* 0x002fc60004000000 */
[----:B------:R-:W2:Y:S04]  /*15fb0*/  LDL.LU R27, [R1+0x8c] ;  /* 0x00008c00011b7983 */ /* 0x000ea80000300800 */
[----:B------:R-:W-:Y:S04]  /*15fc0*/  STL [R1+0x94], R3 ;  /* 0x0000940301007387 */ /* 0x000fe80000100800 */
[----:B------:R-:W3:Y:S04]  /*15fd0*/  LDL.LU R26, [R1+0x88] ;  /* 0x00008800011a7983 */ /* 0x000ee80000300800 */
        /* <DEDUP_REMOVED lines=22> */
[----:B0-----:R-:W4:Y:S04]  /*16140*/  LDL.LU R4, [R1+0x30] ;  /* 0x0000300001047983 */ /* 0x001f280000300800 */
[----:B-1----:R-:W4:Y:S04]  /*16150*/  LDL.LU R2, [R1+0x2c] ;  /* 0x00002c0001027983 */ /* 0x002f280000300800 */
[----:B------:R-:W4:Y:S04]  /*16160*/  LDL.LU R3, [R1+0x28] ;  /* 0x0000280001037983 */ /* 0x000f280000300800 */
[----:B------:R-:W4:Y:S04]  /*16170*/  LDL.LU R28, [R1+0x24] ;  /* 0x00002400011c7983 */ /* 0x000f280000300800 */
[----:B------:R-:W4:Y:S04]  /*16180*/  LDL.LU R29, [R1+0x20] ;  /* 0x00002000011d7983 */ /* 0x000f280000300800 */
[----:B------:R-:W4:Y:S04]  /*16190*/  LDL.LU R61, [R1+0x1c] ;  /* 0x00001c00013d7983 */ /* 0x000f280000300800 */
[----:B------:R-:W4:Y:S04]  /*161a0*/  LDL.LU R31, [R1+0x18] ;  /* 0x00001800011f7983 */ /* 0x000f280000300800 */
[----:B------:R-:W4:Y:S01]  /*161b0*/  LDL.LU R30, [R1+0x14] ;  /* 0x00001400011e7983 */ /* 0x000f220000300800 */
[----:B--2---:R-:W-:-:S05]  /*161c0*/  SEL R27, R0, R27, !P0 ;  /* 0x0000001b001b7207 */ /* 0x004fca0004000000 */
[----:B------:R0:W-:Y:S01]  /*161d0*/  STL [R1+0x8c], R27 ;  /* 0x00008c1b01007387 */ /* 0x0001e20000100800 */
[----:B---3--:R-:W-:-:S03]  /*161e0*/  SEL R26, R0, R26, !P0 ;  /* 0x0000001a001a7207 */ /* 0x008fc60004000000 */
[----:B0-----:R-:W2:Y:S01]  /*161f0*/  LDL.LU R27, [R1+0x2840] ;  /* 0x00284000011b7983 */ /* 0x001ea20000300800 */
[----:B----4-:R-:W-:-:S03]  /*16200*/  SEL R25, R0, R25, !P0 ;  /* 0x0000001900197207 */ /* 0x010fc60004000000 */
[----:B------:R0:W-:Y:S01]  /*16210*/  STL [R1+0x88], R26 ;  /* 0x0000881a01007387 */ /* 0x0001e20000100800 */
[C---:B------:R-:W-:Y:S02]  /*16220*/  SEL R24, R0.reuse, R24, !P0 ;  /* 0x0000001800187207 */ /* 0x040fe40004000000 */
[C---:B------:R-:W-:Y:S01]  /*16230*/  SEL R23, R0.reuse, R23, !P0 ;  /* 0x0000001700177207 */ /* 0x040fe20004000000 */
[----:B0-----:R-:W3:Y:S01]  /*16240*/  LDL.LU R26, [R1+0x283c] ;  /* 0x00283c00011a7983 */ /* 0x001ee20000300800 */
[----:B------:R-:W-:-:S03]  /*16250*/  SEL R22, R0, R22, !P0 ;  /* 0x0000001600167207 */ /* 0x000fc60004000000 */
[----:B------:R0:W-:Y:S01]  /*16260*/  STL [R1+0x84], R25 ;  /* 0x0000841901007387 */ /* 0x0001e20000100800 */
[C---:B------:R-:W-:Y:S02]  /*16270*/  SEL R21, R0.reuse, R21, !P0 ;  /* 0x0000001500157207 */ /* 0x040fe40004000000 */
[C---:B------:R-:W-:Y:S01]  /*16280*/  SEL R20, R0.reuse, R20, !P0 ;  /* 0x0000001400147207 */ /* 0x040fe20004000000 */
[----:B0-----:R-:W4:Y:S04]  /*16290*/  LDL.LU R25, [R1+0x2838] ;  /* 0x0028380001197983 */ /* 0x001f280000300800 */
[----:B------:R0:W-:Y:S01]  /*162a0*/  STL [R1+0x80], R24 ;  /* 0x0000801801007387 */ /* 0x0001e20000100800 */
[C---:B------:R-:W-:Y:S02]  /*162b0*/  SEL R19, R0.reuse, R19, !P0 ;  /* 0x0000001300137207 */ /* 0x040fe40004000000 */
[C---:B------:R-:W-:Y:S01]  /*162c0*/  SEL R18, R0.reuse, R18, !P0 ;  /* 0x0000001200127207 */ /* 0x040fe20004000000 */
[----:B0-----:R-:W2:Y:S04]  /*162d0*/  LDL.LU R24, [R1+0x2834] ;  /* 0x0028340001187983 */ /* 0x001ea80000300800 */
[----:B------:R0:W-:Y:S01]  /*162e0*/  STL [R1+0x7c], R23 ;  /* 0x00007c1701007387 */ /* 0x0001e20000100800 */
[----:B------:R-:W-:-:S03]  /*162f0*/  SEL R17, R0, R17, !P0 ;  /* 0x0000001100117207 */ /* 0x000fc60004000000 */
        /* <DEDUP_REMOVED lines=54> */
[----:B0-----:R-:W3:Y:S04]  /*16660*/  LDL.LU R5, [R1+0x27e8] ;  /* 0x0027e80001057983 */ /* 0x001ee80000300800 */
[----:B------:R0:W-:Y:S01]  /*16670*/  STL [R1+0x30], R4 ;  /* 0x0000300401007387 */ /* 0x0001e20000100800 */
[----:B------:R-:W-:-:S03]  /*16680*/  SEL R31, R0, R31, !P0 ;  /* 0x0000001f001f7207 */ /* 0x000fc60004000000 */
[----:B0-----:R-:W4:Y:S04]  /*16690*/  LDL.LU R4, [R1+0x27e4] ;  /* 0x0027e40001047983 */ /* 0x001f280000300800 */
[----:B------:R0:W-:Y:S01]  /*166a0*/  STL [R1+0x2c], R2 ;  /* 0x00002c0201007387 */ /* 0x0001e20000100800 */
[----:B------:R-:W-:-:S03]  /*166b0*/  SEL R30, R0, R30, !P0 ;  /* 0x0000001e001e7207 */ /* 0x000fc60004000000 */
[----:B0-----:R-:W4:Y:S04]  /*166c0*/  LDL.LU R2, [R1+0x27e0] ;  /* 0x0027e00001027983 */ /* 0x001f280000300800 */
[----:B------:R0:W-:Y:S04]  /*166d0*/  STL [R1+0x28], R3 ;  /* 0x0000280301007387 */ /* 0x0001e80000100800 */
        /* <DEDUP_REMOVED lines=11> */
[----:B--2---:R-:W-:-:S02]  /*16790*/  SEL R6, R0, R6, !P0 ;  /* 0x0000000600067207 */ /* 0x004fc40004000000 */
[C---:B---3--:R-:W-:Y:S02]  /*167a0*/  SEL R5, R0.reuse, R5, !P0 ;  /* 0x0000000500057207 */ /* 0x048fe40004000000 */
[C---:B----4-:R-:W-:Y:S02]  /*167b0*/  SEL R4, R0.reuse, R4, !P0 ;  /* 0x0000000400047207 */ /* 0x050fe40004000000 */
[C---:B------:R-:W-:Y:S02]  /*167c0*/  SEL R2, R0.reuse, R2, !P0 ;  /* 0x0000000200027207 */ /* 0x040fe40004000000 */
[C---:B------:R-:W-:Y:S02]  /*167d0*/  SEL R3, R0.reuse, R3, !P0 ;  /* 0x0000000300037207 */ /* 0x040fe40004000000 */
[C---:B------:R-:W-:Y:S02]  /*167e0*/  SEL R28, R0.reuse, R28, !P0 ;  /* 0x0000001c001c7207 */ /* 0x040fe40004000000 */
[----:B------:R-:W-:-:S02]  /*167f0*/  SEL R29, R0, R29, !P0 ;  /* 0x0000001d001d7207 */ /* 0x000fc40004000000 */
[C---:B------:R-:W-:Y:S02]  /*16800*/  SEL R61, R0.reuse, R61, !P0 ;  /* 0x0000003d003d7207 */ /* 0x040fe40004000000 */
[C---:B------:R-:W-:Y:S02]  /*16810*/  SEL R31, R0.reuse, R31, !P0 ;  /* 0x0000001f001f7207 */ /* 0x040fe40004000000 */
[----:B------:R-:W-:-:S05]  /*16820*/  SEL R30, R0, R30, !P0 ;  /* 0x0000001e001e7207 */ /* 0x000fca0004000000 */
[----:B------:R-:W-:Y:S04]  /*16830*/  STL [R1+0x2750], R30 ;  /* 0x0027501e01007387 */ /* 0x000fe80000100800 */
[----:B------:R-:W-:Y:S04]  /*16840*/  STL [R1+0x2754], R31 ;  /* 0x0027541f01007387 */ /* 0x000fe80000100800 */
[----:B------:R-:W-:Y:S04]  /*16850*/  STL [R1+0x2758], R61 ;  /* 0x0027583d01007387 */ /* 0x000fe80000100800 */
[----:B------:R0:W-:Y:S04]  /*16860*/  STL [R1+0x275c], R29 ;  /* 0x00275c1d01007387 */ /* 0x0001e80000100800 */
[----:B0-----:R-:W2:Y:S04]  /*16870*/  LDL.LU R29, [R1+0x3c4] ;  /* 0x0003c400011d7983 */ /* 0x001ea80000300800 */
[----:B------:R-:W3:Y:S04]  /*16880*/  LDL.LU R61, [R1+0x3c0] ;  /* 0x0003c000013d7983 */ /* 0x000ee80000300800 */
[----:B------:R-:W4:Y:S04]  /*16890*/  LDL.LU R31, [R1+0x3bc] ;  /* 0x0003bc00011f7983 */ /* 0x000f280000300800 */
[----:B------:R-:W2:Y:S04]  /*168a0*/  LDL.LU R30, [R1+0x3b8] ;  /* 0x0003b800011e7983 */ /* 0x000ea80000300800 */
[----:B------:R0:W-:Y:S04]  /*168b0*/  STL [R1+0x2760], R28 ;  /* 0x0027601c01007387 */ /* 0x0001e80000100800 */
[----:B0-----:R-:W2:Y:S04]  /*168c0*/  LDL.LU R28, [R1+0x3c8] ;  /* 0x0003c800011c7983 */ /* 0x001ea80000300800 */
[----:B------:R0:W-:Y:S04]  /*168d0*/  STL [R1+0x2764], R3 ;  /* 0x0027640301007387 */ /* 0x0001e80000100800 */
[----:B0-----:R-:W2:Y:S04]  /*168e0*/  LDL.LU R3, [R1+0x3cc] ;  /* 0x0003cc0001037983 */ /* 0x001ea80000300800 */
[----:B------:R0:W-:Y:S04]  /*168f0*/  STL [R1+0x2768], R2 ;  /* 0x0027680201007387 */ /* 0x0001e80000100800 */
[----:B0-----:R-:W2:Y:S04]  /*16900*/  LDL.LU R2, [R1+0x3d0] ;  /* 0x0003d00001027983 */ /* 0x001ea80000300800 */
[----:B------:R0:W-:Y:S04]  /*16910*/  STL [R1+0x276c], R4 ;  /* 0x00276c0401007387 */ /* 0x0001e80000100800 */
[----:B0-----:R-:W3:Y:S04]  /*16920*/  LDL.LU R4, [R1+0x3d4] ;  /* 0x0003d40001047983 */ /* 0x001ee80000300800 */
[----:B------:R0:W-:Y:S04]  /*16930*/  STL [R1+0x2770], R5 ;  /* 0x0027700501007387 */ /* 0x0001e80000100800 */
[----:B0-----:R-:W3:Y:S04]  /*16940*/  LDL.LU R5, [R1+0x3d8] ;  /* 0x0003d80001057983 */ /* 0x001ee80000300800 */
[----:B------:R0:W-:Y:S04]  /*16950*/  STL [R1+0x2774], R6 ;  /* 0x0027740601007387 */ /* 0x0001e80000100800 */
[----:B0-----:R-:W3:Y:S01]  /*16960*/  LDL.LU R6, [R1+0x3dc] ;  /* 0x0003dc0001067983 */ /* 0x001ee20000300800 */
[----:B------:R-:W-:-:S02]  /*16970*/  SEL R7, R0, R7, !P0 ;  /* 0x0000000700077207 */ /* 0x000fc40004000000 */
[C---:B------:R-:W-:Y:S02]  /*16980*/  SEL R8, R0.reuse, R8, !P0 ;  /* 0x0000000800087207 */ /* 0x040fe40004000000 */
[C---:B------:R-:W-:Y:S02]  /*16990*/  SEL R9, R0.reuse, R9, !P0 ;  /* 0x0000000900097207 */ /* 0x040fe40004000000 */
[C---:B------:R-:W-:Y:S01]  /*169a0*/  SEL R10, R0.reuse, R10, !P0 ;  /* 0x0000000a000a7207 */ /* 0x040fe20004000000 */
[----:B------:R3:W-:Y:S01]  /*169b0*/  STL [R1+0x2778], R7 ;  /* 0x0027780701007387 */ /* 0x0007e20000100800 */
[C---:B------:R-:W-:Y:S02]  /*169c0*/  SEL R11, R0.reuse, R11, !P0 ;  /* 0x0000000b000b7207 */ /* 0x040fe40004000000 */
[C---:B------:R-:W-:Y:S01]  /*169d0*/  SEL R12, R0.reuse, R12, !P0 ;  /* 0x0000000c000c7207 */ /* 0x040fe20004000000 */
[----:B------:R-:W-:Y:S01]  /*169e0*/  STL [R1+0x277c], R8 ;  /* 0x00277c0801007387 */ /* 0x000fe20000100800 */
[----:B------:R-:W-:-:S02]  /*169f0*/  SEL R13, R0, R13, !P0 ;  /* 0x0000000d000d7207 */ /* 0x000fc40004000000 */
[C---:B------:R-:W-:Y:S01]  /*16a00*/  SEL R14, R0.reuse, R14, !P0 ;  /* 0x0000000e000e7207 */ /* 0x040fe20004000000 */
[----:B------:R-:W-:Y:S01]  /*16a10*/  STL [R1+0x2780], R9 ;  /* 0x0027800901007387 */ /* 0x000fe20000100800 */
        /* <DEDUP_REMOVED lines=22> */
[----:B------:R-:W-:Y:S04]  /*16b80*/  STL [R1+0x27ac], R20 ;  /* 0x0027ac1401007387 */ /* 0x000fe80000100800 */
[----:B------:R-:W-:Y:S04]  /*16b90*/  STL [R1+0x27b0], R21 ;  /* 0x0027b01501007387 */ /* 0x000fe80000100800 */
[----:B------:R-:W-:Y:S04]  /*16ba0*/  STL [R1+0x27b4], R22 ;  /* 0x0027b41601007387 */ /* 0x000fe80000100800 */
[----:B------:R-:W-:Y:S04]  /*16bb0*/  STL [R1+0x27b8], R23 ;  /* 0x0027b81701007387 */ /* 0x000fe80000100800 */
[----:B------:R-:W-:Y:S04]  /*16bc0*/  STL [R1+0x27bc], R24 ;  /* 0x0027bc1801007387 */ /* 0x000fe80000100800 */
[----:B------:R-:W-:Y:S04]  /*16bd0*/  STL [R1+0x27c0], R25 ;  /* 0x0027c01901007387 */ /* 0x000fe80000100800 */
[----:B------:R-:W-:Y:S01]  /*16be0*/  STL [R1+0x27c4], R26 ;  /* 0x0027c41a01007387 */ /* 0x000fe20000100800 */
[----:B------:R-:W-:-:S02]  /*16bf0*/  @!P5 IMAD.MOV R55, RZ, RZ, -R55 ;  /* 0x000000ffff37d224 */ /* 0x000fc400078e0a37 */
[----:B------:R-:W-:Y:S02]  /*16c00*/  @!P3 IMAD.MOV R56, RZ, RZ, -R56 ;  /* 0x000000ffff38b224 */ /* 0x000fe400078e0a38 */
[----:B------:R-:W-:Y:S02]  /*16c10*/  @!P1 IMAD.MOV R57, RZ, RZ, -R57 ;  /* 0x000000ffff399224 */ /* 0x000fe400078e0a39 */
[----:B------:R-:W-:Y:S02]  /*16c20*/  @!P2 IMAD.MOV R58, RZ, RZ, -R58 ;  /* 0x000000ffff3aa224 */ /* 0x000fe400078e0a3a */
[----:B------:R-:W-:Y:S02]  /*16c30*/  @!P4 IMAD.MOV R59, RZ, RZ, -R59 ;  /* 0x000000ffff3bc224 */ /* 0x000fe400078e0a3b */
[----:B------:R-:W-:Y:S01]  /*16c40*/  @!P6 IMAD.MOV R60, RZ, RZ, -R60 ;  /* 0x000000ffff3ce224 */ /* 0x000fe200078e0a3c */
[C---:B------:R-:W-:Y:S02]  /*16c50*/  SEL R27, R0.reuse, R27, !P0 ;  /* 0x0000001b001b7207 */ /* 0x040fe40004000000 */
[----:B------:R-:W-:-:S02]  /*16c60*/  SEL R32, R0, R32, !P0 ;  /* 0x0000002000207207 */ /* 0x000fc40004000000 */
[C---:B------:R-:W-:Y:S02]  /*16c70*/  SEL R33, R0.reuse, R33, !P0 ;  /* 0x0000002100217207 */ /* 0x040fe40004000000 */
[C---:B------:R-:W-:Y:S02]  /*16c80*/  SEL R34, R0.reuse, R34, !P0 ;  /* 0x0000002200227207 */ /* 0x040fe40004000000 */
[C---:B------:R-:W-:Y:S02]  /*16c90*/  SEL R35, R0.reuse, R35, !P0 ;  /* 0x0000002300237207 */ /* 0x040fe40004000000 */
[C---:B------:R-:W-:Y:S02]  /*16ca0*/  SEL R36, R0.reuse, R36, !P0 ;  /* 0x0000002400247207 */ /* 0x040fe40004000000 */
        /* <DEDUP_REMOVED lines=23> */
[----:B------:R-:W-:Y:S01]  /*16e20*/  SEL R0, R0, R60, !P0 ;  /* 0x0000003c00007207 */ /* 0x000fe20004000000 */
[----:B--2---:R-:W-:Y:S02]  /*16e30*/  IMAD R2, R2, c[0x0][0x190], RZ ;  /* 0x0000640002027a24 */ /* 0x004fe400078e02ff */
[----:B---3--:R-:W-:Y:S02]  /*16e40*/  IMAD R7, R6, c[0x0][0x190], RZ ;  /* 0x0000640006077a24 */ /* 0x008fe400078e02ff */
[----:B------:R-:W-:-:S02]  /*16e50*/  IMAD R6, R5, c[0x0][0x190], RZ ;  /* 0x0000640005067a24 */ /* 0x000fc400078e02ff */
[----:B------:R-:W-:Y:S01]  /*16e60*/  IMAD R5, R4, c[0x0][0x190], RZ ;  /* 0x0000640004057a24 */ /* 0x000fe200078e02ff */
[----:B------:R-:W-:Y:S01]  /*16e70*/  STL [R1+0x1b8], R7 ;  /* 0x0001b80701007387 */ /* 0x000fe20000100800 */
[----:B------:R-:W-:-:S03]  /*16e80*/  IMAD R4, R3, c[0x0][0x190], RZ ;  /* 0x0000640003047a24 */ /* 0x000fc600078e02ff */
[----:B------:R-:W-:Y:S01]  /*16e90*/  STL [R1+0x1d0], R6 ;  /* 0x0001d00601007387 */ /* 0x000fe20000100800 */
[----:B------:R-:W-:-:S03]  /*16ea0*/  IMAD R3, R28, c[0x0][0x190], RZ ;  /* 0x000064001c037a24 */ /* 0x000fc600078e02ff */
[----:B------:R-:W-:Y:S04]  /*16eb0*/  STL [R1+0x1d4], R5 ;  /* 0x0001d40501007387 */ /* 0x000fe80000100800 */
[----:B------:R0:W-:Y:S04]  /*16ec0*/  STL [R1+0x1f8], R2 ;  /* 0x0001f80201007387 */ /* 0x0001e80000100800 */
[----:B------:R1:W-:Y:S01]  /*16ed0*/  STL [R1+0x208], R4 ;  /* 0x0002080401007387 */ /* 0x0003e20000100800 */
[----:B0-----:R-:W-:-:S03]  /*16ee0*/  IMAD R2, R29, c[0x0][0x190], RZ ;  /* 0x000064001d027a24 */ /* 0x001fc600078e02ff */
[----:B------:R4:W-:Y:S01]  /*16ef0*/  STL [R1+0x20c], R3 ;  /* 0x00020c0301007387 */ /* 0x0009e20000100800 */
[----:B-1----:R-:W-:-:S03]  /*16f00*/  IMAD R4, R61, c[0x0][0x190], RZ ;  /* 0x000064003d047a24 */ /* 0x002fc600078e02ff */
[----:B------:R0:W-:Y:S04]  /*16f10*/  STL [R1+0x220], R2 ;  /* 0x0002200201007387 */ /* 0x0001e80000100800 */
[----:B------:R1:W-:Y:S01]  /*16f20*/  STL [R1+0x230], R4 ;  /* 0x0002300401007387 */ /* 0x0003e20000100800 */
[----:B----4-:R-:W-:-:S03]  /*16f30*/  IMAD R3, R31, c[0x0][0x190], RZ ;  /* 0x000064001f037a24 */ /* 0x010fc600078e02ff */
[----:B------:R-:W2:Y:S01]  /*16f40*/  LDL.LU R60, [R1+0x3b4] ;  /* 0x0003b400013c7983 */ /* 0x000ea20000300800 */
[----:B0-----:R-:W-:-:S03]  /*16f50*/  IMAD R2, R30, c[0x0][0x190], RZ ;  /* 0x000064001e027a24 */ /* 0x001fc600078e02ff */
        /* <DEDUP_REMOVED lines=24> */
[----:B-1----:R-:W4:Y:S04]  /*170e0*/  LDL.LU R4, [R1+0x318] ;  /* 0x0003180001047983 */ /* 0x002f280000300800 */
[----:B0-----:R-:W4:Y:S04]  /*170f0*/  LDL.LU R2, [R1+0x30c] ;  /* 0x00030c0001027983 */ /* 0x001f280000300800 */
[----:B------:R-:W4:Y:S04]  /*17100*/  LDL.LU R3, [R1+0x308] ;  /* 0x0003080001037983 */ /* 0x000f280000300800 */
[----:B------:R-:W4:Y:S04]  /*17110*/  LDL.LU R28, [R1+0x304] ;  /* 0x00030400011c7983 */ /* 0x000f280000300800 */
[----:B------:R-:W4:Y:S04]  /*17120*/  LDL.LU R29, [R1+0x2fc] ;  /* 0x0002fc00011d7983 */ /* 0x000f280000300800 */
[----:B------:R-:W4:Y:S04]  /*17130*/  LDL.LU R61, [R1+0x2f4] ;  /* 0x0002f400013d7983 */ /* 0x000f280000300800 */
[----:B------:R-:W4:Y:S04]  /*17140*/  LDL.LU R31, [R1+0x2e8] ;  /* 0x0002e800011f7983 */ /* 0x000f280000300800 */
[----:B------:R-:W4:Y:S01]  /*17150*/  LDL.LU R30, [R1+0x2e4] ;  /* 0x0002e400011e7983 */ /* 0x000f220000300800 */
[----:B--2---:R-:W-:-:S05]  /*17160*/  IMAD R60, R60, c[0x0][0x190], RZ ;  /* 0x000064003c3c7a24 */ /* 0x004fca00078e02ff */
[----:B------:R3:W-:Y:S02]  /*17170*/  STL [R1+0x270], R60 ;  /* 0x0002703c01007387 */ /* 0x0007e40000100800 */
[----:B---3--:R-:W-:Y:S02]  /*17180*/  IMAD R60, R26, c[0x0][0x190], RZ ;  /* 0x000064001a3c7a24 */ /* 0x008fe400078e02ff */
[----:B----4-:R-:W-:Y:S02]  /*17190*/  IMAD R26, R25, c[0x0][0x190], RZ ;  /* 0x00006400191a7a24 */ /* 0x010fe400078e02ff */
[----:B------:R-:W-:Y:S01]  /*171a0*/  IMAD R25, R24, c[0x0][0x190], RZ ;  /* 0x0000640018197a24 */ /* 0x000fe200078e02ff */
[----:B------:R-:W-:Y:S01]  /*171b0*/  STL [R1+0x280], R60 ;  /* 0x0002803c01007387 */ /* 0x000fe20000100800 */
[----:B------:R-:W-:-:S03]  /*171c0*/  IMAD R24, R23, c[0x0][0x190], RZ ;  /* 0x0000640017187a24 */ /* 0x000fc600078e02ff */
        /* <DEDUP_REMOVED lines=44> */
[----:B------:R0:W-:Y:S04]  /*17490*/  STL [R1+0x39c], R2 ;  /* 0x00039c0201007387 */ /* 0x0001e80000100800 */
[----:B------:R1:W-:Y:S01]  /*174a0*/  STL [R1+0x3a8], R4 ;  /* 0x0003a80401007387 */ /* 0x0003e20000100800 */
[----:B0-----:R-:W-:-:S03]  /*174b0*/  IMAD R2, R29, c[0x0][0x190], RZ ;  /* 0x000064001d027a24 */ /* 0x001fc600078e02ff */
[----:B------:R0:W-:Y:S01]  /*174c0*/  STL [R1+0x3ac], R3 ;  /* 0x0003ac0301007387 */ /* 0x0001e20000100800 */
[----:B-1----:R-:W-:-:S03]  /*174d0*/  IMAD R4, R61, c[0x0][0x190], RZ ;  /* 0x000064003d047a24 */ /* 0x002fc600078e02ff */
[----:B------:R1:W-:Y:S04]  /*174e0*/  STL [R1+0x2fc], R2 ;  /* 0x0002fc0201007387 */ /* 0x0003e80000100800 */
[----:B------:R2:W-:Y:S01]  /*174f0*/  STL [R1+0x3c0], R4 ;  /* 0x0003c00401007387 */ /* 0x0005e20000100800 */
[----:B0-----:R-:W-:-:S03]  /*17500*/  IMAD R3, R31, c[0x0][0x190], RZ ;  /* 0x000064001f037a24 */ /* 0x001fc600078e02ff */
[----:B------:R-:W3:Y:S01]  /*17510*/  LDL.LU R60, [R1+0x2e0] ;  /* 0x0002e000013c7983 */ /* 0x000ee20000300800 */
[----:B-1----:R-:W-:-:S03]  /*17520*/  IMAD R2, R30, c[0x0][0x190], RZ ;  /* 0x000064001e027a24 */ /* 0x002fc600078e02ff */
        /* <DEDUP_REMOVED lines=32> */
[----:B---3--:R-:W-:-:S05]  /*17730*/  IMAD R60, R60, c[0x0][0x190], RZ ;  /* 0x000064003c3c7a24 */ /* 0x008fca00078e02ff */
[----:B------:R4:W-:Y:S02]  /*17740*/  STL [R1+0x3d0], R60 ;  /* 0x0003d03c01007387 */ /* 0x0009e40000100800 */
[----:B----4-:R-:W-:Y:S02]  /*17750*/  IMAD R60, R26, c[0x0][0x190], RZ ;  /* 0x000064001a3c7a24 */ /* 0x010fe400078e02ff */
[----:B------:R-:W-:Y:S02]  /*17760*/  IMAD R26, R25, c[0x0][0x190], RZ ;  /* 0x00006400191a7a24 */ /* 0x000fe400078e02ff */
        /* <DEDUP_REMOVED lines=40> */
[----:B--2---:R-:W-:-:S03]  /*179f0*/  IMAD R5, R4, c[0x0][0x190], RZ ;  /* 0x0000640004057a24 */ /* 0x004fc600078e02ff */
        /* <DEDUP_REMOVED lines=290> */
[----:B------:R1:W-:Y:S01]  /*18c20*/  STL [R1+0x918], R2 ;  /* 0x0009180201007387 */ /* 0x0003e20000100800 */
[----:B0-----:R-:W-:-:S03]  /*18c30*/  IMAD R3, R31, c[0x0][0x190], RZ ;  /* 0x000064001f037a24 */ /* 0x001fc600078e02ff */
[----:B------:R0:W-:Y:S01]  /*18c40*/  STL [R1+0x928], R4 ;  /* 0x0009280401007387 */ /* 0x0001e20000100800 */
[----:B-1----:R-:W-:-:S03]  /*18c50*/  IMAD R2, R30, c[0x0][0x190], RZ ;  /* 0x000064001e027a24 */ /* 0x002fc600078e02ff */
        /* <DEDUP_REMOVED lines=31> */
[----:B------:R-:W4:Y:S04]  /*18e50*/  LDL.LU R30, [R1+0x18] ;  /* 0x00001800011e7983 */ /* 0x000f280000300800 */
[----:B------:R-:W4:Y:S01]  /*18e60*/  LDL.LU R60, [R1+0x14] ;  /* 0x00001400013c7983 */ /* 0x000f220000300800 */
[----:B--2---:R-:W-:-:S05]  /*18e70*/  IMAD R26, R26, c[0x0][0x190], RZ ;  /* 0x000064001a1a7a24 */ /* 0x004fca00078e02ff */
[----:B------:R0:W-:Y:S01]  /*18e80*/  STL [R1+0x95c], R26 ;  /* 0x00095c1a01007387 */ /* 0x0001e20000100800 */
[----:B---3--:R-:W-:-:S03]  /*18e90*/  IMAD R25, R25, c[0x0][0x190], RZ ;  /* 0x0000640019197a24 */ /* 0x008fc600078e02ff */
[----:B0-----:R-:W2:Y:S01]  /*18ea0*/  LDL.LU R26, [R1+0x27c4] ;  /* 0x0027c400011a7983 */ /* 0x001ea20000300800 */
[----:B----4-:R-:W-:-:S03]  /*18eb0*/  IMAD R24, R24, c[0x0][0x190], RZ ;  /* 0x0000640018187a24 */ /* 0x010fc600078e02ff */
[----:B------:R0:W-:Y:S01]  /*18ec0*/  STL [R1+0x968], R25 ;  /* 0x0009681901007387 */ /* 0x0001e20000100800 */
[----:B------:R-:W-:Y:S02]  /*18ed0*/  IMAD R23, R23, c[0x0][0x190], RZ ;  /* 0x0000640017177a24 */ /* 0x000fe400078e02ff */
[----:B------:R-:W-:Y:S01]  /*18ee0*/  IMAD R22, R22, c[0x0][0x190], RZ ;  /* 0x0000640016167a24 */ /* 0x000fe200078e02ff */
[----:B0-----:R-:W3:Y:S01]  /*18ef0*/  LDL.LU R25, [R1+0x27c0] ;  /* 0x0027c00001197983 */ /* 0x001ee20000300800 */
[----:B------:R-:W-:-:S03]  /*18f00*/  IMAD R21, R21, c[0x0][0x190], RZ ;  /* 0x0000640015157a24 */ /* 0x000fc600078e02ff */
[----:B------:R0:W-:Y:S01]  /*18f10*/  STL [R1+0x978], R24 ;  /* 0x0009781801007387 */ /* 0x0001e20000100800 */
[----:B------:R-:W-:Y:S02]  /*18f20*/  IMAD R20, R20, c[0x0][0x190], RZ ;  /* 0x0000640014147a24 */ /* 0x000fe400078e02ff */
[----:B------:R-:W-:Y:S01]  /*18f30*/  IMAD R19, R19, c[0x0][0x190], RZ ;  /* 0x0000640013137a24 */ /* 0x000fe200078e02ff */
[----:B0-----:R-:W4:Y:S04]  /*18f40*/  LDL.LU R24, [R1+0x27bc] ;  /* 0x0027bc0001187983 */ /* 0x001f280000300800 */
[----:B------:R0:W-:Y:S01]  /*18f50*/  STL [R1+0x980], R23 ;  /* 0x0009801701007387 */ /* 0x0001e20000100800 */
[----:B------:R-:W-:Y:S02]  /*18f60*/  IMAD R18, R18, c[0x0][0x190], RZ ;  /* 0x0000640012127a24 */ /* 0x000fe400078e02ff */
[----:B------:R-:W-:Y:S01]  /*18f70*/  IMAD R17, R17, c[0x0][0x190], RZ ;  /* 0x0000640011117a24 */ /* 0x000fe200078e02ff */
[----:B0-----:R-:W2:Y:S04]  /*18f80*/  LDL.LU R23, [R1+0x27b8] ;  /* 0x0027b80001177983 */ /* 0x001ea80000300800 */
[----:B------:R0:W-:Y:S01]  /*18f90*/  STL [R1+0x990], R22 ;  /* 0x0009901601007387 */ /* 0x0001e20000100800 */
[----:B------:R-:W-:-:S03]  /*18fa0*/  IMAD R16, R16, c[0x0][0x190], RZ ;  /* 0x0000640010107a24 */ /* 0x000fc600078e02ff */
        /* <DEDUP_REMOVED lines=36> */
[----:B0-----:R-:W3:Y:S04]  /*191f0*/  LDL.LU R10, [R1+0x2784] ;  /* 0x00278400010a7983 */ /* 0x001ee80000300800 */
        /* <DEDUP_REMOVED lines=33> */
[----:B------:R-:W-:-:S05]  /*19410*/  IMAD R60, R60, c[0x0][0x190], RZ ;  /* 0x000064003c3c7a24 */ /* 0x000fca00078e02ff */
[----:B------:R0:W-:Y:S01]  /*19420*/  STL [R1+0x428], R60 ;  /* 0x0004283c01007387 */ /* 0x0001e20000100800 */
[----:B--2---:R-:W-:Y:S02]  /*19430*/  IMAD R11, R11, c[0x0][0x190], RZ ;  /* 0x000064000b0b7a24 */ /* 0x004fe400078e02ff */
[----:B---3--:R-:W-:Y:S02]  /*19440*/  IMAD R28, R28, c[0x0][0x190], RZ ;  /* 0x000064001c1c7a24 */ /* 0x008fe400078e02ff */
[----:B----4-:R-:W-:Y:S02]  /*19450*/  IMAD R29, R29, c[0x0][0x190], RZ ;  /* 0x000064001d1d7a24 */ /* 0x010fe400078e02ff */
[----:B0-----:R-:W-:Y:S02]  /*19460*/  IMAD R60, R30, c[0x0][0x190], RZ ;  /* 0x000064001e3c7a24 */ /* 0x001fe400078e02ff */
[----:B------:R-:W2:Y:S04]  /*19470*/  LDL.LU R30, [R1+0x274c] ;  /* 0x00274c00011e7983 */ /* 0x000ea80000300800 */
[----:B------:R0:W-:Y:S02]  /*19480*/  STL [R1+0x404], R60 ;  /* 0x0004043c01007387 */ /* 0x0001e40000100800 */
[----:B0-----:R-:W-:-:S02]  /*19490*/  IMAD R60, R31, c[0x0][0x190], RZ ;  /* 0x000064001f3c7a24 */ /* 0x001fc400078e02ff */
[----:B------:R-:W2:Y:S04]  /*194a0*/  LDL.LU R31, [R1+0x2748] ;  /* 0x00274800011f7983 */ /* 0x000ea80000300800 */
[----:B------:R0:W-:Y:S02]  /*194b0*/  STL [R1+0x400], R60 ;  /* 0x0004003c01007387 */ /* 0x0001e40000100800 */
[----:B0-----:R-:W-:Y:S02]  /*194c0*/  IMAD R60, R61, c[0x0][0x190], RZ ;  /* 0x000064003d3c7a24 */ /* 0x001fe400078e02ff */
[----:B------:R-:W-:-:S03]  /*194d0*/  IMAD R61, R3, c[0x0][0x190], RZ ;  /* 0x00006400033d7a24 */ /* 0x000fc600078e02ff */
[----:B------:R-:W-:Y:S04]  /*194e0*/  STL [R1+0x3dc], R60 ;  /* 0x0003dc3c01007387 */ /* 0x000fe80000100800 */
[----:B------:R0:W-:Y:S04]  /*194f0*/  STL [R1+0x3d8], R29 ;  /* 0x0003d81d01007387 */ /* 0x0001e80000100800 */
[----:B------:R-:W-:Y:S04]  /*19500*/  STL [R1+0x26d0], R61 ;  /* 0x0026d03d01007387 */ /* 0x000fe80000100800 */
[----:B------:R1:W-:Y:S01]  /*19510*/  STL [R1+0x3b4], R28 ;  /* 0x0003b41c01007387 */ /* 0x0003e20000100800 */
[----:B0-----:R-:W-:-:S03]  /*19520*/  IMAD R29, R2, c[0x0][0x190], RZ ;  /* 0x00006400021d7a24 */ /* 0x001fc600078e02ff */
[----:B------:R-:W3:Y:S04]  /*19530*/  LDL.LU R3, [R1+0x208] ;  /* 0x0002080001037983 */ /* 0x000ee80000300800 */
[----:B------:R-:W4:Y:S01]  /*19540*/  LDL.LU R2, [R1+0x1f8] ;  /* 0x0001f80001027983 */ /* 0x000f220000300800 */
[----:B-1----:R-:W-:-:S03]  /*19550*/  IMAD R28, R4, c[0x0][0x190], RZ ;  /* 0x00006400041c7a24 */ /* 0x002fc600078e02ff */
[----:B------:R0:W-:Y:S04]  /*19560*/  STL [R1+0x37c], R29 ;  /* 0x00037c1d01007387 */ /* 0x0001e80000100800 */
[----:B------:R-:W2:Y:S04]  /*19570*/  LDL.LU R4, [R1+0x20c] ;  /* 0x00020c0001047983 */ /* 0x000ea80000300800 */
[----:B------:R1:W-:Y:S01]  /*19580*/  STL [R1+0x378], R28 ;  /* 0x0003781c01007387 */ /* 0x0003e20000100800 */
[----:B0-----:R-:W-:-:S03]  /*19590*/  IMAD R29, R5, c[0x0][0x190], RZ ;  /* 0x00006400051d7a24 */ /* 0x001fc600078e02ff */
[----:B------:R-:W2:Y:S01]  /*195a0*/  LDL.LU R5, [R1+0x1d4] ;  /* 0x0001d40001057983 */ /* 0x000ea20000300800 */
        /* <DEDUP_REMOVED lines=13> */
[----:B------:R-:W-:Y:S04]  /*19680*/  STL [R1+0x304], R29 ;  /* 0x0003041d01007387 */ /* 0x000fe80000100800 */
[----:B------:R-:W2:Y:S04]  /*19690*/  LDL.LU R10, [R1+0x248] ;  /* 0x00024800010a7983 */ /* 0x000ea80000300800 */
[----:B------:R0:W-:Y:S02]  /*196a0*/  STL [R1+0x300], R28 ;  /* 0x0003001c01007387 */ /* 0x0001e40000100800 */
[----:B0-----:R-:W-:-:S02]  /*196b0*/  IMAD R28, R12, c[0x0][0x190], RZ ;  /* 0x000064000c1c7a24 */ /* 0x001fc400078e02ff */
[----:B------:R-:W2:Y:S04]  /*196c0*/  LDL.LU R12, [R1+0x24c] ;  /* 0x00024c00010c7983 */ /* 0x000ea80000300800 */
[----:B------:R0:W-:Y:S04]  /*196d0*/  STL [R1+0x2dc], R11 ;  /* 0x0002dc0b01007387 */ /* 0x0001e80000100800 */
[----:B------:R-:W-:Y:S01]  /*196e0*/  STL [R1+0x2d8], R28 ;  /* 0x0002d81c01007387 */ /* 0x000fe20000100800 */
[----:B0-----:R-:W-:Y:S02]  /*196f0*/  IMAD R11, R13, c[0x0][0x190], RZ ;  /* 0x000064000d0b7a24 */ /* 0x001fe400078e02ff */
[----:B------:R-:W-:-:S02]  /*19700*/  IMAD R13, R14, c[0x0][0x190], RZ ;  /* 0x000064000e0d7a24 */ /* 0x000fc400078e02ff */
[----:B------:R-:W2:Y:S04]  /*19710*/  LDL.LU R14, [R1+0x270] ;  /* 0x00027000010e7983 */ /* 0x000ea80000300800 */
[----:B------:R0:W-:Y:S04]  /*19720*/  STL [R1+0x2b4], R11 ;  /* 0x0002b40b01007387 */ /* 0x0001e80000100800 */
[----:B------:R1:W-:Y:S01]  /*19730*/  STL [R1+0x2b0], R13 ;  /* 0x0002b00d01007387 */ /* 0x0003e20000100800 */
[----:B0-----:R-:W-:Y:S02]  /*19740*/  IMAD R11, R15, c[0x0][0x190], RZ ;  /* 0x000064000f0b7a24 */ /* 0x001fe400078e02ff */
[----:B-1----:R-:W-:-:S02]  /*19750*/  IMAD R13, R16, c[0x0][0x190], RZ ;  /* 0x00006400100d7a24 */ /* 0x002fc400078e02ff */
[----:B------:R-:W3:Y:S04]  /*19760*/  LDL.LU R16, [R1+0x280] ;  /* 0x0002800001107983 */ /* 0x000ee80000300800 */
[----:B------:R0:W-:Y:S04]  /*19770*/  STL [R1+0x28c], R11 ;  /* 0x00028c0b01007387 */ /* 0x0001e80000100800 */
[----:B------:R1:W-:Y:S01]  /*19780*/  STL [R1+0x288], R13 ;  /* 0x0002880d01007387 */ /* 0x0003e20000100800 */
[----:B0-----:R-:W-:Y:S02]  /*19790*/  IMAD R11, R17, c[0x0][0x190], RZ ;  /* 0x00006400110b7a24 */ /* 0x001fe400078e02ff */
[----:B-1----:R-:W-:-:S02]  /*197a0*/  IMAD R13, R18, c[0x0][0x190], RZ ;  /* 0x00006400120d7a24 */ /* 0x002fc400078e02ff */
[----:B------:R-:W3:Y:S04]  /*197b0*/  LDL.LU R18, [R1+0x284] ;  /* 0x0002840001127983 */ /* 0x000ee80000300800 */
[----:B------:R-:W-:Y:S04]  /*197c0*/  STL [R1+0x264], R11 ;  /* 0x0002640b01007387 */ /* 0x000fe80000100800 */
[----:B------:R0:W-:Y:S02]  /*197d0*/  STL [R1+0x260], R13 ;  /* 0x0002600d01007387 */ /* 0x0001e40000100800 */
[----:B0-----:R-:W-:-:S02]  /*197e0*/  IMAD R13, R20, c[0x0][0x190], RZ ;  /* 0x00006400140d7a24 */ /* 0x001fc400078e02ff */
[----:B------:R-:W3:Y:S01]  /*197f0*/  LDL.LU R20, [R1+0x298] ;  /* 0x0002980001147983 */ /* 0x000ee20000300800 */
[----:B------:R-:W-:-:S05]  /*19800*/  IMAD R11, R19, c[0x0][0x190], RZ ;  /* 0x00006400130b7a24 */ /* 0x000fca00078e02ff */
[----:B------:R0:W-:Y:S04]  /*19810*/  STL [R1+0x23c], R11 ;  /* 0x00023c0b01007387 */ /* 0x0001e80000100800 */
[----:B------:R1:W-:Y:S01]  /*19820*/  STL [R1+0x238], R13 ;  /* 0x0002380d01007387 */ /* 0x0003e20000100800 */
[----:B0-----:R-:W-:Y:S02]  /*19830*/  IMAD R11, R21, c[0x0][0x190], RZ ;  /* 0x00006400150b7a24 */ /* 0x001fe400078e02ff */
[----:B-1----:R-:W-:Y:S02]  /*19840*/  IMAD R13, R22, c[0x0][0x190], RZ ;  /* 0x00006400160d7a24 */ /* 0x002fe400078e02ff */
[----:B------:R-:W3:Y:S04]  /*19850*/  LDL.LU R22, [R1+0x2a8] ;  /* 0x0002a80001167983 */ /* 0x000ee80000300800 */
[----:B------:R0:W-:Y:S04]  /*19860*/  STL [R1+0x214], R11 ;  /* 0x0002140b01007387 */ /* 0x0001e80000100800 */
[----:B------:R1:W-:Y:S01]  /*19870*/  STL [R1+0x210], R13 ;  /* 0x0002100d01007387 */ /* 0x0003e20000100800 */
[----:B0-----:R-:W-:-:S02]  /*19880*/  IMAD R11, R23, c[0x0][0x190], RZ ;  /* 0x00006400170b7a24 */ /* 0x001fc400078e02ff */
        /* <DEDUP_REMOVED lines=11> */
[----:B------:R-:W3:Y:S01]  /*19940*/  LDL.LU R32, [R1+0x2f8] ;  /* 0x0002f80001207983 */ /* 0x000ee20000300800 */
[----:B------:R-:W-:-:S03]  /*19950*/  IMAD R61, R34, c[0x0][0x190], RZ ;  /* 0x00006400223d7a24 */ /* 0x000fc600078e02ff */
[----:B------:R0:W-:Y:S01]  /*19960*/  STL [R1+0x19c], R11 ;  /* 0x00019c0b01007387 */ /* 0x0001e20000100800 */
[----:B------:R-:W-:-:S03]  /*19970*/  IMAD R35, R35, c[0x0][0x190], RZ ;  /* 0x0000640023237a24 */ /* 0x000fc600078e02ff */
[----:B------:R1:W-:Y:S01]  /*19980*/  STL [R1+0x198], R13 ;  /* 0x0001980d01007387 */ /* 0x0003e20000100800 */
[----:B------:R-:W-:Y:S02]  /*19990*/  IMAD R27, R36, c[0x0][0x190], RZ ;  /* 0x00006400241b7a24 */ /* 0x000fe400078e02ff */
[----:B0-----:R-:W-:Y:S02]  /*199a0*/  IMAD R11, R33, c[0x0][0x190], RZ ;  /* 0x00006400210b7a24 */ /* 0x001fe400078e02ff */
[----:B------:R-:W3:Y:S01]  /*199b0*/  LDL.LU R33, [R1+0x2ec] ;  /* 0x0002ec0001217983 */ /* 0x000ee20000300800 */
[----:B------:R-:W-:-:S03]  /*199c0*/  IMAD R37, R37, c[0x0][0x190], RZ ;  /* 0x0000640025257a24 */ /* 0x000fc600078e02ff */
[----:B------:R0:W-:Y:S01]  /*199d0*/  STL [R1+0x174], R11 ;  /* 0x0001740b01007387 */ /* 0x0001e20000100800 */
[----:B------:R-:W-:-:S03]  /*199e0*/  IMAD R25, R38, c[0x0][0x190], RZ ;  /* 0x0000640026197a24 */ /* 0x000fc600078e02ff */
[----:B------:R-:W3:Y:S01]  /*199f0*/  LDL.LU R34, [R1+0x310] ;  /* 0x0003100001227983 */ /* 0x000ee20000300800 */
[----:B------:R-:W-:-:S03]  /*19a00*/  IMAD R39, R39, c[0x0][0x190], RZ ;  /* 0x0000640027277a24 */ /* 0x000fc600078e02ff */
[----:B------:R-:W-:Y:S01]  /*19a10*/  STL [R1+0x170], R61 ;  /* 0x0001703d01007387 */ /* 0x000fe20000100800 */
[----:B------:R-:W-:-:S03]  /*19a20*/  IMAD R23, R40, c[0x0][0x190], RZ ;  /* 0x0000640028177a24 */ /* 0x000fc600078e02ff */
[----:B------:R-:W3:Y:S04]  /*19a30*/  LDL.LU R36, [R1+0x314] ;  /* 0x0003140001247983 */ /* 0x000ee80000300800 */
[----:B------:R-:W-:Y:S01]  /*19a40*/  STL [R1+0x154], R35 ;  /* 0x0001542301007387 */ /* 0x000fe20000100800 */
        /* <DEDUP_REMOVED lines=22> */
[----:B-1----:R-:W-:-:S03]  /*19bb0*/  IMAD R13, R50, c[0x0][0x190], RZ ;  /* 0x00006400320d7a24 */ /* 0x002fc600078e02ff */
[----:B------:R-:W3:Y:S04]  /*19bc0*/  LDL.LU R46, [R1+0x348] ;  /* 0x00034800012e7983 */ /* 0x000ee80000300800 */
[----:B------:R-:W-:Y:S01]  /*19bd0*/  STL [R1+0x12c], R45 ;  /* 0x00012c2d01007387 */ /* 0x000fe20000100800 */
[----:B------:R-:W-:-:S03]  /*19be0*/  IMAD R51, R51, c[0x0][0x190], RZ ;  /* 0x0000640033337a24 */ /* 0x000fc600078e02ff */
[----:B------:R-:W-:Y:S01]  /*19bf0*/  STL [R1+0x128], R17 ;  /* 0x0001281101007387 */ /* 0x000fe20000100800 */
[----:B0-----:R-:W-:-:S03]  /*19c00*/  IMAD R11, R52, c[0x0][0x190], RZ ;  /* 0x00006400340b7a24 */ /* 0x001fc600078e02ff */
[----:B------:R-:W3:Y:S01]  /*19c10*/  LDL.LU R48, [R1+0x360] ;  /* 0x0003600001307983 */ /* 0x000ee20000300800 */
[----:B------:R-:W-:-:S03]  /*19c20*/  IMAD R29, R53, c[0x0][0x190], RZ ;  /* 0x00006400351d7a24 */ /* 0x000fc600078e02ff */
[----:B------:R-:W-:Y:S01]  /*19c30*/  STL [R1+0x124], R47 ;  /* 0x0001242f01007387 */ /* 0x000fe20000100800 */
[----:B------:R-:W-:-:S03]  /*19c40*/  IMAD R28, R54, c[0x0][0x190], RZ ;  /* 0x00006400361c7a24 */ /* 0x000fc600078e02ff */
[----:B------:R-:W-:Y:S04]  /*19c50*/  STL [R1+0x120], R15 ;  /* 0x0001200f01007387 */ /* 0x000fe80000100800 */
[----:B------:R-:W3:Y:S04]  /*19c60*/  LDL.LU R50, [R1+0x364] ;  /* 0x0003640001327983 */ /* 0x000ee80000300800 */
[----:B------:R-:W-:Y:S01]  /*19c70*/  STL [R1+0x11c], R49 ;  /* 0x00011c3101007387 */ /* 0x000fe20000100800 */
[----:B------:R-:W-:-:S03]  /*19c80*/  IMAD R55, R55, c[0x0][0x190], RZ ;  /* 0x0000640037377a24 */ /* 0x000fc600078e02ff */
[----:B------:R-:W-:Y:S01]  /*19c90*/  STL [R1+0x118], R13 ;  /* 0x0001180d01007387 */ /* 0x000fe20000100800 */
[----:B------:R-:W-:-:S03]  /*19ca0*/  IMAD R60, R59, c[0x0][0x190], RZ ;  /* 0x000064003b3c7a24 */ /* 0x000fc600078e02ff */
[----:B------:R-:W3:Y:S01]  /*19cb0*/  LDL.LU R52, [R1+0x370] ;  /* 0x0003700001347983 */ /* 0x000ee20000300800 */
[----:B------:R-:W-:-:S03]  /*19cc0*/  IMAD R56, R56, c[0x0][0x190], RZ ;  /* 0x0000640038387a24 */ /* 0x000fc600078e02ff */
[----:B------:R-:W-:Y:S01]  /*19cd0*/  STL [R1+0x114], R51 ;  /* 0x0001143301007387 */ /* 0x000fe20000100800 */
[----:B------:R-:W-:-:S03]  /*19ce0*/  IMAD R57, R57, c[0x0][0x190], RZ ;  /* 0x0000640039397a24 */ /* 0x000fc600078e02ff */
[----:B------:R-:W-:Y:S04]  /*19cf0*/  STL [R1+0x110], R11 ;  /* 0x0001100b01007387 */ /* 0x000fe80000100800 */
[----:B------:R-:W-:Y:S04]  /*19d00*/  STL [R1+0x10c], R29 ;  /* 0x00010c1d01007387 */ /* 0x000fe80000100800 */
[----:B------:R-:W-:Y:S04]  /*19d10*/  STL [R1+0x108], R28 ;  /* 0x0001081c01007387 */ /* 0x000fe80000100800 */
[----:B------:R-:W-:Y:S04]  /*19d20*/  STL [R1+0x26c8], R28 ;  /* 0x0026c81c01007387 */ /* 0x000fe80000100800 */
[----:B------:R2:W-:Y:S04]  /*19d30*/  STL [R1+0x26cc], R29 ;  /* 0x0026cc1d01007387 */ /* 0x0005e80000100800 */
[----:B------:R-:W-:Y:S01]  /*19d40*/  STL [R1+0x104], R55 ;  /* 0x0001043701007387 */ /* 0x000fe20000100800 */
[----:B------:R-:W-:-:S03]  /*19d50*/  IMAD R58, R58, c[0x0][0x190], RZ ;  /* 0x000064003a3a7a24 */ /* 0x000fc600078e02ff */
[----:B------:R0:W-:Y:S04]  /*19d60*/  STL.64 [R1+0x26d8], R60 ;  /* 0x0026d83c01007387 */ /* 0x0001e80000100a00 */
[----:B------:R-:W-:Y:S01]  /*19d70*/  STL [R1+0x100], R56 ;  /* 0x0001003801007387 */ /* 0x000fe20000100800 */
[----:B--2---:R-:W-:-:S03]  /*19d80*/  IMAD.WIDE R28, R7, 0x2, R30 ;  /* 0x00000002071c7825 */ /* 0x004fc600078e021e */
[----:B------:R-:W-:Y:S04]  /*19d90*/  STL [R1+0xfc], R57 ;  /* 0x0000fc3901007387 */ /* 0x000fe80000100800 */
[----:B------:R1:W-:Y:S01]  /*19da0*/  STL.64 [R1+0x26e0], R56 ;  /* 0x0026e03801007387 */ /* 0x0003e20000100a00 */
[----:B0-----:R-:W-:-:S03]  /*19db0*/  IMAD.WIDE R60, R5, 0x2, R30 ;  /* 0x00000002053c7825 */ /* 0x001fc600078e021e */
[----:B------:R-:W-:Y:S01]  /*19dc0*/  STL [R1+0xf8], R58 ;  /* 0x0000f83a01007387 */ /* 0x000fe20000100800 */
[----:B-1----:R-:W-:-:S05]  /*19dd0*/  IMAD.WIDE R56, R9, 0x2, R30 ;  /* 0x0000000209387825 */ /* 0x002fca00078e021e */
[----:B------:R4:W-:Y:S04]  /*19de0*/  STL.64 [R1+0xf0], R56 ;  /* 0x0000f03801007387 */ /* 0x0009e80000100a00 */
[----:B------:R0:W-:Y:S04]  /*19df0*/  STL.64 [R1+0xe8], R28 ;  /* 0x0000e81c01007387 */ /* 0x0001e80000100a00 */
[----:B------:R-:W-:Y:S01]  /*19e00*/  STL.64 [R1+0xe0], R60 ;  /* 0x0000e03c01007387 */ /* 0x000fe20000100a00 */
[----:B----4-:R-:W-:-:S03]  /*19e10*/  IMAD.WIDE R56, R2, 0x2, R30 ;  /* 0x0000000202387825 */ /* 0x010fc600078e021e */
[----:B---3--:R1:W-:Y:S01]  /*19e20*/  STL.64 [R1+0x26e8], R2 ;  /* 0x0026e80201007387 */ /* 0x0083e20000100a00 */
[----:B0-----:R-:W-:-:S03]  /*19e30*/  IMAD.WIDE R28, R3, 0x2, R30 ;  /* 0x00000002031c7825 */ /* 0x001fc600078e021e */
[----:B------:R-:W-:Y:S04]  /*19e40*/  STL.64 [R1+0xd8], R56 ;  /* 0x0000d83801007387 */ /* 0x000fe80000100a00 */
[----:B------:R-:W-:Y:S01]  /*19e50*/  STL.64 [R1+0xd0], R28 ;  /* 0x0000d01c01007387 */ /* 0x000fe20000100a00 */
[----:B-1----:R-:W-:-:S03]  /*19e60*/  IMAD.WIDE R2, R4, 0x2, R30 ;  /* 0x0000000204027825 */ /* 0x002fc600078e021e */
[----:B------:R0:W-:Y:S04]  /*19e70*/  STL.64 [R1+0x26f0], R4 ;  /* 0x0026f00401007387 */ /* 0x0001e80000100a00 */
[----:B------:R1:W-:Y:S04]  /*19e80*/  STL.64 [R1+0xc8], R2 ;  /* 0x0000c80201007387 */ /* 0x0003e80000100a00 */
[----:B------:R-:W-:Y:S01]  /*19e90*/  STL.64 [R1+0x26f8], R6 ;  /* 0x0026f80601007387 */ /* 0x000fe20000100a00 */
[----:B0-----:R-:W-:-:S04]  /*19ea0*/  IMAD.WIDE R4, R6, 0x2, R30 ;  /* 0x0000000206047825 */ /* 0x001fc800078e021e */
[--C-:B-1----:R-:W-:Y:S01]  /*19eb0*/  IMAD.WIDE R2, R8, 0x2, R30.reuse ;  /* 0x0000000208027825 */ /* 0x102fe200078e021e */
[----:B------:R0:W-:Y:S04]  /*19ec0*/  STL.64 [R1+0xc0], R4 ;  /* 0x0000c00401007387 */ /* 0x0001e80000100a00 */
[----:B------:R-:W-:Y:S04]  /*19ed0*/  STL.64 [R1+0x2700], R8 ;  /* 0x0027000801007387 */ /* 0x000fe80000100a00 */
[----:B------:R1:W-:Y:S01]  /*19ee0*/  STL.64 [R1+0xb8], R2 ;  /* 0x0000b80201007387 */ /* 0x0003e20000100a00 */
[----:B0-----:R-:W-:-:S03]  /*19ef0*/  IMAD.WIDE R4, R10, 0x2, R30 ;  /* 0x000000020a047825 */ /* 0x001fc600078e021e */
[----:B------:R-:W-:Y:S04]  /*19f00*/  STL.64 [R1+0x2708], R10 ;  /* 0x0027080a01007387 */ /* 0x000fe80000100a00 */
[----:B------:R0:W-:Y:S01]  /*19f10*/  STL.64 [R1+0xb0], R4 ;  /* 0x0000b00401007387 */ /* 0x0001e20000100a00 */
[----:B-1----:R-:W-:-:S03]  /*19f20*/  IMAD.WIDE R2, R12, 0x2, R30 ;  /* 0x000000020c027825 */ /* 0x002fc600078e021e */
        /* <DEDUP_REMOVED lines=12> */
[----:B0-----:R-:W2:Y:S04]  /*19ff0*/  LDL R4, [R1+0x374] ;  /* 0x0003740001047983 */ /* 0x001ea80000100800 */
[----:B------:R-:W3:Y:S04]  /*1a000*/  LDL R5, [R1+0x388] ;  /* 0x0003880001057983 */ /* 0x000ee80000100800 */
[----:B------:R0:W-:Y:S04]  /*1a010*/  STL.64 [R1+0x88], R2 ;  /* 0x0000880201007387 */ /* 0x0001e80000100a00 */
[----:B------:R-:W4:Y:S04]  /*1a020*/  LDL R56, [R1+0x398] ;  /* 0x0003980001387983 */ /* 0x000f280000100800 */
[----:B------:R-:W4:Y:S04]  /*1a030*/  LDL R57, [R1+0x39c] ;  /* 0x00039c0001397983 */ /* 0x000f280000100800 */
[----:B0-----:R-:W4:Y:S04]  /*1a040*/  LDL R2, [R1+0x324] ;  /* 0x0003240001027983 */ /* 0x001f280000100800 */
[----:B------:R-:W4:Y:S04]  /*1a050*/  LDL R3, [R1+0x38c] ;  /* 0x00038c0001037983 */ /* 0x000f280000100800 */
[----:B------:R-:W4:Y:S04]  /*1a060*/  LDL R60, [R1+0x3a8] ;  /* 0x0003a800013c7983 */ /* 0x000f280000100800 */
[----:B------:R-:W4:Y:S04]  /*1a070*/  LDL R61, [R1+0x3ac] ;  /* 0x0003ac00013d7983 */ /* 0x000f280000100800 */
[----:B------:R-:W4:Y:S04]  /*1a080*/  LDL R59, [R1+0x2fc] ;  /* 0x0002fc00013b7983 */ /* 0x000f280000100800 */
[----:B------:R-:W4:Y:S04]  /*1a090*/  LDL R29, [R1+0x3c0] ;  /* 0x0003c000011d7983 */ /* 0x000f280000100800 */
[----:B------:R-:W4:Y:S04]  /*1a0a0*/  LDL R28, [R1+0x2e8] ;  /* 0x0002e800011c7983 */ /* 0x000f280000100800 */
[----:B------:R-:W4:Y:S04]  /*1a0b0*/  LDL R54, [R1+0x3c4] ;  /* 0x0003c40001367983 */ /* 0x000f280000100800 */
[----:B------:R-:W4:Y:S01]  /*1a0c0*/  LDL R53, [R1+0x3d0] ;  /* 0x0003d00001357983 */ /* 0x000f220000100800 */
[----:B------:R-:W-:-:S03]  /*1a0d0*/  IMAD.WIDE R8, R22, 0x2, R30 ;  /* 0x0000000216087825 */ /* 0x000fc600078e021e */
[----:B------:R-:W-:Y:S01]  /*1a0e0*/  STL.64 [R1+0x2730], R20 ;  /* 0x0027301401007387 */ /* 0x000fe20000100a00 */
[----:B------:R-:W-:-:S03]  /*1a0f0*/  IMAD.WIDE R6, R24, 0x2, R30 ;  /* 0x0000000218067825 */ /* 0x000fc600078e021e */
[----:B------:R-:W-:Y:S01]  /*1a100*/  STL.64 [R1+0x2738], R22 ;  /* 0x0027381601007387 */ /* 0x000fe20000100a00 */
[----:B------:R-:W-:-:S03]  /*1a110*/  IMAD.WIDE R10, R26, 0x2, R30 ;  /* 0x000000021a0a7825 */ /* 0x000fc600078e021e */
[----:B------:R0:W-:Y:S04]  /*1a120*/  STL.64 [R1+0x80], R8 ;  /* 0x0000800801007387 */ /* 0x0001e80000100a00 */
[----:B------:R-:W-:Y:S04]  /*1a130*/  STL.64 [R1+0x2740], R24 ;  /* 0x0027401801007387 */ /* 0x000fe80000100a00 */
[----:B------:R1:W-:Y:S01]  /*1a140*/  STL.64 [R1+0x78], R6 ;  /* 0x0000780601007387 */ /* 0x0003e20000100a00 */
[----:B0-----:R-:W-:-:S03]  /*1a150*/  IMAD.WIDE R8, R33, 0x2, R30 ;  /* 0x0000000221087825 */ /* 0x001fc600078e021e */
[----:B------:R0:W-:Y:S01]  /*1a160*/  STL.64 [R1+0x70], R10 ;  /* 0x0000700a01007387 */ /* 0x0001e20000100a00 */
[----:B-1----:R-:W-:-:S03]  /*1a170*/  IMAD.WIDE R6, R32, 0x2, R30 ;  /* 0x0000000220067825 */ /* 0x002fc600078e021e */
[----:B------:R1:W-:Y:S01]  /*1a180*/  STL.64 [R1+0x68], R8 ;  /* 0x0000680801007387 */ /* 0x0003e20000100a00 */
[----:B0-----:R-:W-:-:S03]  /*1a190*/  IMAD.WIDE R10, R34, 0x2, R30 ;  /* 0x00000002220a7825 */ /* 0x001fc600078e021e */
[----:B------:R0:W-:Y:S01]  /*1a1a0*/  STL.64 [R1+0x60], R6 ;  /* 0x0000600601007387 */ /* 0x0001e20000100a00 */
[----:B-1----:R-:W-:-:S03]  /*1a1b0*/  IMAD.WIDE R8, R36, 0x2, R30 ;  /* 0x0000000224087825 */ /* 0x002fc600078e021e */
[----:B------:R1:W-:Y:S01]  /*1a1c0*/  STL.64 [R1+0x58], R10 ;  /* 0x0000580a01007387 */ /* 0x0003e20000100a00 */
[----:B0-----:R-:W-:-:S03]  /*1a1d0*/  IMAD.WIDE R6, R38, 0x2, R30 ;  /* 0x0000000226067825 */ /* 0x001fc600078e021e */
[----:B------:R0:W-:Y:S04]  /*1a1e0*/  STL.64 [R1+0x50], R8 ;  /* 0x0000500801007387 */ /* 0x0001e80000100a00 */
[----:B------:R0:W-:Y:S01]  /*1a1f0*/  STL.64 [R1+0x48], R6 ;  /* 0x0000480601007387 */ /* 0x0001e20000100a00 */
[----:B-1----:R-:W-:-:S04]  /*1a200*/  IMAD.WIDE R10, R40, 0x2, R30 ;  /* 0x00000002280a7825 */ /* 0x002fc800078e021e */
[--C-:B0-----:R-:W-:Y:S01]  /*1a210*/  IMAD.WIDE R8, R42, 0x2, R30.reuse ;  /* 0x000000022a087825 */ /* 0x101fe200078e021e */
[----:B------:R0:W-:Y:S03]  /*1a220*/  STL.64 [R1+0x40], R10 ;  /* 0x0000400a01007387 */ /* 0x0001e60000100a00 */
[--C-:B------:R-:W-:Y:S01]  /*1a230*/  IMAD.WIDE R6, R44, 0x2, R30.reuse ;  /* 0x000000022c067825 */ /* 0x100fe200078e021e */
[----:B------:R1:W-:Y:S04]  /*1a240*/  STL.64 [R1+0x38], R8 ;  /* 0x0000380801007387 */ /* 0x0003e80000100a00 */
[----:B------:R1:W-:Y:S01]  /*1a250*/  STL.64 [R1+0x30], R6 ;  /* 0x0000300601007387 */ /* 0x0003e20000100a00 */
[----:B0-----:R-:W-:-:S04]  /*1a260*/  IMAD.WIDE R10, R46, 0x2, R30 ;  /* 0x000000022e0a7825 */ /* 0x001fc800078e021e */
[--C-:B-1----:R-:W-:Y:S01]  /*1a270*/  IMAD.WIDE R8, R48, 0x2, R30.reuse ;  /* 0x0000000230087825 */ /* 0x102fe200078e021e */
[----:B------:R0:W-:Y:S03]  /*1a280*/  STL.64 [R1+0x28], R10 ;  /* 0x0000280a01007387 */ /* 0x0001e60000100a00 */
[--C-:B------:R-:W-:Y:S01]  /*1a290*/  IMAD.WIDE R6, R50, 0x2, R30.reuse ;  /* 0x0000000232067825 */ /* 0x100fe200078e021e */
[----:B------:R2:W-:Y:S04]  /*1a2a0*/  STL.64 [R1+0x20], R8 ;  /* 0x0000200801007387 */ /* 0x0005e80000100a00 */
[----:B------:R3:W-:Y:S01]  /*1a2b0*/  STL.64 [R1+0x18], R6 ;  /* 0x0000180601007387 */ /* 0x0007e20000100a00 */
[----:B0-----:R-:W-:-:S05]  /*1a2c0*/  IMAD.WIDE R10, R52, 0x2, R30 ;  /* 0x00000002340a7825 */ /* 0x001fca00078e021e */
[----:B------:R-:W-:Y:S01]  /*1a2d0*/  STL.64 [R1+0x10], R10 ;  /* 0x0000100a01007387 */ /* 0x000fe20000100a00 */
[----:B--2---:R-:W-:-:S04]  /*1a2e0*/  IMAD.WIDE R8, R4, 0x2, R30 ;  /* 0x0000000204087825 */ /* 0x004fc800078e021e */
[--C-:B---3--:R-:W-:Y:S01]  /*1a2f0*/  IMAD.WIDE R6, R5, 0x2, R30.reuse ;  /* 0x0000000205067825 */ /* 0x108fe200078e021e */
[----:B------:R-:W-:Y:S04]  /*1a300*/  STL.64 [R1+0x8], R8 ;  /* 0x0000080801007387 */ /* 0x000fe80000100a00 */
[----:B------:R0:W-:Y:S01]  /*1a310*/  STL.64 [R1+0x160], R6 ;  /* 0x0001600601007387 */ /* 0x0001e20000100a00 */
[----:B----4-:R-:W-:-:S04]  /*1a320*/  IMAD.WIDE R4, R2, 0x2, R30 ;  /* 0x0000000202047825 */ /* 0x010fc800078e021e */
[--C-:B------:R-:W-:Y:S01]  /*1a330*/  IMAD.WIDE R2, R3, 0x2, R30.reuse ;  /* 0x0000000203027825 */ /* 0x100fe200078e021e */
[----:B------:R1:W-:Y:S03]  /*1a340*/  STL.64 [R1+0x178], R4 ;  /* 0x0001780401007387 */ /* 0x0003e60000100a00 */
[--C-:B0-----:R-:W-:Y:S01]  /*1a350*/  IMAD.WIDE R6, R56, 0x2, R30.reuse ;  /* 0x0000000238067825 */ /* 0x101fe200078e021e */
[----:B------:R0:W-:Y:S04]  /*1a360*/  STL.64 [R1+0x188], R2 ;  /* 0x0001880201007387 */ /* 0x0001e80000100a00 */
[----:B------:R2:W-:Y:S01]  /*1a370*/  STL.64 [R1+0x1a0], R6 ;  /* 0x0001a00601007387 */ /* 0x0005e20000100a00 */
[----:B-1----:R-:W-:-:S04]  /*1a380*/  IMAD.WIDE R4, R57, 0x2, R30 ;  /* 0x0000000239047825 */ /* 0x002fc800078e021e */
[--C-:B0-----:R-:W-:Y:S01]  /*1a390*/  IMAD.WIDE R2, R60, 0x2, R30.reuse ;  /* 0x000000023c027825 */ /* 0x101fe200078e021e */
[----:B------:R0:W-:Y:S03]  /*1a3a0*/  STL.64 [R1+0x1b0], R4 ;  /* 0x0001b00401007387 */ /* 0x0001e60000100a00 */
[--C-:B--2---:R-:W-:Y:S01]  /*1a3b0*/  IMAD.WIDE R6, R61, 0x2, R30.reuse ;  /* 0x000000023d067825 */ /* 0x104fe200078e021e */
[----:B------:R1:W-:Y:S04]  /*1a3c0*/  STL.64 [R1+0x1c8], R2 ;  /* 0x0001c80201007387 */ /* 0x0003e80000100a00 */
[----:B------:R2:W-:Y:S01]  /*1a3d0*/  STL.64 [R1+0x1d8], R6 ;  /* 0x0001d80601007387 */ /* 0x0005e20000100a00 */
[----:B0-----:R-:W-:-:S04]  /*1a3e0*/  IMAD.WIDE R4, R59, 0x2, R30 ;  /* 0x000000023b047825 */ /* 0x001fc800078e021e */
[--C-:B-1----:R-:W-:Y:S01]  /*1a3f0*/  IMAD.WIDE R2, R29, 0x2, R30.reuse ;  /* 0x000000021d027825 */ /* 0x102fe200078e021e */
[----:B------:R0:W-:Y:S03]  /*1a400*/  STL.64 [R1+0x1f0], R4 ;  /* 0x0001f00401007387 */ /* 0x0001e60000100a00 */
[--C-:B--2---:R-:W-:Y:S01]  /*1a410*/  IMAD.WIDE R6, R28, 0x2, R30.reuse ;  /* 0x000000021c067825 */ /* 0x104fe200078e021e */
[----:B------:R1:W-:Y:S04]  /*1a420*/  STL.64 [R1+0x200], R2 ;  /* 0x0002000201007387 */ /* 0x0003e80000100a00 */
[----:B------:R2:W-:Y:S01]  /*1a430*/  STL.64 [R1+0x218], R6 ;  /* 0x0002180601007387 */ /* 0x0005e20000100a00 */
[----:B0-----:R-:W-:-:S03]  /*1a440*/  IMAD.WIDE R4, R54, 0x2, R30 ;  /* 0x0000000236047825 */ /* 0x001fc600078e021e */
[----:B------:R-:W3:Y:S01]  /*1a450*/  LDL R22, [R1+0x3d4] ;  /* 0x0003d40001167983 */ /* 0x000ee20000100800 */
[----:B-1----:R-:W-:-:S03]  /*1a460*/  IMAD.WIDE R2, R53, 0x2, R30 ;  /* 0x0000000235027825 */ /* 0x002fc600078e021e */
[----:B------:R0:W-:Y:S04]  /*1a470*/  STL.64 [R1+0x228], R4 ;  /* 0x0002280401007387 */ /* 0x0001e80000100a00 */
[----:B------:R-:W4:Y:S04]  /*1a480*/  LDL R23, [R1+0x2d4] ;  /* 0x0002d40001177983 */ /* 0x000f280000100800 */
[----:B------:R1:W-:Y:S04]  /*1a490*/  STL.64 [R1+0x240], R2 ;  /* 0x0002400201007387 */ /* 0x0003e80000100a00 */
        /* <DEDUP_REMOVED lines=14> */
[----:B--2---:R-:W2:Y:S04]  /*1a580*/  LDL R6, [R1+0x460] ;  /* 0x0004600001067983 */ /* 0x004ea80000100800 */
[----:B------:R-:W2:Y:S04]  /*1a590*/  LDL R7, [R1+0x464] ;  /* 0x0004640001077983 */ /* 0x000ea80000100800 */
[----:B0-----:R-:W2:Y:S04]  /*1a5a0*/  LDL R4, [R1+0x470] ;  /* 0x0004700001047983 */ /* 0x001ea80000100800 */
[----:B------:R-:W2:Y:S04]  /*1a5b0*/  LDL R5, [R1+0x474] ;  /* 0x0004740001057983 */ /* 0x000ea80000100800 */
[----:B-1----:R-:W2:Y:S04]  /*1a5c0*/  LDL R2, [R1+0x480] ;  /* 0x0004800001027983 */ /* 0x002ea80000100800 */
        /* <DEDUP_REMOVED lines=9> */
[----:B------:R-:W2:Y:S01]  /*1a660*/  LDL R53, [R1+0x4d0] ;  /* 0x0004d00001357983 */ /* 0x000ea20000100800 */
[----:B---3--:R-:W-:-:S05]  /*1a670*/  IMAD.WIDE R24, R22, 0x2, R30 ;  /* 0x0000000216187825 */ /* 0x008fca00078e021e */
[----:B------:R4:W-:Y:S02]  /*1a680*/  STL.64 [R1+0x250], R24 ;  /* 0x0002501801007387 */ /* 0x0009e40000100a00 */
[----:B----4-:R-:W-:-:S04]  /*1a690*/  IMAD.WIDE R24, R23, 0x2, R30 ;  /* 0x0000000217187825 */ /* 0x010fc800078e021e */
[--C-:B------:R-:W-:Y:S01]  /*1a6a0*/  IMAD.WIDE R22, R20, 0x2, R30.reuse ;  /* 0x0000000214167825 */ /* 0x100fe200078e021e */
[----:B------:R0:W-:Y:S03]  /*1a6b0*/  STL.64 [R1+0x268], R24 ;  /* 0x0002681801007387 */ /* 0x0001e60000100a00 */
[--C-:B------:R-:W-:Y:S01]  /*1a6c0*/  IMAD.WIDE R20, R21, 0x2, R30.reuse ;  /* 0x0000000215147825 */ /* 0x100fe200078e021e */
[----:B------:R1:W-:Y:S04]  /*1a6d0*/  STL.64 [R1+0x278], R22 ;  /* 0x0002781601007387 */ /* 0x0003e80000100a00 */
[----:B------:R3:W-:Y:S01]  /*1a6e0*/  STL.64 [R1+0x290], R20 ;  /* 0x0002901401007387 */ /* 0x0007e20000100a00 */
[----:B0-----:R-:W-:-:S04]  /*1a6f0*/  IMAD.WIDE R24, R18, 0x2, R30 ;  /* 0x0000000212187825 */ /* 0x001fc800078e021e */
[--C-:B-1----:R-:W-:Y:S01]  /*1a700*/  IMAD.WIDE R22, R19, 0x2, R30.reuse ;  /* 0x0000000213167825 */ /* 0x102fe200078e021e */
[----:B------:R-:W-:Y:S03]  /*1a710*/  STL.64 [R1+0x2a0], R24 ;  /* 0x0002a01801007387 */ /* 0x000fe60000100a00 */
[--C-:B---3--:R-:W-:Y:S01]  /*1a720*/  IMAD.WIDE R20, R16, 0x2, R30.reuse ;  /* 0x0000000210147825 */ /* 0x108fe200078e021e */
[----:B------:R-:W-:Y:S03]  /*1a730*/  STL.64 [R1+0x2b8], R22 ;  /* 0x0002b81601007387 */ /* 0x000fe60000100a00 */
[--C-:B------:R-:W-:Y:S01]  /*1a740*/  IMAD.WIDE R18, R17, 0x2, R30.reuse ;  /* 0x0000000211127825 */ /* 0x100fe200078e021e */
[----:B------:R-:W-:Y:S03]  /*1a750*/  STL.64 [R1+0x2c8], R20 ;  /* 0x0002c81401007387 */ /* 0x000fe60000100a00 */
        /* <DEDUP_REMOVED lines=17> */
[----:B--2---:R-:W-:-:S04]  /*1a870*/  IMAD.WIDE R12, R6, 0x2, R30 ;  /* 0x00000002060c7825 */ /* 0x004fc800078e021e */
[--C-:B0-----:R-:W-:Y:S01]  /*1a880*/  IMAD.WIDE R10, R7, 0x2, R30.reuse ;  /* 0x00000002070a7825 */ /* 0x101fe200078e021e */
[----:B------:R-:W-:Y:S03]  /*1a890*/  STL.64 [R1+0x390], R12 ;  /* 0x0003900c01007387 */ /* 0x000fe60000100a00 */
[--C-:B-1----:R-:W-:Y:S01]  /*1a8a0*/  IMAD.WIDE R8, R4, 0x2, R30.reuse ;  /* 0x0000000204087825 */ /* 0x102fe200078e021e */
        /* <DEDUP_REMOVED lines=24> */
[----:B------:R-:W2:Y:S04]  /*1aa30*/  LDL R22, [R1+0x4d4] ;  /* 0x0004d40001167983 */ /* 0x000ea80000100800 */
[----:B------:R1:W-:Y:S04]  /*1aa40*/  STL.64 [R1+0x488], R4 ;  /* 0x0004880401007387 */ /* 0x0003e80000100a00 */
[----:B------:R-:W3:Y:S04]  /*1aa50*/  LDL R23, [R1+0x4e0] ;  /* 0x0004e00001177983 */ /* 0x000ee80000100800 */
[----:B------:R4:W-:Y:S04]  /*1aa60*/  STL.64 [R1+0x498], R2 ;  /* 0x0004980201007387 */ /* 0x0009e80000100a00 */
[----:B------:R-:W3:Y:S04]  /*1aa70*/  LDL R20, [R1+0x4e4] ;  /* 0x0004e40001147983 */ /* 0x000ee80000100800 */
        /* <DEDUP_REMOVED lines=13> */
[----:B0-----:R-:W3:Y:S04]  /*1ab50*/  LDL R6, [R1+0x5a0] ;  /* 0x0005a00001067983 */ /* 0x001ee80000100800 */
[----:B------:R-:W3:Y:S04]  /*1ab60*/  LDL R7, [R1+0x5b0] ;  /* 0x0005b00001077983 */ /* 0x000ee80000100800 */
[----:B-1----:R-:W3:Y:S04]  /*1ab70*/  LDL R4, [R1+0x5b8] ;  /* 0x0005b80001047983 */ /* 0x002ee80000100800 */
[----:B------:R-:W3:Y:S04]  /*1ab80*/  LDL R5, [R1+0x5c8] ;  /* 0x0005c80001057983 */ /* 0x000ee80000100800 */
[----:B----4-:R-:W4:Y:S04]  /*1ab90*/  LDL R2, [R1+0x5d0] ;  /* 0x0005d00001027983 */ /* 0x010f280000100800 */
        /* <DEDUP_REMOVED lines=10> */
[----:B--2---:R-:W-:-:S05]  /*1ac40*/  IMAD.WIDE R24, R22, 0x2, R30 ;  /* 0x0000000216187825 */ /* 0x004fca00078e021e */
[----:B------:R3:W-:Y:S02]  /*1ac50*/  STL.64 [R1+0x4a8], R24 ;  /* 0x0004a81801007387 */ /* 0x0007e40000100a00 */
[----:B---3--:R-:W-:-:S04]  /*1ac60*/  IMAD.WIDE R24, R23, 0x2, R30 ;  /* 0x0000000217187825 */ /* 0x008fc800078e021e */
        /* <DEDUP_REMOVED lines=8> */
[--C-:B--2---:R-:W-:Y:S01]  /*1acf0*/  IMAD.WIDE R20, R16, 0x2, R30.reuse ;  /* 0x0000000210147825 */ /* 0x104fe200078e021e */
        /* <DEDUP_REMOVED lines=27> */
[--C-:B----4-:R-:W-:Y:S01]  /*1aeb0*/  IMAD.WIDE R4, R2, 0x2, R30.reuse ;  /* 0x0000000202047825 */ /* 0x110fe200078e021e */
        /* <DEDUP_REMOVED lines=297> */
[----:B------:R0:W-:Y:S04]  /*1c150*/  STL.64 [R1+0xd38], R6 ;  /* 0x000d380601007387 */ /* 0x0001e80000100a00 */
[----:B------:R-:W3:Y:S01]  /*1c160*/  LDL R22, [R1+0x400] ;  /* 0x0004000001167983 */ /* 0x000ee20000100800 */
[----:B--2---:R-:W-:-:S03]  /*1c170*/  IMAD.WIDE R2, R53, 0x2, R30 ;  /* 0x0000000235027825 */ /* 0x004fc600078e021e */
[----:B------:R1:W-:Y:S04]  /*1c180*/  STL.64 [R1+0xd40], R4 ;  /* 0x000d400401007387 */ /* 0x0003e80000100a00 */
[----:B------:R-:W2:Y:S04]  /*1c190*/  LDL R23, [R1+0x3dc] ;  /* 0x0003dc0001177983 */ /* 0x000ea80000100800 */
[----:B------:R4:W-:Y:S04]  /*1c1a0*/  STL.64 [R1+0xd48], R2 ;  /* 0x000d480201007387 */ /* 0x0009e80000100a00 */
        /* <DEDUP_REMOVED lines=16> */
[----:B-1----:R-:W2:Y:S04]  /*1c2b0*/  LDL R4, [R1+0x264] ;  /* 0x0002640001047983 */ /* 0x002ea80000100800 */
[----:B------:R-:W2:Y:S04]  /*1c2c0*/  LDL R5, [R1+0x260] ;  /* 0x0002600001057983 */ /* 0x000ea80000100800 */
        /* <DEDUP_REMOVED lines=11> */
[----:B---3--:R-:W-:-:S05]  /*1c380*/  IMAD.WIDE R24, R22, 0x2, R30 ;  /* 0x0000000216187825 */ /* 0x008fca00078e021e */
[----:B------:R0:W-:Y:S01]  /*1c390*/  STL.64 [R1+0xd50], R24 ;  /* 0x000d501801007387 */ /* 0x0001e20000100a00 */
[----:B--2---:R-:W-:-:S03]  /*1c3a0*/  IMAD.WIDE R22, R23, 0x2, R30 ;  /* 0x0000000217167825 */ /* 0x004fc600078e021e */
[----:B0-----:R-:W2:Y:S04]  /*1c3b0*/  LDL.LU.64 R24, [R1+0x2740] ;  /* 0x0027400001187983 */ /* 0x001ea80000300a00 */
[----:B------:R0:W-:Y:S02]  /*1c3c0*/  STL.64 [R1+0xd58], R22 ;  /* 0x000d581601007387 */ /* 0x0001e40000100a00 */
[----:B0-----:R-:W-:-:S04]  /*1c3d0*/  IMAD.WIDE R22, R20, 0x2, R30 ;  /* 0x0000000214167825 */ /* 0x001fc800078e021e */
[--C-:B------:R-:W-:Y:S01]  /*1c3e0*/  IMAD.WIDE R20, R21, 0x2, R30.reuse ;  /* 0x0000000215147825 */ /* 0x100fe200078e021e */
[----:B------:R0:W-:Y:S04]  /*1c3f0*/  STL.64 [R1+0xd60], R22 ;  /* 0x000d601601007387 */ /* 0x0001e80000100a00 */
[----:B0-----:R-:W3:Y:S04]  /*1c400*/  LDL.LU.64 R22, [R1+0x2738] ;  /* 0x0027380001167983 */ /* 0x001ee80000300a00 */
[----:B------:R0:W-:Y:S02]  /*1c410*/  STL.64 [R1+0xd68], R20 ;  /* 0x000d681401007387 */ /* 0x0001e40000100a00 */
[----:B0-----:R-:W-:-:S04]  /*1c420*/  IMAD.WIDE R20, R18, 0x2, R30 ;  /* 0x0000000212147825 */ /* 0x001fc800078e021e */
[--C-:B------:R-:W-:Y:S01]  /*1c430*/  IMAD.WIDE R18, R19, 0x2, R30.reuse ;  /* 0x0000000213127825 */ /* 0x100fe200078e021e */
[----:B------:R0:W-:Y:S04]  /*1c440*/  STL.64 [R1+0xd70], R20 ;  /* 0x000d701401007387 */ /* 0x0001e80000100a00 */
[----:B0-----:R-:W2:Y:S04]  /*1c450*/  LDL.LU.64 R20, [R1+0x2730] ;  /* 0x0027300001147983 */ /* 0x001ea80000300a00 */
        /* <DEDUP_REMOVED lines=36> */
[----:B----4-:R-:W-:-:S04]  /*1c6a0*/  IMAD.WIDE R4, R2, 0x2, R30 ;  /* 0x0000000202047825 */ /* 0x010fc800078e021e */
[--C-:B------:R-:W-:Y:S01]  /*1c6b0*/  IMAD.WIDE R2, R3, 0x2, R30.reuse ;  /* 0x0000000203027825 */ /* 0x100fe200078e021e */
[----:B------:R0:W-:Y:S04]  /*1c6c0*/  STL.64 [R1+0xdf0], R4 ;  /* 0x000df00401007387 */ /* 0x0001e80000100a00 */
[----:B0-----:R-:W4:Y:S04]  /*1c6d0*/  LDL.LU.64 R4, [R1+0x26f0] ;  /* 0x0026f00001047983 */ /* 0x001f280000300a00 */
        /* <DEDUP_REMOVED lines=11> */
[----:B0-----:R-:W-:-:S05]  /*1c790*/  IMAD.WIDE R60, R59, 0x2, R30 ;  /* 0x000000023b3c7825 */ /* 0x001fca00078e021e */
[----:B------:R0:W-:Y:S02]  /*1c7a0*/  STL.64 [R1+0xe20], R60 ;  /* 0x000e203c01007387 */ /* 0x0001e40000100a00 */
[----:B0-----:R-:W-:-:S05]  /*1c7b0*/  IMAD.WIDE R60, R29, 0x2, R30 ;  /* 0x000000021d3c7825 */ /* 0x001fca00078e021e */
[----:B------:R0:W-:Y:S04]  /*1c7c0*/  STL.64 [R1+0xe28], R60 ;  /* 0x000e283c01007387 */ /* 0x0001e80000100a00 */
[----:B0-----:R-:W2:Y:S01]  /*1c7d0*/  LDL.LU.64 R60, [R1+0x26d8] ;  /* 0x0026d800013c7983 */ /* 0x001ea20000300a00 */
[----:B------:R-:W-:-:S05]  /*1c7e0*/  IMAD.WIDE R28, R28, 0x2, R30 ;  /* 0x000000021c1c7825 */ /* 0x000fca00078e021e */
[----:B------:R0:W-:Y:S02]  /*1c7f0*/  STL.64 [R1+0xe30], R28 ;  /* 0x000e301c01007387 */ /* 0x0001e40000100a00 */
[----:B0-----:R-:W-:-:S05]  /*1c800*/  IMAD.WIDE R28, R54, 0x2, R30 ;  /* 0x00000002361c7825 */ /* 0x001fca00078e021e */
[----:B------:R0:W-:Y:S02]  /*1c810*/  STL.64 [R1+0xe38], R28 ;  /* 0x000e381c01007387 */ /* 0x0001e40000100a00 */
[----:B0-----:R-:W-:-:S05]  /*1c820*/  IMAD.WIDE R28, R53, 0x2, R30 ;  /* 0x00000002351c7825 */ /* 0x001fca00078e021e */
[----:B------:R2:W-:Y:S02]  /*1c830*/  STL.64 [R1+0xe40], R28 ;  /* 0x000e401c01007387 */ /* 0x0005e40000100a00 */
[--C-:B--2---:R-:W-:Y:S02]  /*1c840*/  IMAD.WIDE R28, R61, 0x2, R30.reuse ;  /* 0x000000023d1c7825 */ /* 0x104fe400078e021e */
[----:B------:R-:W2:Y:S04]  /*1c850*/  LDL.LU R61, [R1+0x26d0] ;  /* 0x0026d000013d7983 */ /* 0x000ea80000300800 */
[----:B------:R0:W-:Y:S02]  /*1c860*/  STL.64 [R1+0x1ac0], R28 ;  /* 0x001ac01c01007387 */ /* 0x0001e40000100a00 */
[----:B0-----:R-:W-:-:S05]  /*1c870*/  IMAD.WIDE R28, R35, 0x2, R30 ;  /* 0x00000002231c7825 */ /* 0x001fca00078e021e */
        /* <DEDUP_REMOVED lines=9> */
[----:B---3--:R-:W-:-:S05]  /*1c910*/  IMAD.WIDE R28, R23, 0x2, R30 ;  /* 0x00000002171c7825 */ /* 0x008fca00078e021e */
        /* <DEDUP_REMOVED lines=24> */
[----:B------:R0:W-:Y:S04]  /*1caa0*/  STL.64 [R1+0x1be0], R28 ;  /* 0x001be01c01007387 */ /* 0x0001e80000100a00 */
[----:B0-----:R-:W3:Y:S02]  /*1cab0*/  LDL.LU R29, [R1+0x26cc] ;  /* 0x0026cc00011d7983 */ /* 0x001ee40000300800 */
[----:B---3--:R-:W-:-:S05]  /*1cac0*/  IMAD.WIDE R28, R29, 0x2, R30 ;  /* 0x000000021d1c7825 */ /* 0x008fca00078e021e */
[----:B------:R0:W-:Y:S04]  /*1cad0*/  STL.64 [R1+0x1bf0], R28 ;  /* 0x001bf01c01007387 */ /* 0x0001e80000100a00 */
[----:B0-----:R-:W3:Y:S01]  /*1cae0*/  LDL.LU R28, [R1+0x26c8] ;  /* 0x0026c800011c7983 */ /* 0x001ee20000300800 */
[----:B------:R-:W-:-:S04]  /*1caf0*/  IMAD.WIDE R54, R55, 0x2, R30 ;  /* 0x0000000237367825 */ /* 0x000fc800078e021e */
[----:B------:R-:W-:-:S04]  /*1cb00*/  IMAD.WIDE R58, R58, 0x2, R30 ;  /* 0x000000023a3a7825 */ /* 0x000fc800078e021e */
[----:B---3--:R-:W-:-:S05]  /*1cb10*/  IMAD.WIDE R28, R28, 0x2, R30 ;  /* 0x000000021c1c7825 */ /* 0x008fca00078e021e */
[----:B------:R0:W-:Y:S04]  /*1cb20*/  STL.64 [R1+0x1c00], R28 ;  /* 0x001c001c01007387 */ /* 0x0001e80000100a00 */
[----:B0-----:R-:W3:Y:S04]  /*1cb30*/  LDL.LU.64 R28, [R1+0x26c0] ;  /* 0x0026c000011c7983 */ /* 0x001ee80000300a00 */
[----:B------:R0:W-:Y:S01]  /*1cb40*/  STL.64 [R1+0x1c10], R54 ;  /* 0x001c103601007387 */ /* 0x0001e20000100a00 */
[----:B------:R-:W-:Y:S02]  /*1cb50*/  IMAD R0, R0, c[0x0][0x190], RZ ;  /* 0x0000640000007a24 */ /* 0x000fe400078e02ff */
[----:B0-----:R-:W-:-:S04]  /*1cb60*/  IMAD.WIDE R54, R56, 0x2, R30 ;  /* 0x0000000238367825 */ /* 0x001fc800078e021e */
[--C-:B------:R-:W-:Y:S01]  /*1cb70*/  IMAD.WIDE R56, R57, 0x2, R30.reuse ;  /* 0x0000000239387825 */ /* 0x100fe200078e021e */
[----:B------:R0:W-:Y:S04]  /*1cb80*/  STL.64 [R1+0x1c20], R54 ;  /* 0x001c203601007387 */ /* 0x0001e80000100a00 */
[----:B------:R1:W-:Y:S04]  /*1cb90*/  STL.64 [R1+0x1c30], R56 ;  /* 0x001c303801007387 */ /* 0x0003e80000100a00 */
[----:B------:R-:W-:Y:S01]  /*1cba0*/  STL.64 [R1+0x1c40], R58 ;  /* 0x001c403a01007387 */ /* 0x000fe20000100a00 */
[----:B0-----:R-:W-:-:S03]  /*1cbb0*/  IMAD.WIDE R54, R60, 0x2, R30 ;  /* 0x000000023c367825 */ /* 0x001fc600078e021e */
[----:B--2---:R-:W-:Y:S01]  /*1cbc0*/  STL.64 [R1+0x2680], R60 ;  /* 0x0026803c01007387 */ /* 0x004fe20000100a00 */
[----:B-1----:R-:W-:-:S03]  /*1cbd0*/  IMAD.WIDE R56, R61, 0x2, R30 ;  /* 0x000000023d387825 */ /* 0x002fc600078e021e */
[----:B------:R0:W-:Y:S04]  /*1cbe0*/  STL.64 [R1+0x1c50], R54 ;  /* 0x001c503601007387 */ /* 0x0001e80000100a00 */
[----:B------:R4:W-:Y:S01]  /*1cbf0*/  STL.64 [R1+0x1c70], R56 ;  /* 0x001c703801007387 */ /* 0x0009e20000100a00 */
[----:B0-----:R-:W-:-:S05]  /*1cc00*/  IMAD.WIDE R54, R0, 0x2, R30 ;  /* 0x0000000200367825 */ /* 0x001fca00078e021e */
[----:B------:R0:W-:Y:S01]  /*1cc10*/  STL.64 [R1+0x1c60], R54 ;  /* 0x001c603601007387 */ /* 0x0001e20000100a00 */
[----:B---3--:R-:W-:-:S04]  /*1cc20*/  IMAD.WIDE R58, R7, 0x2, R28 ;  /* 0x00000002073a7825 */ /* 0x008fc800078e021c */
[--C-:B------:R-:W-:Y:S01]  /*1cc30*/  IMAD.WIDE R30, R9, 0x2, R28.reuse ;  /* 0x00000002091e7825 */ /* 0x100fe200078e021c */
[----:B------:R-:W-:Y:S03]  /*1cc40*/  STL.64 [R1+0x2660], R58 ;  /* 0x0026603a01007387 */ /* 0x000fe60000100a00 */
[--C-:B----4-:R-:W-:Y:S01]  /*1cc50*/  IMAD.WIDE R56, R5, 0x2, R28.reuse ;  /* 0x0000000205387825 */ /* 0x110fe200078e021c */
[----:B------:R-:W-:Y:S03]  /*1cc60*/  STL.64 [R1], R30 ;  /* 0x0000001e01007387 */ /* 0x000fe60000100a00 */
[--C-:B0-----:R-:W-:Y:S01]  /*1cc70*/  IMAD.WIDE R54, R2, 0x2, R28.reuse ;  /* 0x0000000202367825 */ /* 0x101fe200078e021c */
[----:B------:R-:W-:Y:S03]  /*1cc80*/  STL.64 [R1+0x2668], R56 ;  /* 0x0026683801007387 */ /* 0x000fe60000100a00 */
[--C-:B------:R-:W-:Y:S01]  /*1cc90*/  IMAD.WIDE R2, R3, 0x2, R28.reuse ;  /* 0x0000000203027825 */ /* 0x100fe200078e021c */
[----:B------:R-:W-:Y:S03]  /*1cca0*/  STL.64 [R1+0x2658], R54 ;  /* 0x0026583601007387 */ /* 0x000fe60000100a00 */
[--C-:B------:R-:W-:Y:S01]  /*1ccb0*/  IMAD.WIDE R4, R4, 0x2, R28.reuse ;  /* 0x0000000204047825 */ /* 0x100fe200078e021c */
[----:B------:R-:W-:Y:S03]  /*1ccc0*/  STL.64 [R1+0x2650], R2 ;  /* 0x0026500201007387 */ /* 0x000fe60000100a00 */
[--C-:B------:R-:W-:Y:S01]  /*1ccd0*/  IMAD.WIDE R6, R6, 0x2, R28.reuse ;  /* 0x0000000206067825 */ /* 0x100fe200078e021c */
[----:B------:R0:W-:Y:S03]  /*1cce0*/  STL.64 [R1+0x2670], R4 ;  /* 0x0026700401007387 */ /* 0x0001e60000100a00 */
[--C-:B------:R-:W-:Y:S01]  /*1ccf0*/  IMAD.WIDE R8, R8, 0x2, R28.reuse ;  /* 0x0000000208087825 */ /* 0x100fe200078e021c */
[----:B------:R-:W-:Y:S03]  /*1cd00*/  STL.64 [R1+0x2648], R6 ;  /* 0x0026480601007387 */ /* 0x000fe60000100a00 */
[--C-:B------:R-:W-:Y:S01]  /*1cd10*/  IMAD.WIDE R10, R10, 0x2, R28.reuse ;  /* 0x000000020a0a7825 */ /* 0x100fe200078e021c */
[----:B------:R1:W-:Y:S03]  /*1cd20*/  STL.64 [R1+0x2688], R8 ;  /* 0x0026880801007387 */ /* 0x0003e60000100a00 */
[--C-:B------:R-:W-:Y:S01]  /*1cd30*/  IMAD.WIDE R12, R12, 0x2, R28.reuse ;  /* 0x000000020c0c7825 */ /* 0x100fe200078e021c */
[----:B------:R-:W-:Y:S03]  /*1cd40*/  STL.64 [R1+0x2690], R10 ;  /* 0x0026900a01007387 */ /* 0x000fe60000100a00 */
[--C-:B------:R-:W-:Y:S01]  /*1cd50*/  IMAD.WIDE R14, R14, 0x2, R28.reuse ;  /* 0x000000020e0e7825 */ /* 0x100fe200078e021c */
[----:B------:R-:W-:Y:S04]  /*1cd60*/  STL.64 [R1+0x2698], R12 ;  /* 0x0026980c01007387 */ /* 0x000fe80000100a00 */
[----:B------:R-:W-:Y:S04]  /*1cd70*/  STL.64 [R1+0x26a0], R14 ;  /* 0x0026a00e01007387 */ /* 0x000fe80000100a00 */
[----:B0-----:R-:W1:Y:S04]  /*1cd80*/  LDL.LU R4, [R1+0x374] ;  /* 0x0003740001047983 */ /* 0x001e680000300800 */
[----:B------:R-:W2:Y:S04]  /*1cd90*/  LDL.LU R5, [R1+0x388] ;  /* 0x0003880001057983 */ /* 0x000ea80000300800 */
[----:B------:R-:W3:Y:S04]  /*1cda0*/  LDL.LU R2, [R1+0x324] ;  /* 0x0003240001027983 */ /* 0x000ee80000300800 */
[----:B------:R-:W4:Y:S04]  /*1cdb0*/  LDL.LU R3, [R1+0x38c] ;  /* 0x00038c0001037983 */ /* 0x000f280000300800 */
[----:B------:R-:W4:Y:S04]  /*1cdc0*/  LDL.LU R54, [R1+0x398] ;  /* 0x0003980001367983 */ /* 0x000f280000300800 */
[----:B------:R-:W4:Y:S04]  /*1cdd0*/  LDL.LU R55, [R1+0x39c] ;  /* 0x00039c0001377983 */ /* 0x000f280000300800 */
[----:B------:R-:W4:Y:S01]  /*1cde0*/  LDL.LU R57, [R1+0x3a8] ;  /* 0x0003a80001397983 */ /* 0x000f220000300800 */
[----:B------:R-:W-:-:S04]  /*1cdf0*/  IMAD.WIDE R16, R16, 0x2, R28 ;  /* 0x0000000210107825 */ /* 0x000fc800078e021c */
[--C-:B------:R-:W-:Y:S01]  /*1ce00*/  IMAD.WIDE R18, R18, 0x2, R28.reuse ;  /* 0x0000000212127825 */ /* 0x100fe200078e021c */
[----:B------:R-:W-:Y:S03]  /*1ce10*/  STL.64 [R1+0x26a8], R16 ;  /* 0x0026a81001007387 */ /* 0x000fe60000100a00 */
[--C-:B------:R-:W-:Y:S01]  /*1ce20*/  IMAD.WIDE R20, R20, 0x2, R28.reuse ;  /* 0x0000000214147825 */ /* 0x100fe200078e021c */
[----:B------:R-:W-:Y:S04]  /*1ce30*/  STL.64 [R1+0x26b0], R18 ;  /* 0x0026b01201007387 */ /* 0x000fe80000100a00 */
[----:B------:R-:W4:Y:S04]  /*1ce40*/  LDL.LU R58, [R1+0x3ac] ;  /* 0x0003ac00013a7983 */ /* 0x000f280000300800 */
[----:B------:R-:W-:Y:S04]  /*1ce50*/  STL.64 [R1+0x26b8], R20 ;  /* 0x0026b81401007387 */ /* 0x000fe80000100a00 */
[----:B------:R-:W4:Y:S04]  /*1ce60*/  LDL.LU R59, [R1+0x2fc] ;  /* 0x0002fc00013b7983 */ /* 0x000f280000300800 */
[----:B------:R-:W4:Y:S04]  /*1ce70*/  LDL.LU R56, [R1+0x3c0] ;  /* 0x0003c00001387983 */ /* 0x000f280000300800 */
[----:B------:R-:W4:Y:S04]  /*1ce80*/  LDL.LU R60, [R1+0x2e8] ;  /* 0x0002e800013c7983 */ /* 0x000f280000300800 */
[----:B------:R-:W4:Y:S01]  /*1ce90*/  LDL.LU R61, [R1+0x3c4] ;  /* 0x0003c400013d7983 */ /* 0x000f220000300800 */
[----:B-1----:R-:W-:-:S04]  /*1cea0*/  IMAD.WIDE R8, R4, 0x2, R28 ;  /* 0x0000000204087825 */ /* 0x002fc800078e021c */
[--C-:B--2---:R-:W-:Y:S01]  /*1ceb0*/  IMAD.WIDE R6, R5, 0x2, R28.reuse ;  /* 0x0000000205067825 */ /* 0x104fe200078e021c */
[----:B------:R-:W-:Y:S03]  /*1cec0*/  STL.64 [R1+0x158], R8 ;  /* 0x0001580801007387 */ /* 0x000fe60000100a00 */
[--C-:B---3--:R-:W-:Y:S01]  /*1ced0*/  IMAD.WIDE R4, R2, 0x2, R28.reuse ;  /* 0x0000000202047825 */ /* 0x108fe200078e021c */
[----:B------:R0:W-:Y:S03]  /*1cee0*/  STL.64 [R1+0x168], R6 ;  /* 0x0001680601007387 */ /* 0x0001e60000100a00 */
[--C-:B----4-:R-:W-:Y:S01]  /*1cef0*/  IMAD.WIDE R2, R3, 0x2, R28.reuse ;  /* 0x0000000203027825 */ /* 0x110fe200078e021c */
[----:B------:R1:W-:Y:S04]  /*1cf00*/  STL.64 [R1+0x180], R4 ;  /* 0x0001800401007387 */ /* 0x0003e80000100a00 */
[----:B------:R2:W-:Y:S01]  /*1cf10*/  STL.64 [R1+0x190], R2 ;  /* 0x0001900201007387 */ /* 0x0005e20000100a00 */
[----:B0-----:R-:W-:-:S04]  /*1cf20*/  IMAD.WIDE R6, R54, 0x2, R28 ;  /* 0x0000000236067825 */ /* 0x001fc800078e021c */
[--C-:B-1----:R-:W-:Y:S01]  /*1cf30*/  IMAD.WIDE R4, R55, 0x2, R28.reuse ;  /* 0x0000000237047825 */ /* 0x102fe200078e021c */
[----:B------:R-:W-:Y:S03]  /*1cf40*/  STL.64 [R1+0x1a8], R6 ;  /* 0x0001a80601007387 */ /* 0x000fe60000100a00 */
[--C-:B--2---:R-:W-:Y:S01]  /*1cf50*/  IMAD.WIDE R2, R57, 0x2, R28.reuse ;  /* 0x0000000239027825 */ /* 0x104fe200078e021c */
[----:B------:R-:W2:Y:S04]  /*1cf60*/  LDL.LU R18, [R1+0x3d0] ;  /* 0x0003d00001127983 */ /* 0x000ea80000300800 */
[----:B------:R-:W-:Y:S04]  /*1cf70*/  STL.64 [R1+0x1b8], R4 ;  /* 0x0001b80401007387 */ /* 0x000fe80000100a00 */
[----:B------:R-:W3:Y:S04]  /*1cf80*/  LDL.LU R19, [R1+0x3d4] ;  /* 0x0003d40001137983 */ /* 0x000ee80000300800 */
[----:B------:R0:W-:Y:S04]  /*1cf90*/  STL.64 [R1+0x1d0], R2 ;  /* 0x0001d00201007387 */ /* 0x0001e80000100a00 */
[----:B------:R-:W4:Y:S04]  /*1cfa0*/  LDL.LU R16, [R1+0x2d4] ;  /* 0x0002d40001107983 */ /* 0x000f280000300800 */
[----:B------:R-:W4:Y:S01]  /*1cfb0*/  LDL.LU R57, [R1+0x2d0] ;  /* 0x0002d00001397983 */ /* 0x000f220000300800 */
[----:B0-----:R-:W-:-:S03]  /*1cfc0*/  IMAD.WIDE R2, R58, 0x2, R28 ;  /* 0x000000023a027825 */ /* 0x001fc600078e021c */
[----:B------:R-:W4:Y:S01]  /*1cfd0*/  LDL.LU R58, [R1+0x3e8] ;  /* 0x0003e800013a7983 */ /* 0x000f220000300800 */
[----:B------:R-:W-:-:S03]  /*1cfe0*/  IMAD.WIDE R4, R59, 0x2, R28 ;  /* 0x000000023b047825 */ /* 0x000fc600078e021c */
[----:B------:R0:W-:Y:S04]  /*1cff0*/  STL.64 [R1+0x1e0], R2 ;  /* 0x0001e00201007387 */ /* 0x0001e80000100a00 */
[----:B------:R-:W4:Y:S04]  /*1d000*/  LDL.LU R59, [R1+0x3ec] ;  /* 0x0003ec00013b7983 */ /* 0x000f280000300800 */
[----:B------:R-:W-:Y:S01]  /*1d010*/  STL.64 [R1+0x1f8], R4 ;  /* 0x0001f80401007387 */ /* 0x000fe20000100a00 */
[----:B0-----:R-:W-:-:S03]  /*1d020*/  IMAD.WIDE R2, R56, 0x2, R28 ;  /* 0x0000000238027825 */ /* 0x001fc600078e021c */
[----:B------:R-:W4:Y:S04]  /*1d030*/  LDL.LU R17, [R1+0x3f8] ;  /* 0x0003f80001117983 */ /* 0x000f280000300800 */
[----:B------:R-:W4:Y:S04]  /*1d040*/  LDL.LU R14, [R1+0x3fc] ;  /* 0x0003fc00010e7983 */ /* 0x000f280000300800 */
[----:B------:R0:W-:Y:S04]  /*1d050*/  STL.64 [R1+0x208], R2 ;  /* 0x0002080201007387 */ /* 0x0001e80000100a00 */
[----:B------:R-:W4:Y:S04]  /*1d060*/  LDL.LU R15, [R1+0x410] ;  /* 0x00041000010f7983 */ /* 0x000f280000300800 */
[----:B------:R-:W4:Y:S04]  /*1d070*/  LDL.LU R12, [R1+0x414] ;  /* 0x00041400010c7983 */ /* 0x000f280000300800 */
[----:B------:R-:W4:Y:S04]  /*1d080*/  LDL.LU R13, [R1+0x420] ;  /* 0x00042000010d7983 */ /* 0x000f280000300800 */
[----:B------:R-:W4:Y:S04]  /*1d090*/  LDL.LU R10, [R1+0x424] ;  /* 0x00042400010a7983 */ /* 0x000f280000300800 */
[----:B------:R-:W4:Y:S04]  /*1d0a0*/  LDL.LU R11, [R1+0x438] ;  /* 0x00043800010b7983 */ /* 0x000f280000300800 */
[----:B------:R-:W4:Y:S04]  /*1d0b0*/  LDL.LU R8, [R1+0x43c] ;  /* 0x00043c0001087983 */ /* 0x000f280000300800 */
[----:B------:R-:W4:Y:S01]  /*1d0c0*/  LDL.LU R56, [R1+0x448] ;  /* 0x0004480001387983 */ /* 0x000f220000300800 */
[----:B0-----:R-:W-:-:S03]  /*1d0d0*/  IMAD.WIDE R2, R60, 0x2, R28 ;  /* 0x000000023c027825 */ /* 0x001fc600078e021c */
[----:B------:R-:W4:Y:S04]  /*1d0e0*/  LDL.LU R9, [R1+0x44c] ;  /* 0x00044c0001097983 */ /* 0x000f280000300800 */
[----:B------:R-:W4:Y:S04]  /*1d0f0*/  LDL.LU R6, [R1+0x454] ;  /* 0x0004540001067983 */ /* 0x000f280000300800 */
[----:B------:R0:W-:Y:S04]  /*1d100*/  STL.64 [R1+0x220], R2 ;  /* 0x0002200201007387 */ /* 0x0001e80000100a00 */
[----:B------:R-:W4:Y:S04]  /*1d110*/  LDL.LU R7, [R1+0x460] ;  /* 0x0004600001077983 */ /* 0x000f280000300800 */
[----:B------:R-:W4:Y:S01]  /*1d120*/  LDL.LU R60, [R1+0x464] ;  /* 0x00046400013c7983 */ /* 0x000f220000300800 */
[----:B0-----:R-:W-:-:S03]  /*1d130*/  IMAD.WIDE R2, R61, 0x2, R28 ;  /* 0x000000023d027825 */ /* 0x001fc600078e021c */
[----:B------:R-:W4:Y:S04]  /*1d140*/  LDL.LU R4, [R1+0x470] ;  /* 0x0004700001047983 */ /* 0x000f280000300800 */
[----:B------:R-:W4:Y:S04]  /*1d150*/  LDL.LU R5, [R1+0x474] ;  /* 0x0004740001057983 */ /* 0x000f280000300800 */
[----:B------:R0:W-:Y:S04]  /*1d160*/  STL.64 [R1+0x230], R2 ;  /* 0x0002300201007387 */ /* 0x0001e80000100a00 */
[----:B0-----:R-:W4:Y:S04]  /*1d170*/  LDL.LU R2, [R1+0x480] ;  /* 0x0004800001027983 */ /* 0x001f280000300800 */
[----:B------:R-:W4:Y:S04]  /*1d180*/  LDL.LU R3, [R1+0x484] ;  /* 0x0004840001037983 */ /* 0x000f280000300800 */
[----:B------:R-:W4:Y:S04]  /*1d190*/  LDL.LU R54, [R1+0x490] ;  /* 0x0004900001367983 */ /* 0x000f280000300800 */
[----:B------:R-:W4:Y:S04]  /*1d1a0*/  LDL.LU R55, [R1+0x494] ;  /* 0x0004940001377983 */ /* 0x000f280000300800 */
[----:B------:R-:W4:Y:S01]  /*1d1b0*/  LDL.LU R61, [R1+0x4a0] ;  /* 0x0004a000013d7983 */ /* 0x000f220000300800 */
[----:B--2---:R-:W-:-:S04]  /*1d1c0*/  IMAD.WIDE R20, R18, 0x2, R28 ;  /* 0x0000000212147825 */ /* 0x004fc800078e021c */
[--C-:B---3--:R-:W-:Y:S01]  /*1d1d0*/  IMAD.WIDE R18, R19, 0x2, R28.reuse ;  /* 0x0000000213127825 */ /* 0x108fe200078e021c */
[----:B------:R4:W-:Y:S04]  /*1d1e0*/  STL.64 [R1+0x248], R20 ;  /* 0x0002481401007387 */ /* 0x0009e80000100a00 */
[----:B------:R0:W-:Y:S01]  /*1d1f0*/  STL.64 [R1+0x258], R18 ;  /* 0x0002581201007387 */ /* 0x0001e20000100a00 */
[----:B----4-:R-:W-:-:S04]  /*1d200*/  IMAD.WIDE R20, R16, 0x2, R28 ;  /* 0x0000000210147825 */ /* 0x010fc800078e021c */
[--C-:B0-----:R-:W-:Y:S02]  /*1d210*/  IMAD.WIDE R18, R57, 0x2, R28.reuse ;  /* 0x0000000239127825 */ /* 0x101fe400078e021c */
[----:B------:R-:W2:Y:S04]  /*1d220*/  LDL.LU R57, [R1+0x4a4] ;  /* 0x0004a40001397983 */ /* 0x000ea80000300800 */
[----:B------:R0:W-:Y:S04]  /*1d230*/  STL.64 [R1+0x270], R20 ;  /* 0x0002701401007387 */ /* 0x0001e80000100a00 */
[----:B------:R1:W-:Y:S01]  /*1d240*/  STL.64 [R1+0x280], R18 ;  /* 0x0002801201007387 */ /* 0x0003e20000100a00 */
[----:B0-----:R-:W-:-:S03]  /*1d250*/  IMAD.WIDE R20, R58, 0x2, R28 ;  /* 0x000000023a147825 */ /* 0x001fc600078e021c */
[----:B------:R-:W3:Y:S01]  /*1d260*/  LDL.LU R58, [R1+0x4b0] ;  /* 0x0004b000013a7983 */ /* 0x000ee20000300800 */
[----:B-1----:R-:W-:-:S03]  /*1d270*/  IMAD.WIDE R18, R59, 0x2, R28 ;  /* 0x000000023b127825 */ /* 0x002fc600078e021c */
[----:B------:R0:W-:Y:S04]  /*1d280*/  STL.64 [R1+0x298], R20 ;  /* 0x0002981401007387 */ /* 0x0001e80000100a00 */
[----:B------:R-:W4:Y:S04]  /*1d290*/  LDL.LU R59, [R1+0x4b4] ;  /* 0x0004b400013b7983 */ /* 0x000f280000300800 */
[----:B------:R1:W-:Y:S01]  /*1d2a0*/  STL.64 [R1+0x2a8], R18 ;  /* 0x0002a81201007387 */ /* 0x0003e20000100a00 */
[----:B0-----:R-:W-:-:S04]  /*1d2b0*/  IMAD.WIDE R20, R17, 0x2, R28 ;  /* 0x0000000211147825 */ /* 0x001fc800078e021c */
[----:B------:R-:W-:-:S04]  /*1d2c0*/  IMAD.WIDE R16, R15, 0x2, R28 ;  /* 0x000000020f107825 */ /* 0x000fc800078e021c */
[--C-:B-1----:R-:W-:Y:S01]  /*1d2d0*/  IMAD.WIDE R18, R14, 0x2, R28.reuse ;  /* 0x000000020e127825 */ /* 0x102fe200078e021c */
[----:B------:R-:W-:Y:S03]  /*1d2e0*/  STL.64 [R1+0x2c0], R20 ;  /* 0x0002c01401007387 */ /* 0x000fe60000100a00 */
[--C-:B------:R-:W-:Y:S01]  /*1d2f0*/  IMAD.WIDE R14, R12, 0x2, R28.reuse ;  /* 0x000000020c0e7825 */ /* 0x100fe200078e021c */
[----:B------:R-:W-:Y:S03]  /*1d300*/  STL.64 [R1+0x2d0], R18 ;  /* 0x0002d01201007387 */ /* 0x000fe60000100a00 */
[--C-:B------:R-:W-:Y:S01]  /*1d310*/  IMAD.WIDE R12, R13, 0x2, R28.reuse ;  /* 0x000000020d0c7825 */ /* 0x100fe200078e021c */
[----:B------:R0:W-:Y:S04]  /*1d320*/  STL.64 [R1+0x2e8], R16 ;  /* 0x0002e81001007387 */ /* 0x0001e80000100a00 */
[----:B------:R1:W-:Y:S04]  /*1d330*/  STL.64 [R1+0x2f8], R14 ;  /* 0x0002f80e01007387 */ /* 0x0003e80000100a00 */
[----:B------:R1:W-:Y:S01]  /*1d340*/  STL.64 [R1+0x310], R12 ;  /* 0x0003100c01007387 */ /* 0x0003e20000100a00 */
[----:B0-----:R-:W-:-:S04]  /*1d350*/  IMAD.WIDE R16, R10, 0x2, R28 ;  /* 0x000000020a107825 */ /* 0x001fc800078e021c */
[--C-:B-1----:R-:W-:Y:S01]  /*1d360*/  IMAD.WIDE R14, R11, 0x2, R28.reuse ;  /* 0x000000020b0e7825 */ /* 0x102fe200078e021c */
[----:B------:R-:W-:Y:S03]  /*1d370*/  STL.64 [R1+0x320], R16 ;  /* 0x0003201001007387 */ /* 0x000fe60000100a00 */
[--C-:B------:R-:W-:Y:S01]  /*1d380*/  IMAD.WIDE R12, R8, 0x2, R28.reuse ;  /* 0x00000002080c7825 */ /* 0x100fe200078e021c */
[----:B------:R-:W-:Y:S03]  /*1d390*/  STL.64 [R1+0x338], R14 ;  /* 0x0003380e01007387 */ /* 0x000fe60000100a00 */
[--C-:B------:R-:W-:Y:S02]  /*1d3a0*/  IMAD.WIDE R10, R56, 0x2, R28.reuse ;  /* 0x00000002380a7825 */ /* 0x100fe400078e021c */
[----:B------:R-:W4:Y:S04]  /*1d3b0*/  LDL.LU R56, [R1+0x4c0] ;  /* 0x0004c00001387983 */ /* 0x000f280000300800 */
        /* <DEDUP_REMOVED lines=22> */
[--C-:B------:R-:W-:Y:S01]  /*1d520*/  IMAD.WIDE R2, R61, 0x2, R28.reuse ;  /* 0x000000023d027825 */ /* 0x100fe200078e021c */
[----:B------:R-:W4:Y:S04]  /*1d530*/  LDL.LU R18, [R1+0x4d0] ;  /* 0x0004d00001127983 */ /* 0x000f280000300800 */
[----:B------:R-:W-:Y:S04]  /*1d540*/  STL.64 [R1+0x420], R4 ;  /* 0x0004200401007387 */ /* 0x000fe80000100a00 */
[----:B------:R-:W4:Y:S04]  /*1d550*/  LDL.LU R19, [R1+0x4d4] ;  /* 0x0004d40001137983 */ /* 0x000f280000300800 */
[----:B------:R2:W-:Y:S04]  /*1d560*/  STL.64 [R1+0x438], R2 ;  /* 0x0004380201007387 */ /* 0x0005e80000100a00 */
[----:B------:R-:W4:Y:S04]  /*1d570*/  LDL.LU R16, [R1+0x4e0] ;  /* 0x0004e00001107983 */ /* 0x000f280000300800 */
[----:B------:R-:W4:Y:S01]  /*1d580*/  LDL.LU R61, [R1+0x4e4] ;  /* 0x0004e400013d7983 */ /* 0x000f220000300800 */
[----:B--2---:R-:W-:-:S03]  /*1d590*/  IMAD.WIDE R2, R57, 0x2, R28 ;  /* 0x0000000239027825 */ /* 0x004fc600078e021c */
[----:B------:R-:W2:Y:S04]  /*1d5a0*/  LDL.LU R57, [R1+0x4f0] ;  /* 0x0004f00001397983 */ /* 0x000ea80000300800 */
[----:B------:R4:W-:Y:S01]  /*1d5b0*/  STL.64 [R1+0x448], R2 ;  /* 0x0004480201007387 */ /* 0x0009e20000100a00 */
[----:B---3--:R-:W-:-:S03]  /*1d5c0*/  IMAD.WIDE R4, R58, 0x2, R28 ;  /* 0x000000023a047825 */ /* 0x008fc600078e021c */
[----:B------:R-:W3:Y:S04]  /*1d5d0*/  LDL.LU R58, [R1+0x4f4] ;  /* 0x0004f400013a7983 */ /* 0x000ee80000300800 */
[----:B------:R-:W-:Y:S01]  /*1d5e0*/  STL.64 [R1+0x460], R4 ;  /* 0x0004600401007387 */ /* 0x000fe20000100a00 */
[----:B----4-:R-:W-:-:S03]  /*1d5f0*/  IMAD.WIDE R2, R59, 0x2, R28 ;  /* 0x000000023b027825 */ /* 0x010fc600078e021c */
        /* <DEDUP_REMOVED lines=11> */
[----:B------:R-:W4:Y:S01]  /*1d6b0*/  LDL.LU R6, [R1+0x590] ;  /* 0x0005900001067983 */ /* 0x000f220000300800 */
[----:B0-----:R-:W-:-:S05]  /*1d6c0*/  IMAD.WIDE R2, R56, 0x2, R28 ;  /* 0x0000000238027825 */ /* 0x001fca00078e021c */
[----:B------:R0:W-:Y:S04]  /*1d6d0*/  STL.64 [R1+0x480], R2 ;  /* 0x0004800201007387 */ /* 0x0001e80000100a00 */
[----:B------:R-:W4:Y:S04]  /*1d6e0*/  LDL.LU R7, [R1+0x5a0] ;  /* 0x0005a00001077983 */ /* 0x000f280000300800 */
[----:B------:R-:W4:Y:S04]  /*1d6f0*/  LDL.LU R56, [R1+0x5b0] ;  /* 0x0005b00001387983 */ /* 0x000f280000300800 */
[----:B------:R-:W4:Y:S04]  /*1d700*/  LDL.LU R4, [R1+0x5b8] ;  /* 0x0005b80001047983 */ /* 0x000f280000300800 */
[----:B------:R-:W4:Y:S01]  /*1d710*/  LDL.LU R5, [R1+0x5c8] ;  /* 0x0005c80001057983 */ /* 0x000f220000300800 */
[----:B0-----:R-:W-:-:S05]  /*1d720*/  IMAD.WIDE R2, R60, 0x2, R28 ;  /* 0x000000023c027825 */ /* 0x001fca00078e021c */
[----:B------:R0:W-:Y:S04]  /*1d730*/  STL.64 [R1+0x490], R2 ;  /* 0x0004900201007387 */ /* 0x0001e80000100a00 */
[----:B0-----:R-:W4:Y:S04]  /*1d740*/  LDL.LU R2, [R1+0x5d0] ;  /* 0x0005d00001027983 */ /* 0x001f280000300800 */
[----:B------:R-:W4:Y:S04]  /*1d750*/  LDL.LU R3, [R1+0x5e0] ;  /* 0x0005e00001037983 */ /* 0x000f280000300800 */
[----:B------:R-:W4:Y:S04]  /*1d760*/  LDL.LU R54, [R1+0x5e8] ;  /* 0x0005e80001367983 */ /* 0x000f280000300800 */
[----:B------:R-:W4:Y:S04]  /*1d770*/  LDL.LU R55, [R1+0x5f8] ;  /* 0x0005f80001377983 */ /* 0x000f280000300800 */
[----:B------:R-:W4:Y:S01]  /*1d780*/  LDL.LU R60, [R1+0x600] ;  /* 0x00060000013c7983 */ /* 0x000f220000300800 */
[----:B------:R-:W-:-:S04]  /*1d790*/  IMAD.WIDE R20, R18, 0x2, R28 ;  /* 0x0000000212147825 */ /* 0x000fc800078e021c */
[--C-:B------:R-:W-:Y:S01]  /*1d7a0*/  IMAD.WIDE R18, R19, 0x2, R28.reuse ;  /* 0x0000000213127825 */ /* 0x100fe200078e021c */
[----:B------:R-:W-:Y:S04]  /*1d7b0*/  STL.64 [R1+0x4a0], R20 ;  /* 0x0004a01401007387 */ /* 0x000fe80000100a00 */
[----:B------:R0:W-:Y:S02]  /*1d7c0*/  STL.64 [R1+0x4b0], R18 ;  /* 0x0004b01201007387 */ /* 0x0001e40000100a00 */
[--C-:B0-----:R-:W-:Y:S02]  /*1d7d0*/  IMAD.WIDE R18, R61, 0x2, R28.reuse ;  /* 0x000000023d127825 */ /* 0x101fe400078e021c */
[----:B------:R-:W4:Y:S02]  /*1d7e0*/  LDL.LU R61, [R1+0x610] ;  /* 0x00061000013d7983 */ /* 0x000f240000300800 */
[----:B------:R-:W-:-:S05]  /*1d7f0*/  IMAD.WIDE R20, R16, 0x2, R28 ;  /* 0x0000000210147825 */ /* 0x000fca00078e021c */
[----:B------:R2:W-:Y:S04]  /*1d800*/  STL.64 [R1+0x4c0], R20 ;  /* 0x0004c01401007387 */ /* 0x0005e80000100a00 */
[----:B------:R3:W-:Y:S01]  /*1d810*/  STL.64 [R1+0x4d0], R18 ;  /* 0x0004d01201007387 */ /* 0x0007e20000100a00 */
[----:B--2---:R-:W-:-:S03]  /*1d820*/  IMAD.WIDE R20, R57, 0x2, R28 ;  /* 0x0000000239147825 */ /* 0x004fc600078e021c */
[----:B------:R-:W2:Y:S04]  /*1d830*/  LDL.LU R57, [R1+0x618] ;  /* 0x0006180001397983 */ /* 0x000ea80000300800 */
[----:B------:R4:W-:Y:S01]  /*1d840*/  STL.64 [R1+0x4e0], R20 ;  /* 0x0004e01401007387 */ /* 0x0009e20000100a00 */
[----:B---3--:R-:W-:-:S03]  /*1d850*/  IMAD.WIDE R18, R58, 0x2, R28 ;  /* 0x000000023a127825 */ /* 0x008fc600078e021c */
[----:B------:R-:W3:Y:S04]  /*1d860*/  LDL.LU R58, [R1+0x628] ;  /* 0x00062800013a7983 */ /* 0x000ee80000300800 */
[----:B------:R0:W-:Y:S01]  /*1d870*/  STL.64 [R1+0x4f0], R18 ;  /* 0x0004f01201007387 */ /* 0x0001e20000100a00 */
[----:B----4-:R-:W-:-:S05]  /*1d880*/  IMAD.WIDE R20, R17, 0x2, R28 ;  /* 0x0000000211147825 */ /* 0x010fca00078e021c */
[----:B------:R-:W-:Y:S01]  /*1d890*/  STL.64 [R1+0x500], R20 ;  /* 0x0005001401007387 */ /* 0x000fe20000100a00 */
[----:B0-----:R-:W-:-:S04]  /*1d8a0*/  IMAD.WIDE R18, R14, 0x2, R28 ;  /* 0x000000020e127825 */ /* 0x001fc800078e021c */
        /* <DEDUP_REMOVED lines=11> */
[----:B------:R-:W-:Y:S04]  /*1d960*/  STL.64 [R1+0x560], R14 ;  /* 0x0005600e01007387 */ /* 0x000fe80000100a00 */
[----:B------:R-:W3:Y:S01]  /*1d970*/  LDL.LU R59, [R1+0x638] ;  /* 0x00063800013b7983 */ /* 0x000ee20000300800 */
[----:B----4-:R-:W-:-:S05]  /*1d980*/  IMAD.WIDE R12, R8, 0x2, R28 ;  /* 0x00000002080c7825 */ /* 0x010fca00078e021c */
        /* <DEDUP_REMOVED lines=29> */
[----:B0-----:R-:W-:-:S03]  /*1db60*/  IMAD.WIDE R2, R61, 0x2, R28 ;  /* 0x000000023d027825 */ /* 0x001fc600078e021c */
[----:B------:R-:W4:Y:S04]  /*1db70*/  LDL.LU R61, [R1+0x680] ;  /* 0x00068000013d7983 */ /* 0x000f280000300800 */
[----:B------:R3:W-:Y:S01]  /*1db80*/  STL.64 [R1+0x610], R2 ;  /* 0x0006100201007387 */ /* 0x0007e20000100a00 */
[----:B--2---:R-:W-:-:S03]  /*1db90*/  IMAD.WIDE R4, R57, 0x2, R28 ;  /* 0x0000000239047825 */ /* 0x004fc600078e021c */
[----:B------:R-:W2:Y:S04]  /*1dba0*/  LDL.LU R57, [R1+0x688] ;  /* 0x0006880001397983 */ /* 0x000ea80000300800 */
[----:B------:R-:W-:Y:S04]  /*1dbb0*/  STL.64 [R1+0x618], R4 ;  /* 0x0006180401007387 */ /* 0x000fe80000100a00 */
[----:B------:R-:W2:Y:S04]  /*1dbc0*/  LDL.LU R17, [R1+0x698] ;  /* 0x0006980001117983 */ /* 0x000ea80000300800 */
[----:B------:R-:W2:Y:S01]  /*1dbd0*/  LDL.LU R14, [R1+0x6a0] ;  /* 0x0006a000010e7983 */ /* 0x000ea20000300800 */
[----:B---3--:R-:W-:-:S05]  /*1dbe0*/  IMAD.WIDE R2, R58, 0x2, R28 ;  /* 0x000000023a027825 */ /* 0x008fca00078e021c */
[----:B------:R0:W-:Y:S04]  /*1dbf0*/  STL.64 [R1+0x628], R2 ;  /* 0x0006280201007387 */ /* 0x0001e80000100a00 */
[----:B------:R-:W3:Y:S04]  /*1dc00*/  LDL.LU R15, [R1+0x6b0] ;  /* 0x0006b000010f7983 */ /* 0x000ee80000300800 */
[----:B------:R-:W3:Y:S04]  /*1dc10*/  LDL.LU R12, [R1+0x6c0] ;  /* 0x0006c000010c7983 */ /* 0x000ee80000300800 */
[----:B------:R-:W3:Y:S04]  /*1dc20*/  LDL.LU R13, [R1+0x6c8] ;  /* 0x0006c800010d7983 */ /* 0x000ee80000300800 */
[----:B------:R-:W3:Y:S04]  /*1dc30*/  LDL.LU R10, [R1+0x6d8] ;  /* 0x0006d800010a7983 */ /* 0x000ee80000300800 */
[----:B------:R-:W3:Y:S04]  /*1dc40*/  LDL.LU R11, [R1+0x6e0] ;  /* 0x0006e000010b7983 */ /* 0x000ee80000300800 */
[----:B------:R-:W3:Y:S04]  /*1dc50*/  LDL.LU R8, [R1+0x6f0] ;  /* 0x0006f00001087983 */ /* 0x000ee80000300800 */
[----:B------:R-:W3:Y:S04]  /*1dc60*/  LDL.LU R58, [R1+0x6f8] ;  /* 0x0006f800013a7983 */ /* 0x000ee80000300800 */
[----:B------:R-:W3:Y:S04]  /*1dc70*/  LDL.LU R9, [R1+0x708] ;  /* 0x0007080001097983 */ /* 0x000ee80000300800 */
[----:B------:R-:W3:Y:S01]  /*1dc80*/  LDL.LU R6, [R1+0x710] ;  /* 0x0007100001067983 */ /* 0x000ee20000300800 */
[----:B0-----:R-:W-:-:S05]  /*1dc90*/  IMAD.WIDE R2, R59, 0x2, R28 ;  /* 0x000000023b027825 */ /* 0x001fca00078e021c */
[----:B------:R4:W-:Y:S04]  /*1dca0*/  STL.64 [R1+0x638], R2 ;  /* 0x0006380201007387 */ /* 0x0009e80000100a00 */
[----:B------:R-:W3:Y:S04]  /*1dcb0*/  LDL.LU R7, [R1+0x720] ;  /* 0x0007200001077983 */ /* 0x000ee80000300800 */
[----:B------:R-:W3:Y:S04]  /*1dcc0*/  LDL.LU R59, [R1+0x728] ;  /* 0x00072800013b7983 */ /* 0x000ee80000300800 */
[----:B------:R-:W3:Y:S04]  /*1dcd0*/  LDL.LU R4, [R1+0x738] ;  /* 0x0007380001047983 */ /* 0x000ee80000300800 */
[----:B------:R-:W3:Y:S01]  /*1dce0*/  LDL.LU R5, [R1+0x748] ;  /* 0x0007480001057983 */ /* 0x000ee20000300800 */
[----:B----4-:R-:W-:-:S05]  /*1dcf0*/  IMAD.WIDE R2, R56, 0x2, R28 ;  /* 0x0000000238027825 */ /* 0x010fca00078e021c */
        /* <DEDUP_REMOVED lines=8> */
[----:B------:R0:W-:Y:S04]  /*1dd80*/  STL.64 [R1+0x650], R20 ;  /* 0x0006501401007387 */ /* 0x0001e80000100a00 */
[----:B------:R1:W-:Y:S01]  /*1dd90*/  STL.64 [R1+0x658], R18 ;  /* 0x0006581201007387 */ /* 0x0003e20000100a00 */
[----:B0-----:R-:W-:-:S04]  /*1dda0*/  IMAD.WIDE R20, R16, 0x2, R28 ;  /* 0x0000000210147825 */ /* 0x001fc800078e021c */
[--C-:B-1----:R-:W-:Y:S02]  /*1ddb0*/  IMAD.WIDE R18, R60, 0x2, R28.reuse ;  /* 0x000000023c127825 */ /* 0x102fe400078e021c */
[----:B------:R-:W4:Y:S04]  /*1ddc0*/  LDL.LU R60, [R1+0x790] ;  /* 0x00079000013c7983 */ /* 0x000f280000300800 */
[----:B------:R0:W-:Y:S04]  /*1ddd0*/  STL.64 [R1+0x668], R20 ;  /* 0x0006681401007387 */ /* 0x0001e80000100a00 */
[----:B------:R2:W-:Y:S01]  /*1dde0*/  STL.64 [R1+0x670], R18 ;  /* 0x0006701201007387 */ /* 0x0005e20000100a00 */
[----:B0-----:R-:W-:-:S03]  /*1ddf0*/  IMAD.WIDE R20, R61, 0x2, R28 ;  /* 0x000000023d147825 */ /* 0x001fc600078e021c */
[----:B------:R-:W4:Y:S04]  /*1de00*/  LDL.LU R61, [R1+0x798] ;  /* 0x00079800013d7983 */ /* 0x000f280000300800 */
[----:B------:R0:W-:Y:S01]  /*1de10*/  STL.64 [R1+0x680], R20 ;  /* 0x0006801401007387 */ /* 0x0001e20000100a00 */
[----:B--2---:R-:W-:-:S03]  /*1de20*/  IMAD.WIDE R18, R57, 0x2, R28 ;  /* 0x0000000239127825 */ /* 0x004fc600078e021c */
[----:B------:R-:W2:Y:S04]  /*1de30*/  LDL.LU R57, [R1+0x7a8] ;  /* 0x0007a80001397983 */ /* 0x000ea80000300800 */
[----:B------:R1:W-:Y:S01]  /*1de40*/  STL.64 [R1+0x688], R18 ;  /* 0x0006881201007387 */ /* 0x0003e20000100a00 */
[----:B0-----:R-:W-:-:S05]  /*1de50*/  IMAD.WIDE R20, R17, 0x2, R28 ;  /* 0x0000000211147825 */ /* 0x001fca00078e021c */
[----:B------:R-:W-:Y:S01]  /*1de60*/  STL.64 [R1+0x698], R20 ;  /* 0x0006981401007387 */ /* 0x000fe20000100a00 */
[----:B-1----:R-:W-:-:S04]  /*1de70*/  IMAD.WIDE R18, R14, 0x2, R28 ;  /* 0x000000020e127825 */ /* 0x002fc800078e021c */
[--C-:B---3--:R-:W-:Y:S01]  /*1de80*/  IMAD.WIDE R16, R15, 0x2, R28.reuse ;  /* 0x000000020f107825 */ /* 0x108fe200078e021c */
        /* <DEDUP_REMOVED lines=11> */
[--C-:B------:R-:W-:Y:S02]  /*1df40*/  IMAD.WIDE R10, R58, 0x2, R28.reuse ;  /* 0x000000023a0a7825 */ /* 0x100fe400078e021c */
[----:B------:R-:W3:Y:S04]  /*1df50*/  LDL.LU R58, [R1+0x7b0] ;  /* 0x0007b000013a7983 */ /* 0x000ee80000300800 */
        /* <DEDUP_REMOVED lines=8> */
[----:B------:R-:W3:Y:S04]  /*1dfe0*/  LDL.LU R59, [R1+0x7c0] ;  /* 0x0007c000013b7983 */ /* 0x000ee80000300800 */
[----:B------:R0:W-:Y:S04]  /*1dff0*/  STL.64 [R1+0x720], R8 ;  /* 0x0007200801007387 */ /* 0x0001e80000100a00 */
[----:B------:R1:W-:Y:S01]  /*1e000*/  STL.64 [R1+0x728], R6 ;  /* 0x0007280601007387 */ /* 0x0003e20000100a00 */
[----:B0-----:R-:W-:-:S04]  /*1e010*/  IMAD.WIDE R8, R4, 0x2, R28 ;  /* 0x0000000204087825 */ /* 0x001fc800078e021c */
[--C-:B-1----:R-:W-:Y:S01]  /*1e020*/  IMAD.WIDE R6, R5, 0x2, R28.reuse ;  /* 0x0000000205067825 */ /* 0x102fe200078e021c */
[----:B------:R-:W-:Y:S04]  /*1e030*/  STL.64 [R1+0x738], R8 ;  /* 0x0007380801007387 */ /* 0x000fe80000100a00 */
[----:B------:R0:W-:Y:S01]  /*1e040*/  STL.64 [R1+0x748], R6 ;  /* 0x0007480601007387 */ /* 0x0001e20000100a00 */
[----:B----4-:R-:W-:-:S04]  /*1e050*/  IMAD.WIDE R4, R2, 0x2, R28 ;  /* 0x0000000202047825 */ /* 0x010fc800078e021c */
[--C-:B------:R-:W-:Y:S01]  /*1e060*/  IMAD.WIDE R2, R3, 0x2, R28.reuse ;  /* 0x0000000203027825 */ /* 0x100fe200078e021c */
[----:B------:R1:W-:Y:S03]  /*1e070*/  STL.64 [R1+0x750], R4 ;  /* 0x0007500401007387 */ /* 0x0003e60000100a00 */
[--C-:B0-----:R-:W-:Y:S01]  /*1e080*/  IMAD.WIDE R6, R54, 0x2, R28.reuse ;  /* 0x0000000236067825 */ /* 0x101fe200078e021c */
[----:B------:R0:W-:Y:S04]  /*1e090*/  STL.64 [R1+0x760], R2 ;  /* 0x0007600201007387 */ /* 0x0001e80000100a00 */
[----:B------:R-:W-:Y:S01]  /*1e0a0*/  STL.64 [R1+0x768], R6 ;  /* 0x0007680601007387 */ /* 0x000fe20000100a00 */
[----:B-1----:R-:W-:-:S03]  /*1e0b0*/  IMAD.WIDE R4, R55, 0x2, R28 ;  /* 0x0000000237047825 */ /* 0x002fc600078e021c */
[----:B------:R-:W4:Y:S01]  /*1e0c0*/  LDL.LU R18, [R1+0x7d0] ;  /* 0x0007d00001127983 */ /* 0x000f220000300800 */
[----:B0-----:R-:W-:-:S03]  /*1e0d0*/  IMAD.WIDE R2, R56, 0x2, R28 ;  /* 0x0000000238027825 */ /* 0x001fc600078e021c */
        /* <DEDUP_REMOVED lines=8> */
[----:B------:R-:W-:-:S03]  /*1e160*/  IMAD.WIDE R4, R61, 0x2, R28 ;  /* 0x000000023d047825 */ /* 0x000fc600078e021c */
[----:B------:R-:W4:Y:S04]  /*1e170*/  LDL.LU R61, [R1+0x808] ;  /* 0x00080800013d7983 */ /* 0x000f280000300800 */
[----:B------:R-:W-:Y:S04]  /*1e180*/  STL.64 [R1+0x798], R4 ;  /* 0x0007980401007387 */ /* 0x000fe80000100a00 */
[----:B------:R-:W4:Y:S04]  /*1e190*/  LDL.LU R17, [R1+0x818] ;  /* 0x0008180001117983 */ /* 0x000f280000300800 */
[----:B------:R-:W4:Y:S01]  /*1e1a0*/  LDL.LU R14, [R1+0x820] ;  /* 0x00082000010e7983 */ /* 0x000f220000300800 */
[----:B--2---:R-:W-:-:S05]  /*1e1b0*/  IMAD.WIDE R2, R57, 0x2, R28 ;  /* 0x0000000239027825 */ /* 0x004fca00078e021c */
[----:B------:R3:W-:Y:S04]  /*1e1c0*/  STL.64 [R1+0x7a8], R2 ;  /* 0x0007a80201007387 */ /* 0x0007e80000100a00 */
[----:B------:R-:W2:Y:S04]  /*1e1d0*/  LDL.LU R15, [R1+0x830] ;  /* 0x00083000010f7983 */ /* 0x000ea80000300800 */
[----:B------:R-:W2:Y:S04]  /*1e1e0*/  LDL.LU R12, [R1+0x840] ;  /* 0x00084000010c7983 */ /* 0x000ea80000300800 */
[----:B------:R-:W2:Y:S04]  /*1e1f0*/  LDL.LU R13, [R1+0x848] ;  /* 0x00084800010d7983 */ /* 0x000ea80000300800 */
[----:B------:R-:W2:Y:S04]  /*1e200*/  LDL.LU R10, [R1+0x858] ;  /* 0x00085800010a7983 */ /* 0x000ea80000300800 */
[----:B------:R-:W2:Y:S04]  /*1e210*/  LDL.LU R11, [R1+0x860] ;  /* 0x00086000010b7983 */ /* 0x000ea80000300800 */
[----:B------:R-:W2:Y:S04]  /*1e220*/  LDL.LU R8, [R1+0x870] ;  /* 0x0008700001087983 */ /* 0x000ea80000300800 */
[----:B------:R-:W2:Y:S04]  /*1e230*/  LDL.LU R57, [R1+0x878] ;  /* 0x0008780001397983 */ /* 0x000ea80000300800 */
[----:B------:R-:W2:Y:S04]  /*1e240*/  LDL.LU R9, [R1+0x888] ;  /* 0x0008880001097983 */ /* 0x000ea80000300800 */
[----:B------:R-:W2:Y:S01]  /*1e250*/  LDL.LU R6, [R1+0x890] ;  /* 0x0008900001067983 */ /* 0x000ea20000300800 */
[----:B---3--:R-:W-:-:S05]  /*1e260*/  IMAD.WIDE R2, R58, 0x2, R28 ;  /* 0x000000023a027825 */ /* 0x008fca00078e021c */
[----:B------:R0:W-:Y:S04]  /*1e270*/  STL.64 [R1+0x7b0], R2 ;  /* 0x0007b00201007387 */ /* 0x0001e80000100a00 */
[----:B------:R-:W3:Y:S04]  /*1e280*/  LDL.LU R7, [R1+0x8a0] ;  /* 0x0008a00001077983 */ /* 0x000ee80000300800 */
[----:B------:R-:W3:Y:S04]  /*1e290*/  LDL.LU R58, [R1+0x8a8] ;  /* 0x0008a800013a7983 */ /* 0x000ee80000300800 */
[----:B------:R-:W3:Y:S04]  /*1e2a0*/  LDL.LU R4, [R1+0x8b8] ;  /* 0x0008b80001047983 */ /* 0x000ee80000300800 */
[----:B------:R-:W3:Y:S01]  /*1e2b0*/  LDL.LU R5, [R1+0x8c0] ;  /* 0x0008c00001057983 */ /* 0x000ee20000300800 */
[----:B0-----:R-:W-:-:S05]  /*1e2c0*/  IMAD.WIDE R2, R59, 0x2, R28 ;  /* 0x000000023b027825 */ /* 0x001fca00078e021c */
[----:B------:R0:W-:Y:S04]  /*1e2d0*/  STL.64 [R1+0x7c0], R2 ;  /* 0x0007c00201007387 */ /* 0x0001e80000100a00 */
[----:B0-----:R-:W3:Y:S04]  /*1e2e0*/  LDL.LU R2, [R1+0x8d0] ;  /* 0x0008d00001027983 */ /* 0x001ee80000300800 */
[----:B------:R-:W3:Y:S04]  /*1e2f0*/  LDL.LU R3, [R1+0x8e0] ;  /* 0x0008e00001037983 */ /* 0x000ee80000300800 */
[----:B------:R-:W3:Y:S04]  /*1e300*/  LDL.LU R54, [R1+0x8e8] ;  /* 0x0008e80001367983 */ /* 0x000ee80000300800 */
[----:B------:R-:W3:Y:S04]  /*1e310*/  LDL.LU R55, [R1+0x8f8] ;  /* 0x0008f80001377983 */ /* 0x000ee80000300800 */
[----:B------:R-:W3:Y:S01]  /*1e320*/  LDL.LU R59, [R1+0x900] ;  /* 0x00090000013b7983 */ /* 0x000ee20000300800 */
[----:B----4-:R-:W-:-:S04]  /*1e330*/  IMAD.WIDE R20, R18, 0x2, R28 ;  /* 0x0000000212147825 */ /* 0x010fc800078e021c */
        /* <DEDUP_REMOVED lines=11> */
[----:B-1----:R-:W-:-:S03]  /*1e3f0*/  IMAD.WIDE R18, R61, 0x2, R28 ;  /* 0x000000023d127825 */ /* 0x002fc600078e021c */
[----:B------:R-:W4:Y:S04]  /*1e400*/  LDL.LU R61, [R1+0x928] ;  /* 0x00092800013d7983 */ /* 0x000f280000300800 */
[----:B------:R1:W-:Y:S01]  /*1e410*/  STL.64 [R1+0x808], R18 ;  /* 0x0008081201007387 */ /* 0x0003e20000100a00 */
[----:B0-----:R-:W-:-:S05]  /*1e420*/  IMAD.WIDE R20, R17, 0x2, R28 ;  /* 0x0000000211147825 */ /* 0x001fca00078e021c */
[----:B------:R-:W-:Y:S01]  /*1e430*/  STL.64 [R1+0x818], R20 ;  /* 0x0008181401007387 */ /* 0x000fe20000100a00 */
[----:B-1----:R-:W-:-:S05]  /*1e440*/  IMAD.WIDE R18, R14, 0x2, R28 ;  /* 0x000000020e127825 */ /* 0x002fca00078e021c */
[----:B------:R-:W-:Y:S01]  /*1e450*/  STL.64 [R1+0x820], R18 ;  /* 0x0008201201007387 */ /* 0x000fe20000100a00 */
[----:B--2---:R-:W-:-:S04]  /*1e460*/  IMAD.WIDE R16, R15, 0x2, R28 ;  /* 0x000000020f107825 */ /* 0x004fc800078e021c */
        /* <DEDUP_REMOVED lines=10> */
[--C-:B------:R-:W-:Y:S02]  /*1e510*/  IMAD.WIDE R10, R57, 0x2, R28.reuse ;  /* 0x00000002390a7825 */ /* 0x100fe400078e021c */
[----:B------:R-:W2:Y:S04]  /*1e520*/  LDL.LU R57, [R1+0x930] ;  /* 0x0009300001397983 */ /* 0x000ea80000300800 */
        /* <DEDUP_REMOVED lines=15> */
[----:B------:R-:W-:-:S04]  /*1e620*/  IMAD.WIDE R4, R2, 0x2, R28 ;  /* 0x0000000202047825 */ /* 0x000fc800078e021c */
[--C-:B------:R-:W-:Y:S01]  /*1e630*/  IMAD.WIDE R2, R3, 0x2, R28.reuse ;  /* 0x0000000203027825 */ /* 0x100fe200078e021c */
[----:B------:R1:W-:Y:S03]  /*1e640*/  STL.64 [R1+0x8d0], R4 ;  /* 0x0008d00401007387 */ /* 0x0003e60000100a00 */
[--C-:B0-----:R-:W-:Y:S01]  /*1e650*/  IMAD.WIDE R6, R54, 0x2, R28.reuse ;  /* 0x0000000236067825 */ /* 0x101fe200078e021c */
[----:B------:R0:W-:Y:S04]  /*1e660*/  STL.64 [R1+0x8e0], R2 ;  /* 0x0008e00201007387 */ /* 0x0001e80000100a00 */
[----:B------:R-:W-:Y:S01]  /*1e670*/  STL.64 [R1+0x8e8], R6 ;  /* 0x0008e80601007387 */ /* 0x000fe20000100a00 */
[----:B-1----:R-:W-:-:S03]  /*1e680*/  IMAD.WIDE R4, R55, 0x2, R28 ;  /* 0x0000000237047825 */ /* 0x002fc600078e021c */
[----:B------:R-:W3:Y:S01]  /*1e690*/  LDL.LU R18, [R1+0x95c] ;  /* 0x00095c0001127983 */ /* 0x000ee20000300800 */
[----:B0-----:R-:W-:-:S03]  /*1e6a0*/  IMAD.WIDE R2, R59, 0x2, R28 ;  /* 0x000000023b027825 */ /* 0x001fc600078e021c */
[----:B------:R-:W-:Y:S04]  /*1e6b0*/  STL.64 [R1+0x8f8], R4 ;  /* 0x0008f80401007387 */ /* 0x000fe80000100a00 */
[----:B------:R-:W3:Y:S04]  /*1e6c0*/  LDL.LU R19, [R1+0x968] ;  /* 0x0009680001137983 */ /* 0x000ee80000300800 */
[----:B------:R4:W-:Y:S04]  /*1e6d0*/  STL.64 [R1+0x900], R2 ;  /* 0x0009000201007387 */ /* 0x0009e80000100a00 */
[----:B------:R-:W3:Y:S04]  /*1e6e0*/  LDL.LU R16, [R1+0x978] ;  /* 0x0009780001107983 */ /* 0x000ee80000300800 */
[----:B------:R-:W3:Y:S01]  /*1e6f0*/  LDL.LU R59, [R1+0x980] ;  /* 0x00098000013b7983 */ /* 0x000ee20000300800 */
[----:B----4-:R-:W-:-:S03]  /*1e700*/  IMAD.WIDE R2, R56, 0x2, R28 ;  /* 0x0000000238027825 */ /* 0x010fc600078e021c */
[----:B------:R-:W4:Y:S04]  /*1e710*/  LDL.LU R56, [R1+0x990] ;  /* 0x0009900001387983 */ /* 0x000f280000300800 */
[----:B------:R0:W-:Y:S01]  /*1e720*/  STL.64 [R1+0x910], R2 ;  /* 0x0009100201007387 */ /* 0x0001e20000100a00 */
[----:B------:R-:W-:-:S03]  /*1e730*/  IMAD.WIDE R4, R60, 0x2, R28 ;  /* 0x000000023c047825 */ /* 0x000fc600078e021c */
[----:B------:R-:W4:Y:S04]  /*1e740*/  LDL.LU R60, [R1+0x998] ;  /* 0x00099800013c7983 */ /* 0x000f280000300800 */
[----:B------:R-:W-:Y:S04]  /*1e750*/  STL.64 [R1+0x918], R4 ;  /* 0x0009180401007387 */ /* 0x000fe80000100a00 */
[----:B------:R-:W4:Y:S04]  /*1e760*/  LDL.LU R17, [R1+0x9a8] ;  /* 0x0009a80001117983 */ /* 0x000f280000300800 */
[----:B------:R-:W4:Y:S01]  /*1e770*/  LDL.LU R14, [R1+0x9b0] ;  /* 0x0009b000010e7983 */ /* 0x000f220000300800 */
[----:B0-----:R-:W-:-:S05]  /*1e780*/  IMAD.WIDE R2, R61, 0x2, R28 ;  /* 0x000000023d027825 */ /* 0x001fca00078e021c */
        /* <DEDUP_REMOVED lines=10> */
[----:B--2---:R-:W-:-:S05]  /*1e830*/  IMAD.WIDE R2, R57, 0x2, R28 ;  /* 0x0000000239027825 */ /* 0x004fca00078e021c */
[----:B------:R3:W-:Y:S04]  /*1e840*/  STL.64 [R1+0x930], R2 ;  /* 0x0009300201007387 */ /* 0x0007e80000100a00 */
[----:B------:R-:W2:Y:S04]  /*1e850*/  LDL.LU R7, [R1+0xa30] ;  /* 0x000a300001077983 */ /* 0x000ea80000300800 */
[----:B------:R-:W2:Y:S04]  /*1e860*/  LDL.LU R57, [R1+0xa38] ;  /* 0x000a380001397983 */ /* 0x000ea80000300800 */
[----:B------:R-:W2:Y:S04]  /*1e870*/  LDL.LU R4, [R1+0xa48] ;  /* 0x000a480001047983 */ /* 0x000ea80000300800 */
[----:B------:R-:W2:Y:S01]  /*1e880*/  LDL.LU R5, [R1+0xa50] ;  /* 0x000a500001057983 */ /* 0x000ea20000300800 */
[----:B---3--:R-:W-:-:S05]  /*1e890*/  IMAD.WIDE R2, R58, 0x2, R28 ;  /* 0x000000023a027825 */ /* 0x008fca00078e021c */
[----:B------:R0:W-:Y:S04]  /*1e8a0*/  STL.64 [R1+0x940], R2 ;  /* 0x0009400201007387 */ /* 0x0001e80000100a00 */
[----:B0-----:R-:W3:Y:S04]  /*1e8b0*/  LDL.LU R2, [R1+0xa60] ;  /* 0x000a600001027983 */ /* 0x001ee80000300800 */
[----:B------:R-:W3:Y:S04]  /*1e8c0*/  LDL.LU R3, [R1+0xa70] ;  /* 0x000a700001037983 */ /* 0x000ee80000300800 */
[----:B------:R-:W3:Y:S04]  /*1e8d0*/  LDL.LU R54, [R1+0xa78] ;  /* 0x000a780001367983 */ /* 0x000ee80000300800 */
[----:B------:R-:W3:Y:S04]  /*1e8e0*/  LDL.LU R55, [R1+0xa88] ;  /* 0x000a880001377983 */ /* 0x000ee80000300800 */
[----:B------:R-:W3:Y:S01]  /*1e8f0*/  LDL.LU R58, [R1+0xa90] ;  /* 0x000a9000013a7983 */ /* 0x000ee20000300800 */
[----:B------:R-:W-:-:S04]  /*1e900*/  IMAD.WIDE R20, R18, 0x2, R28 ;  /* 0x0000000212147825 */ /* 0x000fc800078e021c */
[--C-:B------:R-:W-:Y:S01]  /*1e910*/  IMAD.WIDE R18, R19, 0x2, R28.reuse ;  /* 0x0000000213127825 */ /* 0x100fe200078e021c */
[----:B------:R-:W-:Y:S04]  /*1e920*/  STL.64 [R1+0x960], R20 ;  /* 0x0009601401007387 */ /* 0x000fe80000100a00 */
[----:B------:R0:W-:Y:S02]  /*1e930*/  STL.64 [R1+0x968], R18 ;  /* 0x0009681201007387 */ /* 0x0001e40000100a00 */
[--C-:B0-----:R-:W-:Y:S02]  /*1e940*/  IMAD.WIDE R18, R59, 0x2, R28.reuse ;  /* 0x000000023b127825 */ /* 0x101fe400078e021c */
[----:B------:R-:W3:Y:S02]  /*1e950*/  LDL.LU R59, [R1+0xaa0] ;  /* 0x000aa000013b7983 */ /* 0x000ee40000300800 */
[----:B------:R-:W-:-:S05]  /*1e960*/  IMAD.WIDE R20, R16, 0x2, R28 ;  /* 0x0000000210147825 */ /* 0x000fca00078e021c */
[----:B------:R4:W-:Y:S04]  /*1e970*/  STL.64 [R1+0x978], R20 ;  /* 0x0009781401007387 */ /* 0x0009e80000100a00 */
[----:B------:R0:W-:Y:S01]  /*1e980*/  STL.64 [R1+0x980], R18 ;  /* 0x0009801201007387 */ /* 0x0001e20000100a00 */
[----:B----4-:R-:W-:-:S03]  /*1e990*/  IMAD.WIDE R20, R56, 0x2, R28 ;  /* 0x0000000238147825 */ /* 0x010fc600078e021c */
[----:B------:R-:W4:Y:S04]  /*1e9a0*/  LDL.LU R56, [R1+0xaa8] ;  /* 0x000aa80001387983 */ /* 0x000f280000300800 */
[----:B------:R1:W-:Y:S01]  /*1e9b0*/  STL.64 [R1+0x990], R20 ;  /* 0x0009901401007387 */ /* 0x0003e20000100a00 */
[----:B0-----:R-:W-:-:S03]  /*1e9c0*/  IMAD.WIDE R18, R60, 0x2, R28 ;  /* 0x000000023c127825 */ /* 0x001fc600078e021c */
[----:B------:R-:W4:Y:S04]  /*1e9d0*/  LDL.LU R60, [R1+0x450] ;  /* 0x00045000013c7983 */ /* 0x000f280000300800 */
[----:B------:R0:W-:Y:S01]  /*1e9e0*/  STL.64 [R1+0x998], R18 ;  /* 0x0009981201007387 */ /* 0x0001e20000100a00 */
[----:B-1----:R-:W-:-:S05]  /*1e9f0*/  IMAD.WIDE R20, R17, 0x2, R28 ;  /* 0x0000000211147825 */ /* 0x002fca00078e021c */
        /* <DEDUP_REMOVED lines=14> */
[----:B------:R-:W4:Y:S01]  /*1eae0*/  LDL.LU R61, [R1+0x42c] ;  /* 0x00042c00013d7983 */ /* 0x000f220000300800 */
[----:B------:R-:W-:-:S05]  /*1eaf0*/  IMAD.WIDE R12, R8, 0x2, R28 ;  /* 0x00000002080c7825 */ /* 0x000fca00078e021c */
[----:B------:R0:W-:Y:S04]  /*1eb00*/  STL.64 [R1+0xa00], R12 ;  /* 0x000a000c01007387 */ /* 0x0001e80000100a00 */
[----:B------:R1:W-:Y:S01]  /*1eb10*/  STL.64 [R1+0xa08], R10 ;  /* 0x000a080a01007387 */ /* 0x0003e20000100a00 */
[----:B0-----:R-:W-:-:S04]  /*1eb20*/  IMAD.WIDE R12, R9, 0x2, R28 ;  /* 0x00000002090c7825 */ /* 0x001fc800078e021c */
[--C-:B-1----:R-:W-:Y:S01]  /*1eb30*/  IMAD.WIDE R10, R6, 0x2, R28.reuse ;  /* 0x00000002060a7825 */ /* 0x102fe200078e021c */
[----:B------:R-:W-:Y:S04]  /*1eb40*/  STL.64 [R1+0xa18], R12 ;  /* 0x000a180c01007387 */ /* 0x000fe80000100a00 */
[----:B------:R-:W-:Y:S01]  /*1eb50*/  STL.64 [R1+0xa20], R10 ;  /* 0x000a200a01007387 */ /* 0x000fe20000100a00 */
[----:B--2---:R-:W-:-:S04]  /*1eb60*/  IMAD.WIDE R8, R7, 0x2, R28 ;  /* 0x0000000207087825 */ /* 0x004fc800078e021c */
[--C-:B------:R-:W-:Y:S02]  /*1eb70*/  IMAD.WIDE R6, R57, 0x2, R28.reuse ;  /* 0x0000000239067825 */ /* 0x100fe400078e021c */
[----:B------:R-:W2:Y:S04]  /*1eb80*/  LDL.LU R57, [R1+0x428] ;  /* 0x0004280001397983 */ /* 0x000ea80000300800 */
[----:B------:R0:W-:Y:S04]  /*1eb90*/  STL.64 [R1+0xa30], R8 ;  /* 0x000a300801007387 */ /* 0x0001e80000100a00 */
[----:B------:R1:W-:Y:S01]  /*1eba0*/  STL.64 [R1+0xa38], R6 ;  /* 0x000a380601007387 */ /* 0x0003e20000100a00 */
[----:B0-----:R-:W-:-:S04]  /*1ebb0*/  IMAD.WIDE R8, R4, 0x2, R28 ;  /* 0x0000000204087825 */ /* 0x001fc800078e021c */
[--C-:B-1----:R-:W-:Y:S01]  /*1ebc0*/  IMAD.WIDE R6, R5, 0x2, R28.reuse ;  /* 0x0000000205067825 */ /* 0x102fe200078e021c */
[----:B------:R-:W-:Y:S04]  /*1ebd0*/  STL.64 [R1+0xa48], R8 ;  /* 0x000a480801007387 */ /* 0x000fe80000100a00 */
[----:B------:R0:W-:Y:S01]  /*1ebe0*/  STL.64 [R1+0xa50], R6 ;  /* 0x000a500601007387 */ /* 0x0001e20000100a00 */
[----:B---3--:R-:W-:-:S04]  /*1ebf0*/  IMAD.WIDE R4, R2, 0x2, R28 ;  /* 0x0000000202047825 */ /* 0x008fc800078e021c */
        /* <DEDUP_REMOVED lines=13> */
[----:B0-----:R-:W-:-:S03]  /*1ecd0*/  IMAD.WIDE R2, R59, 0x2, R28 ;  /* 0x000000023b027825 */ /* 0x001fc600078e021c */
[----:B------:R-:W3:Y:S04]  /*1ece0*/  LDL.LU R59, [R1+0x3b4] ;  /* 0x0003b400013b7983 */ /* 0x000ee80000300800 */
[----:B------:R0:W-:Y:S04]  /*1ecf0*/  STL.64 [R1+0xaa0], R2 ;  /* 0x000aa00201007387 */ /* 0x0001e80000100a00 */
[----:B------:R-:W3:Y:S01]  /*1ed00*/  LDL.LU R55, [R1+0x37c] ;  /* 0x00037c0001377983 */ /* 0x000ee20000300800 */
[----:B----4-:R-:W-:-:S05]  /*1ed10*/  IMAD.WIDE R4, R56, 0x2, R28 ;  /* 0x0000000238047825 */ /* 0x010fca00078e021c */
[----:B------:R-:W-:Y:S04]  /*1ed20*/  STL.64 [R1+0xaa8], R4 ;  /* 0x000aa80401007387 */ /* 0x000fe80000100a00 */
[----:B------:R-:W4:Y:S01]  /*1ed30*/  LDL.LU R17, [R1+0x378] ;  /* 0x0003780001117983 */ /* 0x000f220000300800 */
[----:B0-----:R-:W-:-:S03]  /*1ed40*/  IMAD.WIDE R2, R60, 0x2, R28 ;  /* 0x000000023c027825 */ /* 0x001fc600078e021c */
        /* <DEDUP_REMOVED lines=17> */
[----:B--2---:R-:W-:-:S05]  /*1ee60*/  IMAD.WIDE R2, R57, 0x2, R28 ;  /* 0x0000000239027825 */ /* 0x004fca00078e021c */
[----:B------:R0:W-:Y:S04]  /*1ee70*/  STL.64 [R1+0x428], R2 ;  /* 0x0004280201007387 */ /* 0x0001e80000100a00 */
[----:B0-----:R-:W2:Y:S04]  /*1ee80*/  LDL.LU R2, [R1+0x23c] ;  /* 0x00023c0001027983 */ /* 0x001ea80000300800 */
[----:B------:R-:W2:Y:S04]  /*1ee90*/  LDL.LU R3, [R1+0x238] ;  /* 0x0002380001037983 */ /* 0x000ea80000300800 */
[----:B------:R-:W2:Y:S04]  /*1eea0*/  LDL.LU R54, [R1+0x214] ;  /* 0x0002140001367983 */ /* 0x000ea80000300800 */
[----:B------:R-:W2:Y:S04]  /*1eeb0*/  LDL.LU R56, [R1+0x210] ;  /* 0x0002100001387983 */ /* 0x000ea80000300800 */
[----:B------:R-:W2:Y:S01]  /*1eec0*/  LDL.LU R57, [R1+0x1ec] ;  /* 0x0001ec0001397983 */ /* 0x000ea20000300800 */
[----:B---3--:R-:W-:-:S04]  /*1eed0*/  IMAD.WIDE R20, R18, 0x2, R28 ;  /* 0x0000000212147825 */ /* 0x008fc800078e021c */
[--C-:B------:R-:W-:Y:S01]  /*1eee0*/  IMAD.WIDE R18, R19, 0x2, R28.reuse ;  /* 0x0000000213127825 */ /* 0x100fe200078e021c */
[----:B------:R0:W-:Y:S04]  /*1eef0*/  STL.64 [R1+0xad0], R20 ;  /* 0x000ad01401007387 */ /* 0x0001e80000100a00 */
[----:B------:R1:W-:Y:S01]  /*1ef00*/  STL.64 [R1+0x400], R18 ;  /* 0x0004001201007387 */ /* 0x0003e20000100a00 */
[----:B0-----:R-:W-:-:S04]  /*1ef10*/  IMAD.WIDE R20, R16, 0x2, R28 ;  /* 0x0000000210147825 */ /* 0x001fc800078e021c */
[--C-:B-1----:R-:W-:Y:S02]  /*1ef20*/  IMAD.WIDE R18, R58, 0x2, R28.reuse ;  /* 0x000000023a127825 */ /* 0x102fe400078e021c */
[----:B------:R-:W3:Y:S04]  /*1ef30*/  LDL.LU R58, [R1+0x1e8] ;  /* 0x0001e800013a7983 */ /* 0x000ee80000300800 */
[----:B------:R0:W-:Y:S04]  /*1ef40*/  STL.64 [R1+0xae8], R20 ;  /* 0x000ae81401007387 */ /* 0x0001e80000100a00 */
[----:B------:R1:W-:Y:S01]  /*1ef50*/  STL.64 [R1+0x3d8], R18 ;  /* 0x0003d81201007387 */ /* 0x0003e20000100a00 */
[----:B0-----:R-:W-:-:S03]  /*1ef60*/  IMAD.WIDE R20, R59, 0x2, R28 ;  /* 0x000000023b147825 */ /* 0x001fc600078e021c */
[----:B------:R-:W3:Y:S04]  /*1ef70*/  LDL.LU R59, [R1+0x1c4] ;  /* 0x0001c400013b7983 */ /* 0x000ee80000300800 */
[----:B------:R4:W-:Y:S01]  /*1ef80*/  STL.64 [R1+0xaf8], R20 ;  /* 0x000af81401007387 */ /* 0x0009e20000100a00 */
[----:B-1----:R-:W-:-:S03]  /*1ef90*/  IMAD.WIDE R18, R55, 0x2, R28 ;  /* 0x0000000237127825 */ /* 0x002fc600078e021c */
[----:B------:R-:W3:Y:S04]  /*1efa0*/  LDL.LU R55, [R1+0x1c0] ;  /* 0x0001c00001377983 */ /* 0x000ee80000300800 */
[----:B------:R0:W-:Y:S01]  /*1efb0*/  STL.64 [R1+0xb08], R18 ;  /* 0x000b081201007387 */ /* 0x0001e20000100a00 */
[----:B----4-:R-:W-:-:S04]  /*1efc0*/  IMAD.WIDE R20, R17, 0x2, R28 ;  /* 0x0000000211147825 */ /* 0x010fc800078e021c */
[--C-:B0-----:R-:W-:Y:S01]  /*1efd0*/  IMAD.WIDE R18, R14, 0x2, R28.reuse ;  /* 0x000000020e127825 */ /* 0x101fe200078e021c */
        /* <DEDUP_REMOVED lines=11> */
[--C-:B----4-:R-:W-:Y:S01]  /*1f090*/  IMAD.WIDE R12, R8, 0x2, R28.reuse ;  /* 0x00000002080c7825 */ /* 0x110fe200078e021c */
        /* <DEDUP_REMOVED lines=15> */
[--C-:B------:R-:W-:Y:S01]  /*1f190*/  IMAD.WIDE R4, R5, 0x2, R28.reuse ;  /* 0x0000000205047825 */ /* 0x100fe200078e021c */
[----:B------:R-:W-:Y:S04]  /*1f1a0*/  STL.64 [R1+0xb98], R8 ;  /* 0x000b980801007387 */ /* 0x000fe80000100a00 */
[----:B------:R0:W-:Y:S01]  /*1f1b0*/  STL.64 [R1+0x260], R4 ;  /* 0x0002600401007387 */ /* 0x0001e20000100a00 */
[----:B--2---:R-:W-:-:S04]  /*1f1c0*/  IMAD.WIDE R6, R2, 0x2, R28 ;  /* 0x0000000202067825 */ /* 0x004fc800078e021c */
[--C-:B------:R-:W-:Y:S01]  /*1f1d0*/  IMAD.WIDE R2, R3, 0x2, R28.reuse ;  /* 0x0000000203027825 */ /* 0x100fe200078e021c */
[----:B------:R1:W-:Y:S03]  /*1f1e0*/  STL.64 [R1+0xba8], R6 ;  /* 0x000ba80601007387 */ /* 0x0003e60000100a00 */
[--C-:B0-----:R-:W-:Y:S01]  /*1f1f0*/  IMAD.WIDE R4, R54, 0x2, R28.reuse ;  /* 0x0000000236047825 */ /* 0x101fe200078e021c */
[----:B------:R0:W-:Y:S04]  /*1f200*/  STL.64 [R1+0x238], R2 ;  /* 0x0002380201007387 */ /* 0x0001e80000100a00 */
[----:B------:R2:W-:Y:S01]  /*1f210*/  STL.64 [R1+0xbc0], R4 ;  /* 0x000bc00401007387 */ /* 0x0005e20000100a00 */
[----:B-1----:R-:W-:-:S04]  /*1f220*/  IMAD.WIDE R6, R56, 0x2, R28 ;  /* 0x0000000238067825 */ /* 0x002fc800078e021c */
[--C-:B0-----:R-:W-:Y:S01]  /*1f230*/  IMAD.WIDE R2, R57, 0x2, R28.reuse ;  /* 0x0000000239027825 */ /* 0x101fe200078e021c */
[----:B--2---:R-:W2:Y:S04]  /*1f240*/  LDL.LU R4, [R1+0x174] ;  /* 0x0001740001047983 */ /* 0x004ea80000300800 */
[----:B------:R-:W-:Y:S04]  /*1f250*/  STL.64 [R1+0x210], R6 ;  /* 0x0002100601007387 */ /* 0x000fe80000100a00 */
[----:B------:R-:W2:Y:S04]  /*1f260*/  LDL.LU R5, [R1+0x170] ;  /* 0x0001700001057983 */ /* 0x000ea80000300800 */
[----:B------:R3:W-:Y:S04]  /*1f270*/  STL.64 [R1+0xbd0], R2 ;  /* 0x000bd00201007387 */ /* 0x0007e80000100a00 */
[----:B------:R-:W2:Y:S04]  /*1f280*/  LDL.LU R56, [R1+0x154] ;  /* 0x0001540001387983 */ /* 0x000ea80000300800 */
[----:B------:R-:W2:Y:S01]  /*1f290*/  LDL.LU R57, [R1+0x150] ;  /* 0x0001500001397983 */ /* 0x000ea20000300800 */
[----:B---3--:R-:W-:-:S03]  /*1f2a0*/  IMAD.WIDE R2, R58, 0x2, R28 ;  /* 0x000000023a027825 */ /* 0x008fc600078e021c */
[----:B------:R-:W3:Y:S04]  /*1f2b0*/  LDL.LU R58, [R1+0x14c] ;  /* 0x00014c00013a7983 */ /* 0x000ee80000300800 */
[----:B------:R0:W-:Y:S01]  /*1f2c0*/  STL.64 [R1+0x1e8], R2 ;  /* 0x0001e80201007387 */ /* 0x0001e20000100a00 */
[----:B------:R-:W-:-:S03]  /*1f2d0*/  IMAD.WIDE R6, R59, 0x2, R28 ;  /* 0x000000023b067825 */ /* 0x000fc600078e021c */
[----:B------:R-:W3:Y:S04]  /*1f2e0*/  LDL.LU R59, [R1+0x148] ;  /* 0x00014800013b7983 */ /* 0x000ee80000300800 */
[----:B------:R-:W-:Y:S01]  /*1f2f0*/  STL.64 [R1+0xbe8], R6 ;  /* 0x000be80601007387 */ /* 0x000fe20000100a00 */
[----:B0-----:R-:W-:-:S03]  /*1f300*/  IMAD.WIDE R2, R55, 0x2, R28 ;  /* 0x0000000237027825 */ /* 0x001fc600078e021c */
[----:B------:R-:W3:Y:S04]  /*1f310*/  LDL.LU R18, [R1+0x144] ;  /* 0x0001440001127983 */ /* 0x000ee80000300800 */
[----:B------:R-:W3:Y:S04]  /*1f320*/  LDL.LU R19, [R1+0x140] ;  /* 0x0001400001137983 */ /* 0x000ee80000300800 */
        /* <DEDUP_REMOVED lines=15> */
[----:B------:R-:W4:Y:S01]  /*1f420*/  LDL.LU R8, [R1+0x10c] ;  /* 0x00010c0001087983 */ /* 0x000f220000300800 */
[----:B------:R-:W-:-:S05]  /*1f430*/  IMAD.WIDE R6, R61, 0x2, R28 ;  /* 0x000000023d067825 */ /* 0x000fca00078e021c */
[----:B------:R0:W-:Y:S04]  /*1f440*/  STL.64 [R1+0x198], R6 ;  /* 0x0001980601007387 */ /* 0x0001e80000100a00 */
[----:B------:R-:W4:Y:S04]  /*1f450*/  LDL.LU R9, [R1+0x108] ;  /* 0x0001080001097983 */ /* 0x000f280000300800 */
[----:B0-----:R-:W4:Y:S04]  /*1f460*/  LDL.LU R6, [R1+0x104] ;  /* 0x0001040001067983 */ /* 0x001f280000300800 */
[----:B------:R-:W4:Y:S04]  /*1f470*/  LDL.LU R60, [R1+0x100] ;  /* 0x00010000013c7983 */ /* 0x000f280000300800 */
[----:B------:R-:W4:Y:S04]  /*1f480*/  LDL.LU R61, [R1+0xfc] ;  /* 0x0000fc00013d7983 */ /* 0x000f280000300800 */
[----:B------:R-:W4:Y:S01]  /*1f490*/  LDL.LU R7, [R1+0xf8] ;  /* 0x0000f80001077983 */ /* 0x000f220000300800 */
[----:B--2---:R-:W-:-:S05]  /*1f4a0*/  IMAD.WIDE R20, R4, 0x2, R28 ;  /* 0x0000000204147825 */ /* 0x004fca00078e021c */
[----:B------:R0:W-:Y:S01]  /*1f4b0*/  STL.64 [R1+0xc10], R20 ;  /* 0x000c101401007387 */ /* 0x0001e20000100a00 */
[----:B------:R-:W-:-:S05]  /*1f4c0*/  IMAD.WIDE R4, R5, 0x2, R28 ;  /* 0x0000000205047825 */ /* 0x000fca00078e021c */
[----:B------:R1:W-:Y:S01]  /*1f4d0*/  STL.64 [R1+0x170], R4 ;  /* 0x0001700401007387 */ /* 0x0003e20000100a00 */
[----:B0-----:R-:W-:-:S04]  /*1f4e0*/  IMAD.WIDE R20, R56, 0x2, R28 ;  /* 0x0000000238147825 */ /* 0x001fc800078e021c */
[--C-:B------:R-:W-:Y:S01]  /*1f4f0*/  IMAD.WIDE R56, R57, 0x2, R28.reuse ;  /* 0x0000000239387825 */ /* 0x100fe200078e021c */
[----:B-1----:R-:W2:Y:S04]  /*1f500*/  LDL.LU.64 R4, [R1+0xf0] ;  /* 0x0000f00001047983 */ /* 0x002ea80000300a00 */
[----:B------:R3:W-:Y:S04]  /*1f510*/  STL.64 [R1+0xc20], R20 ;  /* 0x000c201401007387 */ /* 0x0007e80000100a00 */
[----:B------:R0:W-:Y:S01]  /*1f520*/  STL.64 [R1+0x150], R56 ;  /* 0x0001503801007387 */ /* 0x0001e20000100a00 */
[----:B---3--:R-:W-:-:S03]  /*1f530*/  IMAD.WIDE R20, R58, 0x2, R28 ;  /* 0x000000023a147825 */ /* 0x008fc600078e021c */
[----:B0-----:R-:W3:Y:S04]  /*1f540*/  LDL.LU.64 R56, [R1] ;  /* 0x0000000001387983 */ /* 0x001ee80000300a00 */
[----:B------:R0:W-:Y:S02]  /*1f550*/  STL.64 [R1+0xc38], R20 ;  /* 0x000c381401007387 */ /* 0x0001e40000100a00 */
[--C-:B0-----:R-:W-:Y:S02]  /*1f560*/  IMAD.WIDE R20, R59, 0x2, R28.reuse ;  /* 0x000000023b147825 */ /* 0x101fe400078e021c */
[----:B------:R-:W2:Y:S04]  /*1f570*/  LDL.LU.64 R58, [R1+0xe8] ;  /* 0x0000e800013a7983 */ /* 0x000ea80000300a00 */
        /* <DEDUP_REMOVED lines=17> */
[----:B------:R0:W-:Y:S01]  /*1f690*/  STL.64 [R1+0xc88], R14 ;  /* 0x000c880e01007387 */ /* 0x0001e20000100a00 */
[----:B------:R-:W-:-:S04]  /*1f6a0*/  IMAD.WIDE R12, R13, 0x2, R28 ;  /* 0x000000020d0c7825 */ /* 0x000fc800078e021c */
[----:B0-----:R-:W-:-:S04]  /*1f6b0*/  IMAD.WIDE R14, R54, 0x2, R28 ;  /* 0x00000002360e7825 */ /* 0x001fc800078e021c */
[--C-:B------:R-:W-:Y:S01]  /*1f6c0*/  IMAD.WIDE R54, R55, 0x2, R28.reuse ;  /* 0x0000000237367825 */ /* 0x100fe200078e021c */
[----:B------:R0:W-:Y:S04]  /*1f6d0*/  STL.64 [R1+0x128], R14 ;  /* 0x0001280e01007387 */ /* 0x0001e80000100a00 */
[----:B0-----:R-:W2:Y:S04]  /*1f6e0*/  LDL.LU.64 R14, [R1+0x26a0] ;  /* 0x0026a000010e7983 */ /* 0x001ea80000300a00 */
[----:B------:R0:W-:Y:S04]  /*1f6f0*/  STL.64 [R1+0xc98], R54 ;  /* 0x000c983601007387 */ /* 0x0001e80000100a00 */
[----:B0-----:R-:W2:Y:S04]  /*1f700*/  LDL.LU.64 R54, [R1+0xd8] ;  /* 0x0000d80001367983 */ /* 0x001ea80000300a00 */
[----:B------:R0:W-:Y:S02]  /*1f710*/  STL.64 [R1+0x120], R12 ;  /* 0x0001200c01007387 */ /* 0x0001e40000100a00 */
[----:B0-----:R-:W-:-:S05]  /*1f720*/  IMAD.WIDE R12, R10, 0x2, R28 ;  /* 0x000000020a0c7825 */ /* 0x001fca00078e021c */
[----:B------:R0:W-:Y:S01]  /*1f730*/  STL.64 [R1+0xcb0], R12 ;  /* 0x000cb00c01007387 */ /* 0x0001e20000100a00 */
[----:B----4-:R-:W-:-:S04]  /*1f740*/  IMAD.WIDE R10, R11, 0x2, R28 ;  /* 0x000000020b0a7825 */ /* 0x010fc800078e021c */
[----:B0-----:R-:W-:-:S04]  /*1f750*/  IMAD.WIDE R12, R2, 0x2, R28 ;  /* 0x00000002020c7825 */ /* 0x001fc800078e021c */
[--C-:B------:R-:W-:Y:S01]  /*1f760*/  IMAD.WIDE R2, R3, 0x2, R28.reuse ;  /* 0x0000000203027825 */ /* 0x100fe200078e021c */
[----:B------:R0:W-:Y:S04]  /*1f770*/  STL.64 [R1+0x118], R12 ;  /* 0x0001180c01007387 */ /* 0x0001e80000100a00 */
[----:B0-----:R-:W4:Y:S04]  /*1f780*/  LDL.LU.64 R12, [R1+0x2698] ;  /* 0x00269800010c7983 */ /* 0x001f280000300a00 */
        /* <DEDUP_REMOVED lines=10> */
[----:B0-----:R-:W-:-:S04]  /*1f830*/  IMAD.WIDE R8, R60, 0x2, R28 ;  /* 0x000000023c087825 */ /* 0x001fc800078e021c */
[--C-:B------:R-:W-:Y:S01]  /*1f840*/  IMAD.WIDE R60, R61, 0x2, R28.reuse ;  /* 0x000000023d3c7825 */ /* 0x100fe200078e021c */
[----:B------:R0:W-:Y:S04]  /*1f850*/  STL.64 [R1+0x100], R8 ;  /* 0x0001000801007387 */ /* 0x0001e80000100a00 */
[----:B0-----:R-:W2:Y:S04]  /*1f860*/  LDL.LU.64 R8, [R1+0x2688] ;  /* 0x0026880001087983 */ /* 0x001ea80000300a00 */
[----:B------:R0:W-:Y:S04]  /*1f870*/  STL.64 [R1+0xd00], R60 ;  /* 0x000d003c01007387 */ /* 0x0001e80000100a00 */
[----:B0-----:R-:W2:Y:S01]  /*1f880*/  LDL.LU.64 R60, [R1+0x2680] ;  /* 0x00268000013c7983 */ /* 0x001ea20000300a00 */
[----:B------:R-:W-:-:S05]  /*1f890*/  IMAD.WIDE R6, R7, 0x2, R28 ;  /* 0x0000000207067825 */ /* 0x000fca00078e021c */
[----:B------:R2:W-:Y:S01]  /*1f8a0*/  STL.64 [R1+0xf8], R6 ;  /* 0x0000f80601007387 */ /* 0x0005e20000100a00 */
[----:B------:R-:W-:-:S04]  /*1f8b0*/  IMAD.WIDE R30, R33, 0x2, R28 ;  /* 0x00000002211e7825 */ /* 0x000fc800078e021c */
        /* <DEDUP_REMOVED lines=14> */
[----:B--2---:R-:W-:-:S05]  /*1f9a0*/  IMAD.WIDE R6, R60, 0x2, R28 ;  /* 0x000000023c067825 */ /* 0x004fca00078e021c */
[----:B------:R0:W-:Y:S02]  /*1f9b0*/  STL.64 [R1+0xd10], R6 ;  /* 0x000d100601007387 */ /* 0x0001e40000100a00 */
[--C-:B0-----:R-:W-:Y:S02]  /*1f9c0*/  IMAD.WIDE R6, R61, 0x2, R28.reuse ;  /* 0x000000023d067825 */ /* 0x101fe400078e021c */
[----:B------:R-:W2:Y:S02]  /*1f9d0*/  LDL.LU R61, [R1+0x2678] ;  /* 0x00267800013d7983 */ /* 0x000ea40000300800 */
[----:B------:R-:W-:Y:S02]  /*1f9e0*/  IMAD.WIDE R28, R0, 0x2, R28 ;  /* 0x00000002001c7825 */ /* 0x000fe400078e021c */
[----:B------:R0:W-:Y:S02]  /*1f9f0*/  STL.64 [R1+0x3b0], R6 ;  /* 0x0003b00601007387 */ /* 0x0001e40000100a00 */
[----:B------:R-:W-:-:S02]  /*1fa00*/  IMAD.MOV.U32 R0, RZ, RZ, R5 ;  /* 0x000000ffff007224 */ /* 0x000fc400078e0005 */
[----:B0-----:R-:W2:Y:S04]  /*1fa10*/  LDL.LU.64 R6, [R1+0xc0] ;  /* 0x0000c00001067983 */ /* 0x001ea80000300a00 */
[----:B------:R0:W-:Y:S04]  /*1fa20*/  STL [R1+0x2238], R4 ;  /* 0x0022380401007387 */ /* 0x0001e80000100800 */
[----:B0-----:R-:W2:Y:S04]  /*1fa30*/  LDL.LU.64 R4, [R1+0x2670] ;  /* 0x0026700001047983 */ /* 0x001ea80000300a00 */
[----:B---3--:R-:W-:Y:S04]  /*1fa40*/  STL [R1+0x2234], R56 ;  /* 0x0022343801007387 */ /* 0x008fe80000100800 */
[----:B------:R0:W-:Y:S02]  /*1fa50*/  STL [R1+0x2230], R0 ;  /* 0x0022300001007387 */ /* 0x0001e40000100800 */
[----:B0-----:R-:W-:-:S02]  /*1fa60*/  IMAD.MOV.U32 R0, RZ, RZ, R57 ;  /* 0x000000ffff007224 */ /* 0x001fc400078e0039 */
[----:B------:R-:W3:Y:S04]  /*1fa70*/  LDL.LU.64 R56, [R1+0x2668] ;  /* 0x0026680001387983 */ /* 0x000ee80000300a00 */
[----:B------:R-:W-:Y:S04]  /*1fa80*/  STL [R1+0x222c], R58 ;  /* 0x00222c3a01007387 */ /* 0x000fe80000100800 */
[----:B------:R0:W-:Y:S02]  /*1fa90*/  STL [R1+0x2228], R0 ;  /* 0x0022280001007387 */ /* 0x0001e40000100800 */
[----:B0-----:R-:W-:-:S02]  /*1faa0*/  IMAD.MOV.U32 R0, RZ, RZ, R59 ;  /* 0x000000ffff007224 */ /* 0x001fc400078e003b */
[----:B------:R-:W2:Y:S04]  /*1fab0*/  LDL.LU.64 R58, [R1+0x2660] ;  /* 0x00266000013a7983 */ /* 0x000ea80000300a00 */
[----:B--2---:R-:W-:Y:S04]  /*1fac0*/  STL [R1+0x2224], R58 ;  /* 0x0022243a01007387 */ /* 0x004fe80000100800 */
[----:B------:R-:W-:Y:S04]  /*1fad0*/  STL [R1+0x2220], R0 ;  /* 0x0022200001007387 */ /* 0x000fe80000100800 */
[----:B------:R0:W-:Y:S04]  /*1fae0*/  STL [R1+0x2218], R59 ;  /* 0x0022183b01007387 */ /* 0x0001e80000100800 */
[----:B0-----:R-:W2:Y:S02]  /*1faf0*/  LDL.LU.64 R58, [R1+0xe0] ;  /* 0x0000e000013a7983 */ /* 0x001ea40000300a00 */
[----:B--2---:R-:W-:-:S02]  /*1fb00*/  IMAD.MOV.U32 R0, RZ, RZ, R59 ;  /* 0x000000ffff007224 */ /* 0x004fc400078e003b */
[----:B------:R-:W-:Y:S04]  /*1fb10*/  STL [R1+0x221c], R58 ;  /* 0x00221c3a01007387 */ /* 0x000fe80000100800 */
[----:B---3--:R-:W-:Y:S04]  /*1fb20*/  STL [R1+0x2214], R56 ;  /* 0x0022143801007387 */ /* 0x008fe80000100800 */
[----:B------:R0:W-:Y:S04]  /*1fb30*/  STL [R1+0x2210], R0 ;  /* 0x0022100001007387 */ /* 0x0001e80000100800 */
[----:B------:R1:W-:Y:S01]  /*1fb40*/  STL [R1+0x2208], R57 ;  /* 0x0022083901007387 */ /* 0x0003e20000100800 */
[----:B0-----:R-:W-:-:S03]  /*1fb50*/  IMAD.MOV.U32 R0, RZ, RZ, R55 ;  /* 0x000000ffff007224 */ /* 0x001fc600078e0037 */
[----:B-1----:R-:W2:Y:S04]  /*1fb60*/  LDL.LU.64 R56, [R1+0xb0] ;  /* 0x0000b00001387983 */ /* 0x002ea80000300a00 */
[----:B------:R-:W3:Y:S04]  /*1fb70*/  LDL.LU.64 R58, [R1+0xa8] ;  /* 0x0000a800013a7983 */ /* 0x000ee80000300a00 */
[----:B------:R0:W-:Y:S04]  /*1fb80*/  STL [R1+0x220c], R54 ;  /* 0x00220c3601007387 */ /* 0x0001e80000100800 */
[----:B0-----:R-:W2:Y:S04]  /*1fb90*/  LDL.LU.64 R54, [R1+0x2658] ;  /* 0x0026580001367983 */ /* 0x001ea80000300a00 */
[----:B--2---:R-:W-:Y:S04]  /*1fba0*/  STL [R1+0x2204], R54 ;  /* 0x0022043601007387 */ /* 0x004fe80000100800 */
[----:B------:R0:W-:Y:S04]  /*1fbb0*/  STL [R1+0x2200], R0 ;  /* 0x0022000001007387 */ /* 0x0001e80000100800 */
[----:B------:R1:W-:Y:S01]  /*1fbc0*/  STL [R1+0x21f8], R55 ;  /* 0x0021f83701007387 */ /* 0x0003e20000100800 */
[----:B0-----:R-:W-:-:S03]  /*1fbd0*/  IMAD.MOV.U32 R0, RZ, RZ, R3 ;  /* 0x000000ffff007224 */ /* 0x001fc600078e0003 */
[----:B-1----:R-:W2:Y:S04]  /*1fbe0*/  LDL.LU.64 R54, [R1+0xc8] ;  /* 0x0000c80001367983 */ /* 0x002ea80000300a00 */
[----:B------:R0:W-:Y:S04]  /*1fbf0*/  STL [R1+0x21fc], R2 ;  /* 0x0021fc0201007387 */ /* 0x0001e80000100800 */
[----:B0-----:R-:W2:Y:S04]  /*1fc00*/  LDL.LU.64 R2, [R1+0x2650] ;  /* 0x0026500001027983 */ /* 0x001ea80000300a00 */
[----:B--2---:R-:W-:Y:S04]  /*1fc10*/  STL [R1+0x21f4], R2 ;  /* 0x0021f40201007387 */ /* 0x004fe80000100800 */
[----:B------:R0:W-:Y:S04]  /*1fc20*/  STL [R1+0x21f0], R0 ;  /* 0x0021f00001007387 */ /* 0x0001e80000100800 */
[----:B------:R1:W-:Y:S01]  /*1fc30*/  STL [R1+0x21e8], R3 ;  /* 0x0021e80301007387 */ /* 0x0003e20000100800 */
[----:B0-----:R-:W-:-:S03]  /*1fc40*/  IMAD.MOV.U32 R0, RZ, RZ, R55 ;  /* 0x000000ffff007224 */ /* 0x001fc600078e0037 */
[----:B-1----:R-:W2:Y:S04]  /*1fc50*/  LDL.LU.64 R2, [R1+0x98] ;  /* 0x0000980001027983 */ /* 0x002ea80000300a00 */
[----:B------:R-:W-:Y:S04]  /*1fc60*/  STL [R1+0x21ec], R54 ;  /* 0x0021ec3601007387 */ /* 0x000fe80000100800 */
[----:B------:R-:W-:Y:S04]  /*1fc70*/  STL [R1+0x21e4], R4 ;  /* 0x0021e40401007387 */ /* 0x000fe80000100800 */
[----:B------:R0:W-:Y:S04]  /*1fc80*/  STL [R1+0x21e0], R0 ;  /* 0x0021e00001007387 */ /* 0x0001e80000100800 */
[----:B------:R1:W-:Y:S01]  /*1fc90*/  STL [R1+0x21d8], R5 ;  /* 0x0021d80501007387 */ /* 0x0003e20000100800 */
[----:B0-----:R-:W-:-:S03]  /*1fca0*/  IMAD.MOV.U32 R0, RZ, RZ, R7 ;  /* 0x000000ffff007224 */ /* 0x001fc600078e0007 */
[----:B-1----:R-:W2:Y:S04]  /*1fcb0*/  LDL.LU.64 R4, [R1+0xa0] ;  /* 0x0000a00001047983 */ /* 0x002ea80000300a00 */
[----:B------:R-:W2:Y:S04]  /*1fcc0*/  LDL.LU.64 R54, [R1+0x90] ;  /* 0x0000900001367983 */ /* 0x000ea80000300a00 */
[----:B------:R0:W-:Y:S04]  /*1fcd0*/  STL [R1+0x21dc], R6 ;  /* 0x0021dc0601007387 */ /* 0x0001e80000100800 */
[----:B0-----:R-:W2:Y:S04]  /*1fce0*/  LDL.LU.64 R6, [R1+0x2648] ;  /* 0x0026480001067983 */ /* 0x001ea80000300a00 */
[----:B--2---:R-:W-:Y:S04]  /*1fcf0*/  STL [R1+0x21d4], R6 ;  /* 0x0021d40601007387 */ /* 0x004fe80000100800 */
[----:B------:R-:W-:Y:S04]  /*1fd00*/  STL [R1+0x21d0], R0 ;  /* 0x0021d00001007387 */ /* 0x000fe80000100800 */
[----:B------:R0:W-:Y:S04]  /*1fd10*/  STL [R1+0x21c8], R7 ;  /* 0x0021c80701007387 */ /* 0x0001e80000100800 */
[----:B0-----:R-:W2:Y:S02]  /*1fd20*/  LDL.LU.64 R6, [R1+0xb8] ;  /* 0x0000b80001067983 */ /* 0x001ea40000300a00 */
[----:B--2---:R-:W-:-:S02]  /*1fd30*/  IMAD.MOV.U32 R0, RZ, RZ, R7 ;  /* 0x000000ffff007224 */ /* 0x004fc400078e0007 */
[----:B------:R-:W-:Y:S04]  /*1fd40*/  STL [R1+0x21cc], R6 ;  /* 0x0021cc0601007387 */ /* 0x000fe80000100800 */
[----:B------:R-:W-:Y:S04]  /*1fd50*/  STL [R1+0x21c4], R8 ;  /* 0x0021c40801007387 */ /* 0x000fe80000100800 */
[----:B------:R-:W-:Y:S04]  /*1fd60*/  STL [R1+0x21c0], R0 ;  /* 0x0021c00001007387 */ /* 0x000fe80000100800 */
[----:B------:R0:W-:Y:S04]  /*1fd70*/  STL [R1+0x21b8], R9 ;  /* 0x0021b80901007387 */ /* 0x0001e80000100800 */
[----:B0-----:R-:W2:Y:S01]  /*1fd80*/  LDL.LU.64 R8, [R1+0x88] ;  /* 0x0000880001087983 */ /* 0x001ea20000300a00 */
[----:B------:R-:W-:-:S03]  /*1fd90*/  IMAD.MOV.U32 R0, RZ, RZ, R57 ;  /* 0x000000ffff007224 */ /* 0x000fc600078e0039 */
[----:B------:R-:W2:Y:S04]  /*1fda0*/  LDL.LU.64 R6, [R1+0x80] ;  /* 0x0000800001067983 */ /* 0x000ea80000300a00 */
[----:B------:R0:W-:Y:S04]  /*1fdb0*/  STL [R1+0x21bc], R56 ;  /* 0x0021bc3801007387 */ /* 0x0001e80000100800 */
[----:B------:R-:W-:Y:S04]  /*1fdc0*/  STL [R1+0x21b4], R10 ;  /* 0x0021b40a01007387 */ /* 0x000fe80000100800 */
[----:B------:R3:W-:Y:S04]  /*1fdd0*/  STL [R1+0x21b0], R0 ;  /* 0x0021b00001007387 */ /* 0x0007e80000100800 */
[----:B------:R-:W-:Y:S04]  /*1fde0*/  STL [R1+0x21a8], R11 ;  /* 0x0021a80b01007387 */ /* 0x000fe80000100800 */
[----:B0-----:R-:W2:Y:S01]  /*1fdf0*/  LDL.LU.64 R56, [R1+0x78] ;  /* 0x0000780001387983 */ /* 0x001ea20000300a00 */
[----:B---3--:R-:W-:-:S03]  /*1fe00*/  IMAD.MOV.U32 R0, RZ, RZ, R59 ;  /* 0x000000ffff007224 */ /* 0x008fc600078e003b */
[----:B------:R0:W-:Y:S04]  /*1fe10*/  STL [R1+0x21ac], R58 ;  /* 0x0021ac3a01007387 */ /* 0x0001e80000100800 */
[----:B----4-:R-:W-:Y:S04]  /*1fe20*/  STL [R1+0x21a4], R12 ;  /* 0x0021a40c01007387 */ /* 0x010fe80000100800 */
[----:B------:R1:W-:Y:S04]  /*1fe30*/  STL [R1+0x21a0], R0 ;  /* 0x0021a00001007387 */ /* 0x0003e80000100800 */
[----:B------:R-:W-:Y:S04]  /*1fe40*/  STL [R1+0x2198], R13 ;  /* 0x0021980d01007387 */ /* 0x000fe80000100800 */
[----:B0-----:R-:W3:Y:S01]  /*1fe50*/  LDL.LU.64 R58, [R1+0x70] ;  /* 0x00007000013a7983 */ /* 0x001ee20000300a00 */
[----:B-1----:R-:W-:-:S03]  /*1fe60*/  IMAD.MOV.U32 R0, RZ, RZ, R5 ;  /* 0x000000ffff007224 */ /* 0x002fc600078e0005 */
[----:B------:R0:W-:Y:S04]  /*1fe70*/  STL [R1+0x219c], R4 ;  /* 0x00219c0401007387 */ /* 0x0001e80000100800 */
[----:B------:R-:W-:Y:S04]  /*1fe80*/  STL [R1+0x2194], R14 ;  /* 0x0021940e01007387 */ /* 0x000fe80000100800 */
[----:B------:R1:W-:Y:S04]  /*1fe90*/  STL [R1+0x2190], R0 ;  /* 0x0021900001007387 */ /* 0x0003e80000100800 */
[----:B------:R-:W-:Y:S04]  /*1fea0*/  STL [R1+0x2188], R15 ;  /* 0x0021880f01007387 */ /* 0x000fe80000100800 */
[----:B0-----:R-:W4:Y:S01]  /*1feb0*/  LDL.LU.64 R4, [R1+0x68] ;  /* 0x0000680001047983 */ /* 0x001f220000300a00 */
        /* <DEDUP_REMOVED lines=12> */
[----:B--2---:R-:W-:-:S03]  /*1ff80*/  IMAD.MOV.U32 R0, RZ, RZ, R9 ;  /* 0x000000ffff007224 */ /* 0x004fc600078e0009 */
[----:B------:R0:W-:Y:S04]  /*1ff90*/  STL [R1+0x216c], R8 ;  /* 0x00216c0801007387 */ /* 0x0001e80000100800 */
[----:B------:R-:W-:Y:S04]  /*1ffa0*/  STL [R1+0x2164], R20 ;  /* 0x0021641401007387 */ /* 0x000fe80000100800 */
[----:B------:R1:W-:Y:S04]  /*1ffb0*/  STL [R1+0x2160], R0 ;  /* 0x0021600001007387 */ /* 0x0003e80000100800 */
[----:B0-----:R-:W2:Y:S04]  /*1ffc0*/  LDL.LU.64 R8, [R1+0x50] ;  /* 0x0000500001087983 */ /* 0x001ea80000300a00 */
[----:B------:R-:W-:Y:S01]  /*1ffd0*/  STL [R1+0x2158], R21 ;  /* 0x0021581501007387 */ /* 0x000fe20000100800 */
[----:B-1----:R-:W-:-:S03]  /*1ffe0*/  IMAD.MOV.U32 R0, RZ, RZ, R7 ;  /* 0x000000ffff007224 */ /* 0x002fc600078e0007 */
        /* <DEDUP_REMOVED lines=11> */
[----:B---3--:R-:W-:-:S03]  /*200a0*/  IMAD.MOV.U32 R0, RZ, RZ, R59 ;  /* 0x000000ffff007224 */ /* 0x008fc600078e003b */
[----:B------:R0:W-:Y:S04]  /*200b0*/  STL [R1+0x213c], R58 ;  /* 0x00213c3a01007387 */ /* 0x0001e80000100800 */
[----:B------:R-:W-:Y:S04]  /*200c0*/  STL [R1+0x2134], R26 ;  /* 0x0021341a01007387 */ /* 0x000fe80000100800 */
[----:B------:R4:W-:Y:S04]  /*200d0*/  STL [R1+0x2130], R0 ;  /* 0x0021300001007387 */ /* 0x0009e80000100800 */
[----:B0-----:R-:W3:Y:S04]  /*200e0*/  LDL.LU.64 R58, [R1+0x38] ;  /* 0x00003800013a7983 */ /* 0x001ee80000300a00 */
[----:B------:R-:W-:Y:S01]  /*200f0*/  STL [R1+0x2128], R27 ;  /* 0x0021281b01007387 */ /* 0x000fe20000100800 */
[----:B----4-:R-:W-:-:S03]  /*20100*/  IMAD.MOV.U32 R0, RZ, RZ, R5 ;  /* 0x000000ffff007224 */ /* 0x010fc600078e0005 */
[----:B------:R0:W-:Y:S04]  /*20110*/  STL [R1+0x212c], R4 ;  /* 0x00212c0401007387 */ /* 0x0001e80000100800 */
[----:B------:R-:W-:Y:S04]  /*20120*/  STL [R1+0x2124], R30 ;  /* 0x0021241e01007387 */ /* 0x000fe80000100800 */
[----:B------:R1:W-:Y:S04]  /*20130*/  STL [R1+0x2120], R0 ;  /* 0x0021200001007387 */ /* 0x0003e80000100800 */
[----:B0-----:R-:W4:Y:S04]  /*20140*/  LDL.LU.64 R4, [R1+0x30] ;  /* 0x0000300001047983 */ /* 0x001f280000300a00 */
[----:B------:R-:W-:Y:S01]  /*20150*/  STL [R1+0x2118], R31 ;  /* 0x0021181f01007387 */ /* 0x000fe20000100800 */
        /* <DEDUP_REMOVED lines=11> */
[----:B--2---:R-:W-:Y:S04]  /*20210*/  STL [R1+0x20fc], R8 ;  /* 0x0020fc0801007387 */ /* 0x004fe80000100800 */
[----:B0-----:R-:W2:Y:S01]  /*20220*/  LDL.LU.64 R54, [R1+0x20] ;  /* 0x0000200001367983 */ /* 0x001ea20000300a00 */
[----:B-1----:R-:W-:-:S03]  /*20230*/  IMAD.MOV.U32 R0, RZ, RZ, R9 ;  /* 0x000000ffff007224 */ /* 0x002fc600078e0009 */
[----:B------:R-:W-:Y:S04]  /*20240*/  STL [R1+0x20f4], R36 ;  /* 0x0020f42401007387 */ /* 0x000fe80000100800 */
[----:B------:R0:W-:Y:S04]  /*20250*/  STL [R1+0x20f0], R0 ;  /* 0x0020f00001007387 */ /* 0x0001e80000100800 */
[----:B------:R-:W-:Y:S04]  /*20260*/  STL [R1+0x20e8], R37 ;  /* 0x0020e82501007387 */ /* 0x000fe80000100800 */
[----:B------:R-:W-:Y:S01]  /*20270*/  STL [R1+0x20ec], R6 ;  /* 0x0020ec0601007387 */ /* 0x000fe20000100800 */
[----:B0-----:R-:W-:-:S03]  /*20280*/  IMAD.MOV.U32 R0, RZ, RZ, R7 ;  /* 0x000000ffff007224 */ /* 0x001fc600078e0007 */
[----:B------:R-:W2:Y:S04]  /*20290*/  LDL.LU.64 R8, [R1+0x18] ;  /* 0x0000180001087983 */ /* 0x000ea80000300a00 */
[----:B------:R0:W-:Y:S04]  /*202a0*/  STL [R1+0x20e0], R0 ;  /* 0x0020e00001007387 */ /* 0x0001e80000100800 */
[----:B------:R-:W-:Y:S04]  /*202b0*/  STL [R1+0x20e4], R38 ;  /* 0x0020e42601007387 */ /* 0x000fe80000100800 */
[----:B------:R-:W-:Y:S01]  /*202c0*/  STL [R1+0x20d8], R39 ;  /* 0x0020d82701007387 */ /* 0x000fe20000100800 */
[----:B0-----:R-:W-:-:S03]  /*202d0*/  IMAD.MOV.U32 R0, RZ, RZ, R57 ;  /* 0x000000ffff007224 */ /* 0x001fc600078e0039 */
        /* <DEDUP_REMOVED lines=9> */
[----:B------:R-:W-:Y:S04]  /*20370*/  STL [R1+0x20b8], R43 ;  /* 0x0020b82b01007387 */ /* 0x000fe80000100800 */
[----:B0-----:R-:W3:Y:S04]  /*20380*/  LDL.LU.64 R58, [R1+0x8] ;  /* 0x00000800013a7983 */ /* 0x001ee80000300a00 */
[----:B----4-:R-:W-:Y:S01]  /*20390*/  STL [R1+0x20bc], R4 ;  /* 0x0020bc0401007387 */ /* 0x010fe20000100800 */
[----:B-1----:R-:W-:-:S03]  /*203a0*/  IMAD.MOV.U32 R0, RZ, RZ, R5 ;  /* 0x000000ffff007224 */ /* 0x002fc600078e0005 */
[----:B------:R-:W4:Y:S04]  /*203b0*/  LDL.LU.64 R16, [R1+0x158] ;  /* 0x0001580001107983 */ /* 0x000f280000300a00 */
[----:B------:R0:W-:Y:S04]  /*203c0*/  STL [R1+0x20b0], R0 ;  /* 0x0020b00001007387 */ /* 0x0001e80000100800 */
[----:B------:R-:W-:Y:S04]  /*203d0*/  STL [R1+0x20b4], R44 ;  /* 0x0020b42c01007387 */ /* 0x000fe80000100800 */
[----:B------:R-:W-:Y:S04]  /*203e0*/  STL [R1+0x20a8], R45 ;  /* 0x0020a82d01007387 */ /* 0x000fe80000100800 */
[----:B------:R-:W4:Y:S04]  /*203f0*/  LDL.LU.64 R14, [R1+0x160] ;  /* 0x00016000010e7983 */ /* 0x000f280000300a00 */
[----:B------:R-:W-:Y:S04]  /*20400*/  STL [R1+0x20ac], R2 ;  /* 0x0020ac0201007387 */ /* 0x000fe80000100800 */
[----:B------:R-:W4:Y:S01]  /*20410*/  LDL.LU.64 R6, [R1+0x168] ;  /* 0x0001680001067983 */ /* 0x000f220000300a00 */
[----:B0-----:R-:W-:-:S05]  /*20420*/  IMAD.MOV.U32 R0, RZ, RZ, R3 ;  /* 0x000000ffff007224 */ /* 0x001fca00078e0003 */
[----:B------:R2:W-:Y:S04]  /*20430*/  STL [R1+0x20a0], R0 ;  /* 0x0020a00001007387 */ /* 0x0005e80000100800 */
[----:B------:R-:W-:Y:S04]  /*20440*/  STL [R1+0x20a4], R46 ;  /* 0x0020a42e01007387 */ /* 0x000fe80000100800 */
[----:B------:R-:W-:Y:S04]  /*20450*/  STL [R1+0x2098], R47 ;  /* 0x0020982f01007387 */ /* 0x000fe80000100800 */
[----:B------:R-:W4:Y:S01]  /*20460*/  LDL.LU.64 R4, [R1+0x178] ;  /* 0x0001780001047983 */ /* 0x000f220000300a00 */
[----:B--2---:R-:W-:-:S03]  /*20470*/  IMAD.MOV.U32 R0, RZ, RZ, R55 ;  /* 0x000000ffff007224 */ /* 0x004fc600078e0037 */
[----:B------:R0:W-:Y:S04]  /*20480*/  STL [R1+0x209c], R54 ;  /* 0x00209c3601007387 */ /* 0x0001e80000100800 */
[----:B------:R-:W2:Y:S04]  /*20490*/  LDL.LU.64 R2, [R1+0x180] ;  /* 0x0001800001027983 */ /* 0x000ea80000300a00 */
[----:B------:R1:W-:Y:S04]  /*204a0*/  STL [R1+0x2090], R0 ;  /* 0x0020900001007387 */ /* 0x0003e80000100800 */
[----:B------:R-:W-:Y:S04]  /*204b0*/  STL [R1+0x2094], R48 ;  /* 0x0020943001007387 */ /* 0x000fe80000100800 */
[----:B------:R-:W-:Y:S04]  /*204c0*/  STL [R1+0x2088], R49 ;  /* 0x0020883101007387 */ /* 0x000fe80000100800 */
[----:B0-----:R-:W2:Y:S01]  /*204d0*/  LDL.LU.64 R54, [R1+0x188] ;  /* 0x0001880001367983 */ /* 0x001ea20000300a00 */
[----:B-1----:R-:W-:-:S03]  /*204e0*/  IMAD.MOV.U32 R0, RZ, RZ, R9 ;  /* 0x000000ffff007224 */ /* 0x002fc600078e0009 */
[----:B------:R-:W-:Y:S04]  /*204f0*/  STL [R1+0x208c], R8 ;  /* 0x00208c0801007387 */ /* 0x000fe80000100800 */
[----:B------:R-:W2:Y:S04]  /*20500*/  LDL.LU.64 R12, [R1+0x190] ;  /* 0x00019000010c7983 */ /* 0x000ea80000300a00 */
[----:B------:R0:W-:Y:S04]  /*20510*/  STL [R1+0x2080], R0 ;  /* 0x0020800001007387 */ /* 0x0001e80000100800 */
[----:B------:R-:W-:Y:S04]  /*20520*/  STL [R1+0x2084], R50 ;  /* 0x0020843201007387 */ /* 0x000fe80000100800 */
[----:B------:R-:W-:Y:S04]  /*20530*/  STL [R1+0x2078], R51 ;  /* 0x0020783301007387 */ /* 0x000fe80000100800 */
[----:B------:R-:W2:Y:S01]  /*20540*/  LDL.LU.64 R10, [R1+0x1a0] ;  /* 0x0001a000010a7983 */ /* 0x000ea20000300a00 */
[----:B0-----:R-:W-:-:S03]  /*20550*/  IMAD.MOV.U32 R0, RZ, RZ, R57 ;  /* 0x000000ffff007224 */ /* 0x001fc600078e0039 */
[----:B------:R0:W-:Y:S04]  /*20560*/  STL [R1+0x207c], R56 ;  /* 0x00207c3801007387 */ /* 0x0001e80000100800 */
[----:B0-----:R-:W2:Y:S04]  /*20570*/  LDL.LU.64 R56, [R1+0x1a8] ;  /* 0x0001a80001387983 */ /* 0x001ea80000300a00 */
[----:B------:R3:W-:Y:S04]  /*20580*/  STL [R1+0x2070], R0 ;  /* 0x0020700001007387 */ /* 0x0007e80000100800 */
[----:B------:R-:W-:Y:S04]  /*20590*/  STL [R1+0x2074], R52 ;  /* 0x0020743401007387 */ /* 0x000fe80000100800 */
[----:B------:R-:W-:Y:S04]  /*205a0*/  STL [R1+0x2068], R53 ;  /* 0x0020683501007387 */ /* 0x000fe80000100800 */
[----:B------:R-:W2:Y:S01]  /*205b0*/  LDL.LU.64 R8, [R1+0x1b0] ;  /* 0x0001b00001087983 */ /* 0x000ea20000300a00 */
[----:B---3--:R-:W-:-:S03]  /*205c0*/  IMAD.MOV.U32 R0, RZ, RZ, R59 ;  /* 0x000000ffff007224 */ /* 0x008fc600078e003b */
[----:B------:R0:W-:Y:S04]  /*205d0*/  STL [R1+0x206c], R58 ;  /* 0x00206c3a01007387 */ /* 0x0001e80000100800 */
[----:B0-----:R-:W3:Y:S04]  /*205e0*/  LDL.LU.64 R58, [R1+0x1b8] ;  /* 0x0001b800013a7983 */ /* 0x001ee80000300a00 */
[----:B------:R0:W-:Y:S04]  /*205f0*/  STL [R1+0xe4c], R0 ;  /* 0x000e4c0001007387 */ /* 0x0001e80000100800 */
[----:B----4-:R1:W-:Y:S01]  /*20600*/  STL [R1+0xe54], R16 ;  /* 0x000e541001007387 */ /* 0x0103e20000100800 */
[----:B0-----:R-:W-:-:S03]  /*20610*/  IMAD.MOV.U32 R0, RZ, RZ, R17 ;  /* 0x000000ffff007224 */ /* 0x001fc600078e0011 */
[----:B-1----:R-:W4:Y:S04]  /*20620*/  LDL.LU.64 R16, [R1+0x1c8] ;  /* 0x0001c80001107983 */ /* 0x002f280000300a00 */
[----:B------:R0:W-:Y:S04]  /*20630*/  STL [R1+0xe50], R0 ;  /* 0x000e500001007387 */ /* 0x0001e80000100800 */
[----:B------:R1:W-:Y:S01]  /*20640*/  STL [R1+0xe5c], R14 ;  /* 0x000e5c0e01007387 */ /* 0x0003e20000100800 */
        /* <DEDUP_REMOVED lines=11> */
[----:B--2---:R1:W-:Y:S01]  /*20700*/  STL [R1+0xe74], R2 ;  /* 0x000e740201007387 */ /* 0x0043e20000100800 */
[----:B0-----:R-:W-:-:S03]  /*20710*/  IMAD.MOV.U32 R0, RZ, RZ, R3 ;  /* 0x000000ffff007224 */ /* 0x001fc600078e0003 */
[----:B-1----:R-:W2:Y:S04]  /*20720*/  LDL.LU.64 R2, [R1+0x1f0] ;  /* 0x0001f00001027983 */ /* 0x002ea80000300a00 */
[----:B------:R0:W-:Y:S04]  /*20730*/  STL [R1+0xe70], R0 ;  /* 0x000e700001007387 */ /* 0x0001e80000100800 */
[----:B------:R1:W-:Y:S01]  /*20740*/  STL [R1+0xe7c], R54 ;  /* 0x000e7c3601007387 */ /* 0x0003e20000100800 */
        /* <DEDUP_REMOVED lines=19> */
[----:B---3--:R1:W-:Y:S01]  /*20880*/  STL [R1+0xea4], R58 ;  /* 0x000ea43a01007387 */ /* 0x0083e20000100800 */
[----:B0-----:R-:W-:-:S03]  /*20890*/  IMAD.MOV.U32 R0, RZ, RZ, R59 ;  /* 0x000000ffff007224 */ /* 0x001fc600078e003b */
[----:B-1----:R-:W3:Y:S04]  /*208a0*/  LDL.LU.64 R58, [R1+0x228] ;  /* 0x00022800013a7983 */ /* 0x002ee80000300a00 */
        /* <DEDUP_REMOVED lines=1497> */
[----:B----4-:R1:W-:Y:S04]  /*26640*/  STL [R1+0x1a5c], R16 ;  /* 0x001a5c1001007387 */ /* 0x0103e80000100800 */
[----:B------:R-:W4:Y:S01]  /*26650*/  LDL.LU.64 R18, [R1+0xc10] ;  /* 0x000c100001127983 */ /* 0x000f220000300a00 */
[----:B0-----:R-:W-:-:S05]  /*26660*/  IMAD.MOV.U32 R0, RZ, RZ, R17 ;  /* 0x000000ffff007224 */ /* 0x001fca00078e0011 */
[----:B------:R0:W-:Y:S04]  /*26670*/  STL [R1+0x1a58], R0 ;  /* 0x001a580001007387 */ /* 0x0001e80000100800 */
[----:B------:R-:W-:Y:S04]  /*26680*/  STL [R1+0x1a64], R14 ;  /* 0x001a640e01007387 */ /* 0x000fe80000100800 */
[----:B-1----:R-:W4:Y:S01]  /*26690*/  LDL.LU.64 R16, [R1+0x1ac0] ;  /* 0x001ac00001107983 */ /* 0x002f220000300a00 */
[----:B0-----:R-:W-:-:S05]  /*266a0*/  IMAD.MOV.U32 R0, RZ, RZ, R15 ;  /* 0x000000ffff007224 */ /* 0x001fca00078e000f */
        /* <DEDUP_REMOVED lines=17> */
[----:B------:R-:W-:Y:S04]  /*267c0*/  STL [R1+0x1a8c], R12 ;  /* 0x001a8c0c01007387 */ /* 0x000fe80000100800 */
[----:B------:R-:W2:Y:S01]  /*267d0*/  LDL.LU.64 R14, [R1+0x150] ;  /* 0x00015000010e7983 */ /* 0x000ea20000300a00 */
[----:B0-----:R-:W-:-:S05]  /*267e0*/  IMAD.MOV.U32 R0, RZ, RZ, R13 ;  /* 0x000000ffff007224 */ /* 0x001fca00078e000d */
[----:B------:R0:W-:Y:S04]  /*267f0*/  STL [R1+0x1a88], R0 ;  /* 0x001a880001007387 */ /* 0x0001e80000100800 */
[----:B------:R-:W-:Y:S01]  /*26800*/  STL [R1+0x1a94], R10 ;  /* 0x001a940a01007387 */ /* 0x000fe20000100800 */
[----:B0-----:R-:W-:-:S03]  /*26810*/  IMAD.MOV.U32 R0, RZ, RZ, R11 ;  /* 0x000000ffff007224 */ /* 0x001fc600078e000b */
[----:B------:R-:W2:Y:S04]  /*26820*/  LDL.LU.64 R12, [R1+0x1af0] ;  /* 0x001af000010c7983 */ /* 0x000ea80000300a00 */
[----:B------:R0:W-:Y:S02]  /*26830*/  STL [R1+0x1a90], R0 ;  /* 0x001a900001007387 */ /* 0x0001e40000100800 */
[----:B0-----:R-:W-:Y:S02]  /*26840*/  IMAD.MOV.U32 R0, RZ, RZ, R57 ;  /* 0x000000ffff007224 */ /* 0x001fe400078e0039 */
[----:B------:R-:W-:Y:S04]  /*26850*/  STL [R1+0x1a9c], R56 ;  /* 0x001a9c3801007387 */ /* 0x000fe80000100800 */
[----:B------:R-:W2:Y:S04]  /*26860*/  LDL.LU.64 R10, [R1+0xc38] ;  /* 0x000c3800010a7983 */ /* 0x000ea80000300a00 */
[----:B------:R0:W-:Y:S04]  /*26870*/  STL [R1+0x1a98], R0 ;  /* 0x001a980001007387 */ /* 0x0001e80000100800 */
[----:B------:R1:W-:Y:S01]  /*26880*/  STL [R1+0x1aa4], R8 ;  /* 0x001aa40801007387 */ /* 0x0003e20000100800 */
[----:B0-----:R-:W-:-:S03]  /*26890*/  IMAD.MOV.U32 R0, RZ, RZ, R9 ;  /* 0x000000ffff007224 */ /* 0x001fc600078e0009 */
[----:B------:R-:W2:Y:S04]  /*268a0*/  LDL.LU.64 R56, [R1+0x1b00] ;  /* 0x001b000001387983 */ /* 0x000ea80000300a00 */
[----:B---3--:R-:W-:Y:S04]  /*268b0*/  STL [R1+0x1aac], R58 ;  /* 0x001aac3a01007387 */ /* 0x008fe80000100800 */
[----:B------:R0:W-:Y:S04]  /*268c0*/  STL [R1+0x1aa0], R0 ;  /* 0x001aa00001007387 */ /* 0x0001e80000100800 */
[----:B-1----:R-:W3:Y:S01]  /*268d0*/  LDL.LU.64 R8, [R1+0x148] ;  /* 0x0001480001087983 */ /* 0x002ee20000300a00 */
[----:B0-----:R-:W-:-:S03]  /*268e0*/  IMAD.MOV.U32 R0, RZ, RZ, R59 ;  /* 0x000000ffff007224 */ /* 0x001fc600078e003b */
[----:B----4-:R-:W-:Y:S04]  /*268f0*/  STL [R1+0x1ab4], R18 ;  /* 0x001ab41201007387 */ /* 0x010fe80000100800 */
[----:B------:R0:W-:Y:S04]  /*26900*/  STL [R1+0x1aa8], R0 ;  /* 0x001aa80001007387 */ /* 0x0001e80000100800 */
[----:B------:R-:W4:Y:S01]  /*26910*/  LDL.LU.64 R58, [R1+0x1b10] ;  /* 0x001b1000013a7983 */ /* 0x000f220000300a00 */
[----:B0-----:R-:W-:-:S03]  /*26920*/  IMAD.MOV.U32 R0, RZ, RZ, R19 ;  /* 0x000000ffff007224 */ /* 0x001fc600078e0013 */
[----:B------:R-:W-:Y:S04]  /*26930*/  STL [R1+0x1abc], R16 ;  /* 0x001abc1001007387 */ /* 0x000fe80000100800 */
[----:B------:R0:W-:Y:S02]  /*26940*/  STL [R1+0x1ab0], R0 ;  /* 0x001ab00001007387 */ /* 0x0001e40000100800 */
[----:B0-----:R-:W-:Y:S02]  /*26950*/  IMAD.MOV.U32 R0, RZ, RZ, R17 ;  /* 0x000000ffff007224 */ /* 0x001fe400078e0011 */
[----:B------:R-:W4:Y:S04]  /*26960*/  LDL.LU.64 R16, [R1+0xc48] ;  /* 0x000c480001107983 */ /* 0x000f280000300a00 */
        /* <DEDUP_REMOVED lines=8> */
[----:B------:R2:W-:Y:S02]  /*269f0*/  STL [R1+0x1ac8], R0 ;  /* 0x001ac80001007387 */ /* 0x0005e40000100800 */
[----:B--2---:R-:W-:Y:S02]  /*26a00*/  IMAD.MOV.U32 R0, RZ, RZ, R3 ;  /* 0x000000ffff007224 */ /* 0x004fe400078e0003 */
[----:B------:R0:W-:Y:S04]  /*26a10*/  STL [R1+0x1ad4], R2 ;  /* 0x001ad40201007387 */ /* 0x0001e80000100800 */
[----:B0-----:R-:W2:Y:S04]  /*26a20*/  LDL.LU.64 R2, [R1+0x1b30] ;  /* 0x001b300001027983 */ /* 0x001ea80000300a00 */
        /* <DEDUP_REMOVED lines=15> */
[----:B------:R-:W-:Y:S04]  /*26b20*/  STL [R1+0x1afc], R56 ;  /* 0x001afc3801007387 */ /* 0x000fe80000100800 */
[----:B------:R0:W-:Y:S04]  /*26b30*/  STL [R1+0x1af0], R0 ;  /* 0x001af00001007387 */ /* 0x0001e80000100800 */
[----:B-1----:R-:W2:Y:S01]  /*26b40*/  LDL.LU.64 R10, [R1+0x1b50] ;  /* 0x001b5000010a7983 */ /* 0x002ea20000300a00 */
[----:B0-----:R-:W-:-:S03]  /*26b50*/  IMAD.MOV.U32 R0, RZ, RZ, R57 ;  /* 0x000000ffff007224 */ /* 0x001fc600078e0039 */
[----:B---3--:R-:W-:Y:S04]  /*26b60*/  STL [R1+0x1b04], R8 ;  /* 0x001b040801007387 */ /* 0x008fe80000100800 */
[----:B------:R0:W-:Y:S04]  /*26b70*/  STL [R1+0x1af8], R0 ;  /* 0x001af80001007387 */ /* 0x0001e80000100800 */
[----:B------:R-:W3:Y:S01]  /*26b80*/  LDL.LU.64 R56, [R1+0xc70] ;  /* 0x000c700001387983 */ /* 0x000ee20000300a00 */
[----:B0-----:R-:W-:-:S03]  /*26b90*/  IMAD.MOV.U32 R0, RZ, RZ, R9 ;  /* 0x000000ffff007224 */ /* 0x001fc600078e0009 */
[----:B----4-:R-:W-:Y:S04]  /*26ba0*/  STL [R1+0x1b0c], R58 ;  /* 0x001b0c3a01007387 */ /* 0x010fe80000100800 */
[----:B------:R0:W-:Y:S04]  /*26bb0*/  STL [R1+0x1b00], R0 ;  /* 0x001b000001007387 */ /* 0x0001e80000100800 */
[----:B------:R-:W4:Y:S01]  /*26bc0*/  LDL.LU.64 R8, [R1+0x1b60] ;  /* 0x001b600001087983 */ /* 0x000f220000300a00 */
[----:B0-----:R-:W-:-:S03]  /*26bd0*/  IMAD.MOV.U32 R0, RZ, RZ, R59 ;  /* 0x000000ffff007224 */ /* 0x001fc600078e003b */
[----:B------:R-:W4:Y:S04]  /*26be0*/  LDL.LU.64 R58, [R1+0x130] ;  /* 0x00013000013a7983 */ /* 0x000f280000300a00 */
[----:B------:R0:W-:Y:S04]  /*26bf0*/  STL [R1+0x1b08], R0 ;  /* 0x001b080001007387 */ /* 0x0001e80000100800 */
[----:B------:R-:W-:Y:S04]  /*26c00*/  STL [R1+0x1b14], R16 ;  /* 0x001b141001007387 */ /* 0x000fe80000100800 */
[----:B------:R-:W4:Y:S01]  /*26c10*/  LDL.LU.64 R18, [R1+0x1b70] ;  /* 0x001b700001127983 */ /* 0x000f220000300a00 */
        /* <DEDUP_REMOVED lines=14> */
[----:B------:R1:W-:Y:S04]  /*26d00*/  STL [R1+0x1b34], R54 ;  /* 0x001b343601007387 */ /* 0x0003e80000100800 */
[----:B------:R-:W2:Y:S01]  /*26d10*/  LDL.LU.64 R16, [R1+0x1b90] ;  /* 0x001b900001107983 */ /* 0x000ea20000300a00 */
[----:B0-----:R-:W-:-:S03]  /*26d20*/  IMAD.MOV.U32 R0, RZ, RZ, R55 ;  /* 0x000000ffff007224 */ /* 0x001fc600078e0037 */
[----:B------:R-:W-:Y:S04]  /*26d30*/  STL [R1+0x1b3c], R14 ;  /* 0x001b3c0e01007387 */ /* 0x000fe80000100800 */
[----:B------:R0:W-:Y:S04]  /*26d40*/  STL [R1+0x1b30], R0 ;  /* 0x001b300001007387 */ /* 0x0001e80000100800 */
[----:B-1----:R-:W2:Y:S01]  /*26d50*/  LDL.LU.64 R54, [R1+0xc98] ;  /* 0x000c980001367983 */ /* 0x002ea20000300a00 */
[----:B0-----:R-:W-:-:S03]  /*26d60*/  IMAD.MOV.U32 R0, RZ, RZ, R15 ;  /* 0x000000ffff007224 */ /* 0x001fc600078e000f */
[----:B------:R-:W-:Y:S04]  /*26d70*/  STL [R1+0x1b44], R12 ;  /* 0x001b440c01007387 */ /* 0x000fe80000100800 */
[----:B------:R0:W-:Y:S04]  /*26d80*/  STL [R1+0x1b38], R0 ;  /* 0x001b380001007387 */ /* 0x0001e80000100800 */
[----:B------:R-:W2:Y:S01]  /*26d90*/  LDL.LU.64 R14, [R1+0x1ba0] ;  /* 0x001ba000010e7983 */ /* 0x000ea20000300a00 */
[----:B0-----:R-:W-:-:S03]  /*26da0*/  IMAD.MOV.U32 R0, RZ, RZ, R13 ;  /* 0x000000ffff007224 */ /* 0x001fc600078e000d */
[----:B------:R-:W2:Y:S04]  /*26db0*/  LDL.LU.64 R12, [R1+0x120] ;  /* 0x00012000010c7983 */ /* 0x000ea80000300a00 */
        /* <DEDUP_REMOVED lines=11> */
[----:B------:R-:W-:Y:S04]  /*26e70*/  STL [R1+0x1b64], R58 ;  /* 0x001b643a01007387 */ /* 0x000fe80000100800 */
[----:B------:R0:W-:Y:S04]  /*26e80*/  STL [R1+0x1b58], R0 ;  /* 0x001b580001007387 */ /* 0x0001e80000100800 */
[----:B-1----:R-:W4:Y:S01]  /*26e90*/  LDL.LU.64 R8, [R1+0x1bc0] ;  /* 0x001bc00001087983 */ /* 0x002f220000300a00 */
[----:B0-----:R-:W-:-:S03]  /*26ea0*/  IMAD.MOV.U32 R0, RZ, RZ, R59 ;  /* 0x000000ffff007224 */ /* 0x001fc600078e003b */
[----:B------:R-:W-:Y:S04]  /*26eb0*/  STL [R1+0x1b6c], R18 ;  /* 0x001b6c1201007387 */ /* 0x000fe80000100800 */
        /* <DEDUP_REMOVED lines=11> */
[----:B------:R2:W-:Y:S02]  /*26f70*/  STL [R1+0x1b78], R0 ;  /* 0x001b780001007387 */ /* 0x0005e40000100800 */
[----:B--2---:R-:W-:Y:S02]  /*26f80*/  IMAD.MOV.U32 R0, RZ, RZ, R3 ;  /* 0x000000ffff007224 */ /* 0x004fe400078e0003 */
[----:B------:R0:W-:Y:S04]  /*26f90*/  STL [R1+0x1b84], R2 ;  /* 0x001b840201007387 */ /* 0x0001e80000100800 */
[----:B------:R-:W-:Y:S04]  /*26fa0*/  STL [R1+0x1b8c], R16 ;  /* 0x001b8c1001007387 */ /* 0x000fe80000100800 */
[----:B------:R1:W-:Y:S04]  /*26fb0*/  STL [R1+0x1b80], R0 ;  /* 0x001b800001007387 */ /* 0x0003e80000100800 */
[----:B0-----:R-:W2:Y:S01]  /*26fc0*/  LDL.LU.64 R2, [R1+0x1be0] ;  /* 0x001be00001027983 */ /* 0x001ea20000300a00 */
[----:B-1----:R-:W-:-:S03]  /*26fd0*/  IMAD.MOV.U32 R0, RZ, RZ, R17 ;  /* 0x000000ffff007224 */ /* 0x002fc600078e0011 */
[----:B------:R-:W-:Y:S04]  /*26fe0*/  STL [R1+0x1b94], R54 ;  /* 0x001b943601007387 */ /* 0x000fe80000100800 */
[----:B------:R0:W-:Y:S02]  /*26ff0*/  STL [R1+0x1b88], R0 ;  /* 0x001b880001007387 */ /* 0x0001e40000100800 */
[----:B0-----:R-:W-:Y:S02]  /*27000*/  IMAD.MOV.U32 R0, RZ, RZ, R55 ;  /* 0x000000ffff007224 */ /* 0x001fe400078e0037 */
[----:B------:R-:W2:Y:S04]  /*27010*/  LDL.LU.64 R54, [R1+0x110] ;  /* 0x0001100001367983 */ /* 0x000ea80000300a00 */
[----:B------:R0:W-:Y:S04]  /*27020*/  STL [R1+0x1b90], R0 ;  /* 0x001b900001007387 */ /* 0x0001e80000100800 */
[----:B------:R-:W-:Y:S01]  /*27030*/  STL [R1+0x1b9c], R14 ;  /* 0x001b9c0e01007387 */ /* 0x000fe20000100800 */
[----:B0-----:R-:W-:-:S03]  /*27040*/  IMAD.MOV.U32 R0, RZ, RZ, R15 ;  /* 0x000000ffff007224 */ /* 0x001fc600078e000f */
[----:B------:R-:W-:Y:S04]  /*27050*/  STL [R1+0x1ba4], R12 ;  /* 0x001ba40c01007387 */ /* 0x000fe80000100800 */
[----:B------:R0:W-:Y:S04]  /*27060*/  STL [R1+0x1b98], R0 ;  /* 0x001b980001007387 */ /* 0x0001e80000100800 */
[----:B------:R-:W2:Y:S01]  /*27070*/  LDL.LU.64 R24, [R1+0x1bf0] ;  /* 0x001bf00001187983 */ /* 0x000ea20000300a00 */
[----:B0-----:R-:W-:-:S05]  /*27080*/  IMAD.MOV.U32 R0, RZ, RZ, R13 ;  /* 0x000000ffff007224 */ /* 0x001fca00078e000d */
[----:B------:R0:W-:Y:S04]  /*27090*/  STL [R1+0x1ba0], R0 ;  /* 0x001ba00001007387 */ /* 0x0001e80000100800 */
[----:B------:R-:W-:Y:S04]  /*270a0*/  STL [R1+0x1bac], R10 ;  /* 0x001bac0a01007387 */ /* 0x000fe80000100800 */
[----:B------:R-:W2:Y:S01]  /*270b0*/  LDL.LU.64 R22, [R1+0xcd8] ;  /* 0x000cd80001167983 */ /* 0x000ea20000300a00 */
[----:B0-----:R-:W-:-:S05]  /*270c0*/  IMAD.MOV.U32 R0, RZ, RZ, R11 ;  /* 0x000000ffff007224 */ /* 0x001fca00078e000b */
[----:B------:R0:W-:Y:S04]  /*270d0*/  STL [R1+0x1ba8], R0 ;  /* 0x001ba80001007387 */ /* 0x0001e80000100800 */
[----:B---3--:R1:W-:Y:S04]  /*270e0*/  STL [R1+0x1bb4], R56 ;  /* 0x001bb43801007387 */ /* 0x0083e80000100800 */
[----:B------:R-:W3:Y:S01]  /*270f0*/  LDL.LU.64 R20, [R1+0x1c00] ;  /* 0x001c000001147983 */ /* 0x000ee20000300a00 */
[----:B0-----:R-:W-:-:S03]  /*27100*/  IMAD.MOV.U32 R0, RZ, RZ, R57 ;  /* 0x000000ffff007224 */ /* 0x001fc600078e0039 */
[----:B-1----:R-:W3:Y:S04]  /*27110*/  LDL.LU.64 R56, [R1+0x108] ;  /* 0x0001080001387983 */ /* 0x002ee80000300a00 */
[----:B------:R0:W-:Y:S04]  /*27120*/  STL [R1+0x1bb0], R0 ;  /* 0x001bb00001007387 */ /* 0x0001e80000100800 */
[----:B----4-:R-:W-:Y:S01]  /*27130*/  STL [R1+0x1bbc], R8 ;  /* 0x001bbc0801007387 */ /* 0x010fe20000100800 */
[----:B0-----:R-:W-:-:S03]  /*27140*/  IMAD.MOV.U32 R0, RZ, RZ, R9 ;  /* 0x000000ffff007224 */ /* 0x001fc600078e0009 */
[----:B------:R-:W4:Y:S04]  /*27150*/  LDL.LU.64 R18, [R1+0x1c10] ;  /* 0x001c100001127983 */ /* 0x000f280000300a00 */
[----:B------:R-:W-:Y:S04]  /*27160*/  STL [R1+0x1bc4], R58 ;  /* 0x001bc43a01007387 */ /* 0x000fe80000100800 */
[----:B------:R0:W-:Y:S04]  /*27170*/  STL [R1+0x1bb8], R0 ;  /* 0x001bb80001007387 */ /* 0x0001e80000100800 */
[----:B------:R-:W4:Y:S01]  /*27180*/  LDL.LU.64 R16, [R1+0xce8] ;  /* 0x000ce80001107983 */ /* 0x000f220000300a00 */
[----:B0-----:R-:W-:-:S03]  /*27190*/  IMAD.MOV.U32 R0, RZ, RZ, R59 ;  /* 0x000000ffff007224 */ /* 0x001fc600078e003b */
[----:B------:R-:W4:Y:S04]  /*271a0*/  LDL.LU.64 R58, [R1+0x1c20] ;  /* 0x001c2000013a7983 */ /* 0x000f280000300a00 */
[----:B------:R0:W-:Y:S04]  /*271b0*/  STL [R1+0x1bc0], R0 ;  /* 0x001bc00001007387 */ /* 0x0001e80000100800 */
[----:B------:R-:W-:Y:S04]  /*271c0*/  STL [R1+0x1bcc], R6 ;  /* 0x001bcc0601007387 */ /* 0x000fe80000100800 */
[----:B------:R-:W4:Y:S01]  /*271d0*/  LDL.LU.64 R14, [R1+0x100] ;  /* 0x00010000010e7983 */ /* 0x000f220000300a00 */
[----:B0-----:R-:W-:-:S03]  /*271e0*/  IMAD.MOV.U32 R0, RZ, RZ, R7 ;  /* 0x000000ffff007224 */ /* 0x001fc600078e0007 */
[----:B------:R-:W-:Y:S04]  /*271f0*/  STL [R1+0x1bd4], R4 ;  /* 0x001bd40401007387 */ /* 0x000fe80000100800 */
[----:B------:R0:W-:Y:S04]  /*27200*/  STL [R1+0x1bc8], R0 ;  /* 0x001bc80001007387 */ /* 0x0001e80000100800 */
[----:B------:R-:W4:Y:S04]  /*27210*/  LDL.LU.64 R12, [R1+0x1c30] ;  /* 0x001c3000010c7983 */ /* 0x000f280000300a00 */
[----:B------:R-:W4:Y:S01]  /*27220*/  LDL.LU.64 R10, [R1+0xd00] ;  /* 0x000d0000010a7983 */ /* 0x000f220000300a00 */
[----:B0-----:R-:W-:-:S05]  /*27230*/  IMAD.MOV.U32 R0, RZ, RZ, R5 ;  /* 0x000000ffff007224 */ /* 0x001fca00078e0005 */
[----:B------:R2:W-:Y:S02]  /*27240*/  STL [R1+0x1bd0], R0 ;  /* 0x001bd00001007387 */ /* 0x0005e40000100800 */
[----:B--2---:R-:W-:Y:S02]  /*27250*/  IMAD.MOV.U32 R0, RZ, RZ, R3 ;  /* 0x000000ffff007224 */ /* 0x004fe400078e0003 */
[----:B------:R-:W-:Y:S04]  /*27260*/  STL [R1+0x1bdc], R2 ;  /* 0x001bdc0201007387 */ /* 0x000fe80000100800 */
[----:B------:R-:W2:Y:S04]  /*27270*/  LDL.LU.64 R8, [R1+0x1c40] ;  /* 0x001c400001087983 */ /* 0x000ea80000300a00 */
[----:B------:R-:W2:Y:S04]  /*27280*/  LDL.LU.64 R6, [R1+0xf8] ;  /* 0x0000f80001067983 */ /* 0x000ea80000300a00 */
[----:B------:R0:W-:Y:S02]  /*27290*/  STL [R1+0x1bd8], R0 ;  /* 0x001bd80001007387 */ /* 0x0001e40000100800 */
[----:B0-----:R-:W-:-:S02]  /*272a0*/  IMAD.MOV.U32 R0, RZ, RZ, R55 ;  /* 0x000000ffff007224 */ /* 0x001fc400078e0037 */
[----:B------:R-:W-:Y:S04]  /*272b0*/  STL [R1+0x1be4], R54 ;  /* 0x001be43601007387 */ /* 0x000fe80000100800 */
[----:B------:R-:W2:Y:S04]  /*272c0*/  LDL.LU.64 R4, [R1+0x1c50] ;  /* 0x001c500001047983 */ /* 0x000ea80000300a00 */
[----:B------:R-:W2:Y:S04]  /*272d0*/  LDL.LU R60, [R1+0xe48] ;  /* 0x000e4800013c7983 */ /* 0x000ea80000300800 */
[----:B------:R-:W2:Y:S04]  /*272e0*/  LDL.LU.64 R2, [R1+0xd10] ;  /* 0x000d100001027983 */ /* 0x000ea80000300a00 */
[----:B------:R0:W-:Y:S04]  /*272f0*/  STL [R1+0x1be0], R0 ;  /* 0x001be00001007387 */ /* 0x0001e80000100800 */
[----:B------:R-:W-:Y:S01]  /*27300*/  STL [R1+0x1bec], R24 ;  /* 0x001bec1801007387 */ /* 0x000fe20000100800 */
[----:B0-----:R-:W-:-:S03]  /*27310*/  IMAD.MOV.U32 R0, RZ, RZ, R25 ;  /* 0x000000ffff007224 */ /* 0x001fc600078e0019 */
[----:B------:R-:W2:Y:S04]  /*27320*/  LDL.LU.64 R54, [R1+0x1c60] ;  /* 0x001c600001367983 */ /* 0x000ea80000300a00 */
[----:B------:R-:W-:Y:S04]  /*27330*/  STL [R1+0x1bf4], R22 ;  /* 0x001bf41601007387 */ /* 0x000fe80000100800 */
[----:B------:R0:W-:Y:S02]  /*27340*/  STL [R1+0x1be8], R0 ;  /* 0x001be80001007387 */ /* 0x0001e40000100800 */
[----:B0-----:R-:W-:-:S02]  /*27350*/  IMAD.MOV.U32 R0, RZ, RZ, R23 ;  /* 0x000000ffff007224 */ /* 0x001fc400078e0017 */
[----:B---3--:R-:W-:Y:S04]  /*27360*/  STL [R1+0x1bfc], R20 ;  /* 0x001bfc1401007387 */ /* 0x008fe80000100800 */
[----:B------:R0:W-:Y:S04]  /*27370*/  STL [R1+0x1bf0], R0 ;  /* 0x001bf00001007387 */ /* 0x0001e80000100800 */
[----:B------:R-:W-:Y:S01]  /*27380*/  STL [R1+0x1c04], R56 ;  /* 0x001c043801007387 */ /* 0x000fe20000100800 */
[----:B0-----:R-:W-:-:S05]  /*27390*/  IMAD.MOV.U32 R0, RZ, RZ, R21 ;  /* 0x000000ffff007224 */ /* 0x001fca00078e0015 */
[----:B------:R0:W-:Y:S04]  /*273a0*/  STL [R1+0x1bf8], R0 ;  /* 0x001bf80001007387 */ /* 0x0001e80000100800 */
[----:B----4-:R-:W-:Y:S01]  /*273b0*/  STL [R1+0x1c0c], R18 ;  /* 0x001c0c1201007387 */ /* 0x010fe20000100800 */
[----:B0-----:R-:W-:-:S05]  /*273c0*/  IMAD.MOV.U32 R0, RZ, RZ, R57 ;  /* 0x000000ffff007224 */ /* 0x001fca00078e0039 */
[----:B------:R0:W-:Y:S04]  /*273d0*/  STL [R1+0x1c00], R0 ;  /* 0x001c000001007387 */ /* 0x0001e80000100800 */
[----:B------:R-:W3:Y:S01]  /*273e0*/  LDL.LU.64 R56, [R1+0x1c70] ;  /* 0x001c700001387983 */ /* 0x000ee20000300a00 */
[----:B0-----:R-:W-:-:S03]  /*273f0*/  IMAD.MOV.U32 R0, RZ, RZ, R19 ;  /* 0x000000ffff007224 */ /* 0x001fc600078e0013 */
[----:B------:R-:W-:Y:S04]  /*27400*/  STL [R1+0x1c14], R16 ;  /* 0x001c141001007387 */ /* 0x000fe80000100800 */
[----:B------:R0:W-:Y:S04]  /*27410*/  STL [R1+0x1c08], R0 ;  /* 0x001c080001007387 */ /* 0x0001e80000100800 */
[----:B------:R-:W-:Y:S01]  /*27420*/  STL [R1+0x1c1c], R58 ;  /* 0x001c1c3a01007387 */ /* 0x000fe20000100800 */
[----:B0-----:R-:W-:-:S05]  /*27430*/  IMAD.MOV.U32 R0, RZ, RZ, R17 ;  /* 0x000000ffff007224 */ /* 0x001fca00078e0011 */
[----:B------:R0:W-:Y:S02]  /*27440*/  STL [R1+0x1c10], R0 ;  /* 0x001c100001007387 */ /* 0x0001e40000100800 */
[----:B0-----:R-:W-:Y:S02]  /*27450*/  IMAD.MOV.U32 R0, RZ, RZ, R59 ;  /* 0x000000ffff007224 */ /* 0x001fe400078e003b */
[----:B------:R-:W-:Y:S04]  /*27460*/  STL [R1+0x1c24], R14 ;  /* 0x001c240e01007387 */ /* 0x000fe80000100800 */
[----:B------:R0:W-:Y:S04]  /*27470*/  STL [R1+0x1c18], R0 ;  /* 0x001c180001007387 */ /* 0x0001e80000100800 */
[----:B------:R-:W4:Y:S01]  /*27480*/  LDL.LU.64 R58, [R1+0x3b0] ;  /* 0x0003b000013a7983 */ /* 0x000f220000300a00 */
[----:B0-----:R-:W-:-:S03]  /*27490*/  IMAD.MOV.U32 R0, RZ, RZ, R15 ;  /* 0x000000ffff007224 */ /* 0x001fc600078e000f */
[----:B------:R-:W-:Y:S04]  /*274a0*/  STL [R1+0x1c2c], R12 ;  /* 0x001c2c0c01007387 */ /* 0x000fe80000100800 */
[----:B------:R0:W-:Y:S04]  /*274b0*/  STL [R1+0x1c20], R0 ;  /* 0x001c200001007387 */ /* 0x0001e80000100800 */
[----:B------:R-:W-:Y:S01]  /*274c0*/  STL [R1+0x1c34], R10 ;  /* 0x001c340a01007387 */ /* 0x000fe20000100800 */
[----:B0-----:R-:W-:-:S05]  /*274d0*/  IMAD.MOV.U32 R0, RZ, RZ, R13 ;  /* 0x000000ffff007224 */ /* 0x001fca00078e000d */
[----:B------:R0:W-:Y:S02]  /*274e0*/  STL [R1+0x1c28], R0 ;  /* 0x001c280001007387 */ /* 0x0001e40000100800 */
[----:B0-----:R-:W-:Y:S02]  /*274f0*/  IMAD.MOV.U32 R0, RZ, RZ, R11 ;  /* 0x000000ffff007224 */ /* 0x001fe400078e000b */
[----:B--2---:R-:W-:Y:S04]  /*27500*/  STL [R1+0x1c3c], R8 ;  /* 0x001c3c0801007387 */ /* 0x004fe80000100800 */
[----:B------:R0:W-:Y:S04]  /*27510*/  STL [R1+0x1c30], R0 ;  /* 0x001c300001007387 */ /* 0x0001e80000100800 */
[----:B------:R-:W-:Y:S01]  /*27520*/  STL [R1+0x1c44], R6 ;  /* 0x001c440601007387 */ /* 0x000fe20000100800 */
[----:B0-----:R-:W-:-:S05]  /*27530*/  IMAD.MOV.U32 R0, RZ, RZ, R9 ;  /* 0x000000ffff007224 */ /* 0x001fca00078e0009 */
[----:B------:R0:W-:Y:S02]  /*27540*/  STL [R1+0x1c38], R0 ;  /* 0x001c380001007387 */ /* 0x0001e40000100800 */
[----:B0-----:R-:W-:Y:S02]  /*27550*/  IMAD.MOV.U32 R0, RZ, RZ, R7 ;  /* 0x000000ffff007224 */ /* 0x001fe400078e0007 */
[----:B------:R0:W-:Y:S04]  /*27560*/  STL [R1+0x1c4c], R4 ;  /* 0x001c4c0401007387 */ /* 0x0001e80000100800 */
[----:B------:R1:W-:Y:S01]  /*27570*/  STL [R1+0x1c40], R0 ;  /* 0x001c400001007387 */ /* 0x0003e20000100800 */
[----:B0-----:R-:W-:-:S05]  /*27580*/  IMAD.MOV.U32 R4, RZ, RZ, R5 ;  /* 0x000000ffff047224 */ /* 0x001fca00078e0005 */
[----:B------:R-:W-:Y:S01]  /*27590*/  STL [R1+0x1c48], R4 ;  /* 0x001c480401007387 */ /* 0x000fe20000100800 */
[----:B-1----:R-:W-:-:S03]  /*275a0*/  IMAD R0, R60, c[0x0][0x184], RZ ;  /* 0x000061003c007a24 */ /* 0x002fc600078e02ff */
[----:B------:R0:W-:Y:S04]  /*275b0*/  STL [R1+0x1c54], R2 ;  /* 0x001c540201007387 */ /* 0x0001e80000100800 */
[----:B------:R-:W-:Y:S01]  /*275c0*/  STL [R1+0x1c5c], R54 ;  /* 0x001c5c3601007387 */ /* 0x000fe20000100800 */
[----:B------:R-:W-:Y:S01]  /*275d0*/  LEA R12, P1, R0, c[0x0][0x160], 0x1 ;  /* 0x00005800000c7a11 */ /* 0x000fe200078208ff */
[----:B0-----:R-:W-:Y:S02]  /*275e0*/  IMAD.MOV.U32 R2, RZ, RZ, R3 ;  /* 0x000000ffff027224 */ /* 0x001fe400078e0003 */
[----:B------:R-:W-:-:S03]  /*275f0*/  IMAD.MOV.U32 R3, RZ, RZ, R55 ;  /* 0x000000ffff037224 */ /* 0x000fc600078e0037 */
[----:B------:R0:W-:Y:S01]  /*27600*/  STL [R1+0x1c50], R2 ;  /* 0x001c500201007387 */ /* 0x0001e20000100800 */
[----:B------:R-:W-:Y:S01]  /*27610*/  IMAD.MOV.U32 R8, RZ, RZ, c[0x0][0x188] ;  /* 0x00006200ff087624 */ /* 0x000fe200078e00ff */
[----:B------:R-:W-:Y:S01]  /*27620*/  LEA.HI.X.SX32 R13, R0, c[0x0][0x164], 0x1, P1 ;  /* 0x00005900000d7a11 */ /* 0x000fe200008f0eff */
[----:B0-----:R-:W-:Y:S02]  /*27630*/  IMAD R2, R61, c[0x0][0x184], RZ ;  /* 0x000061003d027a24 */ /* 0x001fe400078e02ff */
[----:B------:R0:W5:Y:S01]  /*27640*/  LDL.LU R61, [R1+0x2644] ;  /* 0x00264400013d7983 */ /* 0x0001620000300800 */
[----:B------:R-:W-:Y:S02]  /*27650*/  IMAD R4, R8, 0x3f, RZ ;  /* 0x0000003f08047824 */ /* 0x000fe400078e02ff */
[C---:B------:R-:W-:Y:S01]  /*27660*/  LEA R10, P0, R2.reuse, c[0x0][0x160], 0x1 ;  /* 0x00005800020a7a11 */ /* 0x040fe200078008ff */
[----:B------:R1:W-:Y:S03]  /*27670*/  STL [R1+0x1c58], R3 ;  /* 0x001c580301007387 */ /* 0x0003e60000100800 */
[----:B------:R-:W-:Y:S01]  /*27680*/  LEA.HI.X.SX32 R11, R2, c[0x0][0x164], 0x1, P0 ;  /* 0x00005900020b7a11 */ /* 0x000fe200000f0eff */
[----:B------:R-:W-:Y:S04]  /*27690*/  STL [R1+0x1c64], R28 ;  /* 0x001c641c01007387 */ /* 0x000fe80000100800 */
[----:B------:R-:W-:Y:S01]  /*276a0*/  STL [R1+0x1c60], R29 ;  /* 0x001c601d01007387 */ /* 0x000fe20000100800 */
[----:B-1----:R-:W-:-:S04]  /*276b0*/  IMAD.WIDE R2, R4, 0x2, R12 ;  /* 0x0000000204027825 */ /* 0x002fc800078e020c */
[----:B------:R-:W-:-:S04]  /*276c0*/  IMAD.WIDE R4, R4, 0x2, R10 ;  /* 0x0000000204047825 */ /* 0x000fc800078e020a */
[----:B---3--:R-:W-:Y:S01]  /*276d0*/  IMAD.MOV.U32 R0, RZ, RZ, R57 ;  /* 0x000000ffff007224 */ /* 0x008fe200078e0039 */
[----:B------:R-:W-:Y:S04]  /*276e0*/  STL [R1+0x1c6c], R56 ;  /* 0x001c6c3801007387 */ /* 0x000fe80000100800 */
[----:B------:R-:W-:Y:S04]  /*276f0*/  STL.64 [R1+0x940], R12 ;  /* 0x0009400c01007387 */ /* 0x000fe80000100a00 */
[----:B------:R1:W-:Y:S02]  /*27700*/  STL [R1+0x1c68], R0 ;  /* 0x001c680001007387 */ /* 0x0003e40000100800 */
[----:B-1----:R-:W-:-:S02]  /*27710*/  IMAD R0, R8, 0x3e, RZ ;  /* 0x0000003e08007824 */ /* 0x002fc400078e02ff */
[----:B----4-:R-:W-:Y:S01]  /*27720*/  IMAD.MOV.U32 R6, RZ, RZ, R59 ;  /* 0x000000ffff067224 */ /* 0x010fe200078e003b */
[----:B------:R-:W-:Y:S04]  /*27730*/  STL [R1+0x1c74], R58 ;  /* 0x001c743a01007387 */ /* 0x000fe80000100800 */
[----:B------:R-:W-:Y:S04]  /*27740*/  STL.64 [R1+0x948], R10 ;  /* 0x0009480a01007387 */ /* 0x000fe80000100a00 */
[----:B------:R-:W-:Y:S04]  /*27750*/  STL [R1+0x1c7c], R2 ;  /* 0x001c7c0201007387 */ /* 0x000fe80000100800 */
[----:B------:R1:W-:Y:S04]  /*27760*/  STL [R1+0x1c70], R6 ;  /* 0x001c700601007387 */ /* 0x0003e80000100800 */
[----:B------:R2:W-:Y:S04]  /*27770*/  STL [R1+0x1c78], R3 ;  /* 0x001c780301007387 */ /* 0x0005e80000100800 */
[----:B------:R-:W-:Y:S01]  /*27780*/  STL [R1+0x1c84], R4 ;  /* 0x001c840401007387 */ /* 0x000fe20000100800 */
[----:B-1----:R-:W-:-:S02]  /*27790*/  IMAD R6, R8, 0x3d, RZ ;  /* 0x0000003d08067824 */ /* 0x002fc400078e02ff */
[C---:B--2---:R-:W-:Y:S01]  /*277a0*/  IMAD.WIDE R2, R0.reuse, 0x2, R12 ;  /* 0x0000000200027825 */ /* 0x044fe200078e020c */
[----:B------:R1:W-:Y:S04]  /*277b0*/  STL [R1+0x1c80], R5 ;  /* 0x001c800501007387 */ /* 0x0003e80000100800 */
[----:B------:R-:W-:Y:S04]  /*277c0*/  STL [R1+0x1c8c], R2 ;  /* 0x001c8c0201007387 */ /* 0x000fe80000100800 */
[----:B------:R2:W-:Y:S01]  /*277d0*/  STL [R1+0x1c88], R3 ;  /* 0x001c880301007387 */ /* 0x0005e20000100800 */
[----:B-1----:R-:W-:-:S04]  /*277e0*/  IMAD.WIDE R4, R0, 0x2, R10 ;  /* 0x0000000200047825 */ /* 0x002fc800078e020a */
[----:B------:R-:W-:Y:S01]  /*277f0*/  IMAD R0, R8, 0x3c, RZ ;  /* 0x0000003c08007824 */ /* 0x000fe200078e02ff */
[----:B------:R-:W-:Y:S01]  /*27800*/  STL [R1+0x1c94], R4 ;  /* 0x001c940401007387 */ /* 0x000fe20000100800 */
[----:B--2---:R-:W-:-:S03]  /*27810*/  IMAD.WIDE R2, R6, 0x2, R12 ;  /* 0x0000000206027825 */ /* 0x004fc600078e020c */
[----:B------:R1:W-:Y:S01]  /*27820*/  STL [R1+0x1c90], R5 ;  /* 0x001c900501007387 */ /* 0x0003e20000100800 */
[----:B------:R-:W-:-:S03]  /*27830*/  IMAD.WIDE R6, R6, 0x2, R10 ;  /* 0x0000000206067825 */ /* 0x000fc600078e020a */
[----:B------:R-:W-:Y:S04]  /*27840*/  STL [R1+0x1c9c], R2 ;  /* 0x001c9c0201007387 */ /* 0x000fe80000100800 */
[----:B------:R2:W-:Y:S04]  /*27850*/  STL [R1+0x1c98], R3 ;  /* 0x001c980301007387 */ /* 0x0005e80000100800 */
[----:B------:R3:W-:Y:S01]  /*27860*/  STL [R1+0x1ca4], R6 ;  /* 0x001ca40601007387 */ /* 0x0007e20000100800 */
[----:B-1----:R-:W-:-:S04]  /*27870*/  IMAD.WIDE R4, R0, 0x2, R10 ;  /* 0x0000000200047825 */ /* 0x002fc800078e020a */
[----:B--2---:R-:W-:Y:S01]  /*27880*/  IMAD.WIDE R2, R0, 0x2, R12 ;  /* 0x0000000200027825 */ /* 0x004fe200078e020c */
[----:B------:R-:W-:Y:S03]  /*27890*/  STL [R1+0x1ca0], R7 ;  /* 0x001ca00701007387 */ /* 0x000fe60000100800 */
[C---:B---3--:R-:W-:Y:S01]  /*278a0*/  IMAD R6, R8.reuse, 0x3b, RZ ;  /* 0x0000003b08067824 */ /* 0x048fe200078e02ff */
[----:B------:R-:W-:Y:S04]  /*278b0*/  STL [R1+0x1cac], R2 ;  /* 0x001cac0201007387 */ /* 0x000fe80000100800 */
[----:B------:R1:W-:Y:S01]  /*278c0*/  STL [R1+0x1ca8], R3 ;  /* 0x001ca80301007387 */ /* 0x0003e20000100800 */
[----:B------:R-:W-:-:S03]  /*278d0*/  IMAD R0, R8, 0x3a, RZ ;  /* 0x0000003a08007824 */ /* 0x000fc600078e02ff */
[----:B------:R-:W-:Y:S01]  /*278e0*/  STL [R1+0x1cb4], R4 ;  /* 0x001cb40401007387 */ /* 0x000fe20000100800 */
[----:B-1----:R-:W-:-:S03]  /*278f0*/  IMAD.WIDE R2, R6, 0x2, R12 ;  /* 0x0000000206027825 */ /* 0x002fc600078e020c */
        /* <DEDUP_REMOVED lines=179> */
[----:B------:R-:W-:-:S03]  /*28430*/  IMAD.SHL.U32 R0, R8, 0x20, RZ ;  /* 0x0000002008007824 */ /* 0x000fc600078e00ff */
        /* <DEDUP_REMOVED lines=202> */
[----:B------:R-:W3:Y:S01]  /*290e0*/  S2R R59, SR_TID.X ;  /* 0x00000000003b7919 */ /* 0x000ee20000002100 */
[----:B-1----:R-:W-:-:S03]  /*290f0*/  IMAD.WIDE R4, R0, 0x2, R10 ;  /* 0x0000000200047825 */ /* 0x002fc600078e020a */
[----:B------:R1:W-:Y:S01]  /*29100*/  STL [R1+0x2024], R6 ;  /* 0x0020240601007387 */ /* 0x0003e20000100800 */
[----:B--2---:R-:W-:-:S03]  /*29110*/  IMAD.WIDE R2, R0, 0x2, R12 ;  /* 0x0000000200027825 */ /* 0x004fc600078e020c */
[----:B------:R-:W-:Y:S04]  /*29120*/  STL [R1+0x2020], R7 ;  /* 0x0020200701007387 */ /* 0x000fe80000100800 */
[----:B------:R-:W-:Y:S01]  /*29130*/  STL [R1+0x202c], R2 ;  /* 0x00202c0201007387 */ /* 0x000fe20000100800 */
[----:B-1----:R-:W-:-:S03]  /*29140*/  IMAD R6, R8, 0x3, RZ ;  /* 0x0000000308067824 */ /* 0x002fc600078e02ff */
[----:B------:R1:W-:Y:S01]  /*29150*/  STL [R1+0x2028], R3 ;  /* 0x0020280301007387 */ /* 0x0003e20000100800 */
[----:B------:R-:W-:-:S03]  /*29160*/  IMAD.SHL.U32 R0, R8, 0x2, RZ ;  /* 0x0000000208007824 */ /* 0x000fc600078e00ff */
[----:B------:R-:W-:Y:S01]  /*29170*/  STL [R1+0x2034], R4 ;  /* 0x0020340401007387 */ /* 0x000fe20000100800 */
[----:B-1----:R-:W-:-:S03]  /*29180*/  IMAD.WIDE R2, R6, 0x2, R12 ;  /* 0x0000000206027825 */ /* 0x002fc600078e020c */
[----:B------:R1:W-:Y:S01]  /*29190*/  STL [R1+0x2030], R5 ;  /* 0x0020300501007387 */ /* 0x0003e20000100800 */
[----:B------:R-:W-:-:S03]  /*291a0*/  IMAD.WIDE R6, R6, 0x2, R10 ;  /* 0x0000000206067825 */ /* 0x000fc600078e020a */
[----:B------:R-:W-:Y:S04]  /*291b0*/  STL [R1+0x203c], R2 ;  /* 0x00203c0201007387 */ /* 0x000fe80000100800 */
[----:B------:R2:W-:Y:S01]  /*291c0*/  STL [R1+0x2038], R3 ;  /* 0x0020380301007387 */ /* 0x0005e20000100800 */
[----:B-1----:R-:W-:-:S03]  /*291d0*/  IMAD.WIDE R4, R0, 0x2, R10 ;  /* 0x0000000200047825 */ /* 0x002fc600078e020a */
[----:B------:R-:W-:Y:S01]  /*291e0*/  STL [R1+0x2044], R6 ;  /* 0x0020440601007387 */ /* 0x000fe20000100800 */
[----:B--2---:R-:W-:-:S03]  /*291f0*/  IMAD.WIDE R2, R0, 0x2, R12 ;  /* 0x0000000200027825 */ /* 0x004fc600078e020c */
[----:B------:R1:W-:Y:S04]  /*29200*/  STL [R1+0x2040], R7 ;  /* 0x0020400701007387 */ /* 0x0003e80000100800 */
[----:B------:R-:W-:Y:S04]  /*29210*/  STL [R1+0x204c], R2 ;  /* 0x00204c0201007387 */ /* 0x000fe80000100800 */
[----:B------:R2:W-:Y:S01]  /*29220*/  STL [R1+0x2048], R3 ;  /* 0x0020480301007387 */ /* 0x0005e20000100800 */
[----:B-1----:R-:W-:-:S03]  /*29230*/  IMAD.WIDE R6, R8, 0x2, R12 ;  /* 0x0000000208067825 */ /* 0x002fc600078e020c */
[----:B------:R3:W-:Y:S04]  /*29240*/  STL [R1+0x2054], R4 ;  /* 0x0020540401007387 */ /* 0x0007e80000100800 */
[----:B------:R-:W-:Y:S01]  /*29250*/  STL [R1+0x2050], R5 ;  /* 0x0020500501007387 */ /* 0x000fe20000100800 */
[----:B--2---:R-:W-:-:S03]  /*29260*/  IMAD.WIDE R2, R8, 0x2, R10 ;  /* 0x0000000208027825 */ /* 0x004fc600078e020a */
[----:B------:R-:W-:Y:S04]  /*29270*/  STL [R1+0x205c], R6 ;  /* 0x00205c0601007387 */ /* 0x000fe80000100800 */
[----:B------:R-:W-:Y:S01]  /*29280*/  STL [R1+0x2058], R7 ;  /* 0x0020580701007387 */ /* 0x000fe20000100800 */
[----:B---3--:R-:W-:-:S03]  /*29290*/  IMAD.SHL.U32 R4, R59, 0x40, RZ ;  /* 0x000000403b047824 */ /* 0x008fc600078e00ff */
[----:B------:R1:W-:Y:S04]  /*292a0*/  STL [R1+0x2064], R2 ;  /* 0x0020640201007387 */ /* 0x0003e80000100800 */
[----:B------:R0:W-:Y:S04]  /*292b0*/  STL [R1+0x2060], R3 ;  /* 0x0020600301007387 */ /* 0x0001e80000100800 */
[----:B------:R0:W-:Y:S04]  /*292c0*/  STL [R1+0xe3c], RZ ;  /* 0x000e3cff01007387 */ /* 0x0001e80000100800 */
[----:B------:R0:W-:Y:S04]  /*292d0*/  STL [R1+0x930], RZ ;  /* 0x000930ff01007387 */ /* 0x0001e80000100800 */
[----:B------:R0:W-:Y:S04]  /*292e0*/  STL [R1+0x2244], R4 ;  /* 0x0022440401007387 */ /* 0x0001e80000100800 */
        /* <DEDUP_REMOVED lines=394> */
[----:B------:R-:W-:Y:S01]  /*2ab90*/  LOP3.LUT R60, R59, 0x1f, RZ, 0xc0, !PT ;  /* 0x0000001f3b3c7812 */ /* 0x000fe200078ec0ff */
[----:B------:R-:W-:-:S04]  /*2aba0*/  IMAD.SHL.U32 R8, R8, 0x40, RZ ;  /* 0x0000004008087824 */ /* 0x000fc800078e00ff */
[----:B------:R-:W-:Y:S02]  /*2abb0*/  IMAD.SHL.U32 R0, R60, 0x2, RZ ;  /* 0x000000023c007824 */ /* 0x000fe400078e00ff */
[----:B------:R-:W-:Y:S01]  /*2abc0*/  IMAD.MOV.U32 R60, RZ, RZ, c[0x0][0x18c] ;  /* 0x00006300ff3c7624 */ /* 0x000fe200078e00ff */
[----:B-1----:R-:W-:-:S03]  /*2abd0*/  SHF.R.S32.HI R2, RZ, 0x1f, R8 ;  /* 0x0000001fff027819 */ /* 0x002fc60000011408 */
[----:B------:R-:W-:Y:S02]  /*2abe0*/  IMAD.SHL.U32 R60, R60, 0x40, RZ ;  /* 0x000000403c3c7824 */ /* 0x000fe400078e00ff */
[----:B0-----:R-:W2:Y:S04]  /*2abf0*/  LDL.LU R58, [R1+0x2240] ;  /* 0x00224000013a7983 */ /* 0x001ea80000300800 */
[----:B------:R-:W3:Y:S01]  /*2ac00*/  LDL R59, [R1+0x223c] ;  /* 0x00223c00013b7983 */ /* 0x000ee20000100800 */
[C---:B------:R-:W-:Y:S02]  /*2ac10*/  LOP3.LUT R6, R0.reuse, 0x20, RZ, 0x3c, !PT ;  /* 0x0000002000067812 */ /* 0x040fe400078e3cff */
[----:B------:R-:W-:Y:S02]  /*2ac20*/  SHF.R.S32.HI R3, RZ, 0x1f, R60 ;  /* 0x0000001fff037819 */ /* 0x000fe4000001143c */
[----:B------:R-:W-:Y:S02]  /*2ac30*/  LOP3.LUT R7, R0, 0x10, RZ, 0x3c, !PT ;  /* 0x0000001000077812 */ /* 0x000fe400078e3cff */
[C---:B------:R-:W-:Y:S01]  /*2ac40*/  SHF.L.U64.HI R3, R60.reuse, 0x1, R3 ;  /* 0x000000013c037819 */ /* 0x040fe20000010203 */
[----:B------:R-:W-:Y:S01]  /*2ac50*/  IMAD.SHL.U32 R60, R60, 0x2, RZ ;  /* 0x000000023c3c7824 */ /* 0x000fe200078e00ff */
[----:B------:R-:W-:-:S02]  /*2ac60*/  SHF.L.U64.HI R2, R8, 0x1, R2 ;  /* 0x0000000108027819 */ /* 0x000fc40000010202 */
[----:B-----5:R-:W-:Y:S02]  /*2ac70*/  LOP3.LUT R7, R61, 0x40, RZ, 0x3c, !PT ;  /* 0x000000403d077812 */ /* 0x020fe400078e3cff */
[----:B--2---:R-:W-:Y:S02]  /*2ac80*/  SHF.R.S32.HI R5, RZ, 0x6, R58 ;  /* 0x00000006ff057819 */ /* 0x004fe4000001143a */
[----:B---3--:R-:W-:-:S03]  /*2ac90*/  LOP3.LUT R4, R59, 0x400, R4, 0xf8, !PT ;  /* 0x000004003b047812 */ /* 0x008fc600078ef804 */
[----:B------:R0:W-:Y:S01]  /*2aca0*/  STL [R1+0x2240], R5 ;  /* 0x0022400501007387 */ /* 0x0001e20000100800 */
[----:B------:R-:W-:-:S03]  /*2acb0*/  LOP3.LUT R6, R4, 0x20, RZ, 0x3c, !PT ;  /* 0x0000002004067812 */ /* 0x000fc600078e3cff */
[----:B------:R-:W-:Y:S04]  /*2acc0*/  STL [R1+0x31c], RZ ;  /* 0x00031cff01007387 */ /* 0x000fe80000100800 */
[----:B------:R-:W-:Y:S01]  /*2acd0*/  STL [R1+0x300], RZ ;  /* 0x000300ff01007387 */ /* 0x000fe20000100800 */
[----:B0-----:R-:W-:-:S03]  /*2ace0*/  LOP3.LUT R5, R0, 0x30, RZ, 0x3c, !PT ;  /* 0x0000003000057812 */ /* 0x001fc600078e3cff */
[----:B------:R-:W-:Y:S01]  /*2acf0*/  STL [R1+0x304], RZ ;  /* 0x000304ff01007387 */ /* 0x000fe20000100800 */
[----:B------:R-:W-:-:S03]  /*2ad00*/  LOP3.LUT R5, R4, 0x40, RZ, 0x3c, !PT ;  /* 0x0000004004057812 */ /* 0x000fc600078e3cff */
[----:B------:R0:W-:Y:S04]  /*2ad10*/  STL [R1+0xe38], R4 ;  /* 0x000e380401007387 */ /* 0x0001e80000100800 */
[----:B------:R1:W-:Y:S04]  /*2ad20*/  STL [R1+0x308], RZ ;  /* 0x000308ff01007387 */ /* 0x0003e80000100800 */
[----:B------:R1:W-:Y:S01]  /*2ad30*/  STL [R1+0x30c], RZ ;  /* 0x00030cff01007387 */ /* 0x0003e20000100800 */
[----:B0-----:R-:W-:-:S03]  /*2ad40*/  LOP3.LUT R4, R4, 0x60, RZ, 0x3c, !PT ;  /* 0x0000006004047812 */ /* 0x001fc600078e3cff */
        /* <DEDUP_REMOVED lines=112> */
[----:B------:R1:W-:Y:S04]  /*2b450*/  STL [R1+0xe48], R6 ;  /* 0x000e480601007387 */ /* 0x0003e80000100800 */
[----:B------:R1:W-:Y:S04]  /*2b460*/  STL [R1+0xe40], R4 ;  /* 0x000e400401007387 */ /* 0x0003e80000100800 */
[----:B------:R1:W-:Y:S02]  /*2b470*/  STL [R1+0xe44], R5 ;  /* 0x000e440501007387 */ /* 0x0003e40000100800 */
.L_x_3:
[----:B01----:R-:W2:Y:S04]  /*2b480*/  LDL.64 R4, [R1+0x948] ;  /* 0x0009480001047983 */ /* 0x003ea80000100a00 */
[----:B--2---:R0:W-:Y:S04]  /*2b490*/  STL [R1+0x47f8], R5 ;  /* 0x0047f80501007387 */ /* 0x0041e80000100800 */
[----:B0-----:R-:W2:Y:S01]  /*2b4a0*/  LDL R5, [R1+0xe3c] ;  /* 0x000e3c0001057983 */ /* 0x001ea20000100800 */
[----:B------:R-:W-:-:S03]  /*2b4b0*/  IMAD.MOV.U32 R6, RZ, RZ, -0x40 ;  /* 0xffffffc0ff067424 */ /* 0x000fc600078e00ff */
[----:B------:R-:W-:Y:S04]  /*2b4c0*/  STL [R1+0x46fc], R60 ;  /* 0x0046fc3c01007387 */ /* 0x000fe80000100800 */
        /* <DEDUP_REMOVED lines=30> */
[----:B------:R0:W-:Y:S04]  /*2b6b0*/  STL [R1+0x47f4], R60 ;  /* 0x0047f43c01007387 */ /* 0x0001e80000100800 */
[----:B-----5:R-:W-:Y:S04]  /*2b6c0*/  STL [R1+0x46f8], R25 ;  /* 0x0046f81901007387 */ /* 0x020fe80000100800 */
        /* <DEDUP_REMOVED lines=41> */
[----:B------:R-:W-:Y:S01]  /*2b960*/  STL [R1+0x46cc], R8 ;  /* 0x0046cc0801007387 */ /* 0x000fe20000100800 */
[----:B--2---:R-:W-:-:S03]  /*2b970*/  IMAD R6, R5, R6, c[0x0][0x180] ;  /* 0x0000600005067624 */ /* 0x004fc600078e0206 */
        /* <DEDUP_REMOVED lines=420> */
[----:B------:R-:W2:Y:S01]  /*2d3c0*/  LDL.LU R5, [R1+0x47f8] ;  /* 0x0047f80001057983 */ /* 0x000ea20000300800 */
[----:B------:R-:W-:-:S02]  /*2d3d0*/  ISETP.GT.AND P0, PT, R6, RZ, PT ;  /* 0x000000ff0600720c */ /* 0x000fc40003f04270 */
[----:B0-----:R-:W-:Y:S02]  /*2d3e0*/  PRMT R60, RZ, 0x7610, R60 ;  /* 0x00007610ff3c7816 */ /* 0x001fe4000000003c */
[----:B-1----:R-:W-:Y:S02]  /*2d3f0*/  PRMT R25, RZ, 0x7610, R25 ;  /* 0x00007610ff197816 */ /* 0x002fe40000000019 */
[C---:B------:R-:W-:Y:S02]  /*2d400*/  ISETP.GT.AND P1, PT, R6.reuse, 0x1, PT ;  /* 0x000000010600780c */ /* 0x040fe40003f24270 */
[----:B------:R-:W-:-:S05]  /*2d410*/  ISETP.GT.AND P2, PT, R6, 0x2, PT ;  /* 0x000000020600780c */ /* 0x000fca0003f44270 */
[----:B--2---:R-:W2:Y:S04]  /*2d420*/  @P0 LDG.E.U16 R60, [R4.64] ;  /* 0x00000004043c0981 */ /* 0x004ea8000c1e1500 */
[----:B--2---:R0:W-:Y:S04]  /*2d430*/  STL [R1+0xa60], R60 ;  /* 0x000a603c01007387 */ /* 0x0041e80000100800 */
[----:B0-----:R-:W2:Y:S04]  /*2d440*/  LDL.LU R60, [R1+0x47f4] ;  /* 0x0047f400013c7983 */ /* 0x001ea80000300800 */
[----:B------:R-:W3:Y:S01]  /*2d450*/  LDL.64 R4, [R1+0x940] ;  /* 0x0009400001047983 */ /* 0x000ee20000100a00 */
[----:B--2---:R-:W-:-:S03]  /*2d460*/  PRMT R60, RZ, 0x7610, R60 ;  /* 0x00007610ff3c7816 */ /* 0x004fc6000000003c */
[----:B---3--:R-:W2:Y:S04]  /*2d470*/  @P0 LDG.E.U16 R25, [R4.64] ;  /* 0x0000000404190981 */ /* 0x008ea8000c1e1500 */
[----:B--2---:R0:W-:Y:S04]  /*2d480*/  STL [R1+0xa5c], R25 ;  /* 0x000a5c1901007387 */ /* 0x0041e80000100800 */
[----:B0-----:R-:W2:Y:S04]  /*2d490*/  LDL.LU R25, [R1+0x47f0] ;  /* 0x0047f00001197983 */ /* 0x001ea80000300800 */
[----:B------:R-:W3:Y:S04]  /*2d4a0*/  LDL R4, [R1+0x2060] ;  /* 0x0020600001047983 */ /* 0x000ee80000100800 */
[----:B------:R-:W3:Y:S01]  /*2d4b0*/  LDL R5, [R1+0x2064] ;  /* 0x0020640001057983 */ /* 0x000ee20000100800 */
[----:B--2---:R-:W-:-:S02]  /*2d4c0*/  PRMT R25, RZ, 0x7610, R25 ;  /* 0x00007610ff197816 */ /* 0x004fc40000000019 */
[----:B---3--:R-:W-:-:S04]  /*2d4d0*/  @P1 LOP3.LUT R5, R5, R4, RZ, 0x3c, !PT ;  /* 0x0000000405051212 */ /* 0x008fc800078e3cff */
[----:B------:R-:W-:-:S04]  /*2d4e0*/  @P1 LOP3.LUT R4, R5, R4, RZ, 0x3c, !PT ;  /* 0x0000000405041212 */ /* 0x000fc800078e3cff */
[----:B------:R-:W-:-:S05]  /*2d4f0*/  @P1 LOP3.LUT R5, R5, R4, RZ, 0x3c, !PT ;  /* 0x0000000405051212 */ /* 0x000fca00078e3cff */
[----:B------:R-:W2:Y:S04]  /*2d500*/  @P1 LDG.E.U16 R60, [R4.64] ;  /* 0x00000004043c1981 */ /* 0x000ea8000c1e1500 */
[----:B--2---:R0:W-:Y:S04]  /*2d510*/  STL [R1+0xa58], R60 ;  /* 0x000a583c01007387 */ /* 0x0041e80000100800 */
[----:B0-----:R-:W2:Y:S04]  /*2d520*/  LDL.LU R60, [R1+0x47ec] ;  /* 0x0047ec00013c7983 */ /* 0x001ea80000300800 */
[----:B------:R-:W3:Y:S04]  /*2d530*/  LDL R4, [R1+0x2058] ;  /* 0x0020580001047983 */ /* 0x000ee80000100800 */
[----:B------:R-:W3:Y:S01]  /*2d540*/  LDL R5, [R1+0x205c] ;  /* 0x00205c0001057983 */ /* 0x000ee20000100800 */
[----:B------:R-:W-:-:S02]  /*2d550*/  ISETP.GT.AND P0, PT, R6, 0x3, PT ;  /* 0x000000030600780c */ /* 0x000fc40003f04270 */
[----:B--2---:R-:W-:Y:S02]  /*2d560*/  PRMT R60, RZ, 0x7610, R60 ;  /* 0x00007610ff3c7816 */ /* 0x004fe4000000003c */
        /* <DEDUP_REMOVED lines=559> */
[----:B------:R-:W-:-:S02]  /*2f860*/  PRMT R22, RZ, 0x7610, R22 ;  /* 0x00007610ff167816 */ /* 0x000fc40000000016 */
[----:B------:R-:W-:Y:S02]  /*2f870*/  PRMT R29, RZ, 0x7610, R29 ;  /* 0x00007610ff1d7816 */ /* 0x000fe4000000001d */
[----:B------:R-:W-:Y:S02]  /*2f880*/  ISETP.GT.AND P0, PT, R6, 0x21, PT ;  /* 0x000000210600780c */ /* 0x000fe40003f04270 */
        /* <DEDUP_REMOVED lines=8> */
[----:B------:R-:W3:Y:S02]  /*2f910*/  LDL R5, [R1+0x1e7c] ;  /* 0x001e7c0001057983 */ /* 0x000ee40000100800 */
[----:B---3--:R-:W-:-:S04]  /*2f920*/  @P1 LOP3.LUT R5, R5, R4, RZ, 0x3c, !PT ;  /* 0x0000000405051212 */ /* 0x008fc800078e3cff */
[----:B------:R-:W-:-:S04]  /*2f930*/  @P1 LOP3.LUT R4, R5, R4, RZ, 0x3c, !PT ;  /* 0x0000000405041212 */ /* 0x000fc800078e3cff */
[----:B------:R-:W-:-:S05]  /*2f940*/  @P1 LOP3.LUT R5, R5, R4, RZ, 0x3c, !PT ;  /* 0x0000000405051212 */ /* 0x000fca00078e3cff */
[----:B------:R-:W3:Y:S04]  /*2f950*/  @P1 LDG.E.U16 R25, [R4.64] ;  /* 0x0000000404191981 */ /* 0x000ee8000c1e1500 */
[----:B---3--:R0:W-:Y:S04]  /*2f960*/  STL [R1+0x204], R25 ;  /* 0x0002041901007387 */ /* 0x0081e80000100800 */
[----:B0-----:R-:W3:Y:S04]  /*2f970*/  LDL.LU R25, [R1+0x46f8] ;  /* 0x0046f80001197983 */ /* 0x001ee80000300800 */
[----:B------:R-:W4:Y:S04]  /*2f980*/  LDL R4, [R1+0x1e70] ;  /* 0x001e700001047983 */ /* 0x000f280000100800 */
[----:B------:R-:W4:Y:S01]  /*2f990*/  LDL R5, [R1+0x1e74] ;  /* 0x001e740001057983 */ /* 0x000f220000100800 */
[----:B------:R-:W-:-:S02]  /*2f9a0*/  PRMT R0, RZ, 0x7610, R0 ;  /* 0x00007610ff007816 */ /* 0x000fc40000000000 */
[----:B------:R-:W-:Y:S02]  /*2f9b0*/  PRMT R9, RZ, 0x7610, R9 ;  /* 0x00007610ff097816 */ /* 0x000fe40000000009 */
[----:B------:R-:W-:Y:S02]  /*2f9c0*/  ISETP.GT.AND P1, PT, R6, 0x22, PT ;  /* 0x000000220600780c */ /* 0x000fe40003f24270 */
[----:B----4-:R-:W-:-:S04]  /*2f9d0*/  @P2 LOP3.LUT R5, R5, R4, RZ, 0x3c, !PT ;  /* 0x0000000405052212 */ /* 0x010fc800078e3cff */
[----:B------:R-:W-:-:S04]  /*2f9e0*/  @P2 LOP3.LUT R4, R5, R4, RZ, 0x3c, !PT ;  /* 0x0000000405042212 */ /* 0x000fc800078e3cff */
[----:B------:R-:W-:-:S05]  /*2f9f0*/  @P2 LOP3.LUT R5, R5, R4, RZ, 0x3c, !PT ;  /* 0x0000000405052212 */ /* 0x000fca00078e3cff */
[----:B------:R-:W4:Y:S04]  /*2fa00*/  @P2 LDG.E.U16 R22, [R4.64] ;  /* 0x0000000404162981 */ /* 0x000f28000c1e1500 */
[----:B----4-:R0:W-:Y:S04]  /*2fa10*/  STL [R1+0x200], R22 ;  /* 0x0002001601007387 */ /* 0x0101e80000100800 */
[----:B0-----:R-:W4:Y:S04]  /*2fa20*/  LDL.LU R22, [R1+0x46f4] ;  /* 0x0046f40001167983 */ /* 0x001f280000300800 */
[----:B------:R-:W2:Y:S04]  /*2fa30*/  LDL R4, [R1+0x1e68] ;  /* 0x001e680001047983 */ /* 0x000ea80000100800 */
[----:B------:R-:W2:Y:S02]  /*2fa40*/  LDL R5, [R1+0x1e6c] ;  /* 0x001e6c0001057983 */ /* 0x000ea40000100800 */
[----:B--2---:R-:W-:-:S04]  /*2fa50*/  @P2 LOP3.LUT R5, R5, R4, RZ, 0x3c, !PT ;  /* 0x0000000405052212 */ /* 0x004fc800078e3cff */
[----:B------:R-:W-:-:S04]  /*2fa60*/  @P2 LOP3.LUT R4, R5, R4, RZ, 0x3c, !PT ;  /* 0x0000000405042212 */ /* 0x000fc800078e3cff */
[----:B------:R-:W-:-:S05]  /*2fa70*/  @P2 LOP3.LUT R5, R5, R4, RZ, 0x3c, !PT ;  /* 0x0000000405052212 */ /* 0x000fca00078e3cff */
[----:B------:R-:W2:Y:S04]  /*2fa80*/  @P2 LDG.E.U16 R29, [R4.64] ;  /* 0x00000004041d2981 */ /* 0x000ea8000c1e1500 */
[----:B--2---:R0:W-:Y:S04]  /*2fa90*/  STL [R1+0x13c], R29 ;  /* 0x00013c1d01007387 */ /* 0x0041e80000100800 */
[----:B0-----:R-:W2:Y:S04]  /*2faa0*/  LDL.LU R29, [R1+0x46f0] ;  /* 0x0046f000011d7983 */ /* 0x001ea80000300800 */
        /* <DEDUP_REMOVED lines=9> */
[----:B------:R-:W2:Y:S01]  /*2fb40*/  LDL R5, [R1+0x1e5c] ;  /* 0x001e5c0001057983 */ /* 0x000ea20000100800 */
[----:B------:R-:W-:-:S02]  /*2fb50*/  PRMT R10, RZ, 0x7610, R10 ;  /* 0x00007610ff0a7816 */ /* 0x000fc4000000000a */
[----:B------:R-:W-:Y:S02]  /*2fb60*/  PRMT R28, RZ, 0x7610, R28 ;  /* 0x00007610ff1c7816 */ /* 0x000fe4000000001c */
[----:B------:R-:W-:Y:S02]  /*2fb70*/  ISETP.GT.AND P2, PT, R6, 0x23, PT ;  /* 0x000000230600780c */ /* 0x000fe40003f44270 */
        /* <DEDUP_REMOVED lines=421> */
[----:B------:R0:W2:Y:S04]  /*315d0*/  @P1 LDG.E.U16 R60, [R4.64] ;  /* 0x00000004043c1981 */ /* 0x0000a8000c1e1500 */
[----:B0-----:R-:W3:Y:S04]  /*315e0*/  LDL R4, [R1+0x1cf0] ;  /* 0x001cf00001047983 */ /* 0x001ee80000100800 */
[----:B------:R-:W3:Y:S04]  /*315f0*/  LDL R5, [R1+0x1cf4] ;  /* 0x001cf40001057983 */ /* 0x000ee80000100800 */
[----:B--2---:R0:W-:Y:S04]  /*31600*/  STL [R1+0x84], R60 ;  /* 0x0000843c01007387 */ /* 0x0041e80000100800 */
[----:B0-----:R-:W2:Y:S01]  /*31610*/  LDL R60, [R1+0x1ccc] ;  /* 0x001ccc00013c7983 */ /* 0x001ea20000100800 */
[----:B------:R-:W-:-:S02]  /*31620*/  PRMT R47, RZ, 0x7610, R47 ;  /* 0x00007610ff2f7816 */ /* 0x000fc4000000002f */
[----:B------:R-:W-:Y:S02]  /*31630*/  PRMT R49, RZ, 0x7610, R49 ;  /* 0x00007610ff317816 */ /* 0x000fe40000000031 */
[-C--:B---3--:R-:W-:Y:S02]  /*31640*/  @P2 LOP3.LUT R5, R5, R4.reuse, RZ, 0x3c, !PT ;  /* 0x0000000405052212 */ /* 0x088fe400078e3cff */
[----:B------:R-:W-:Y:S02]  /*31650*/  ISETP.GT.AND P1, PT, R6, 0x3a, PT ;  /* 0x0000003a0600780c */ /* 0x000fe40003f24270 */
[----:B------:R-:W-:-:S04]  /*31660*/  @P2 LOP3.LUT R4, R5, R4, RZ, 0x3c, !PT ;  /* 0x0000000405042212 */ /* 0x000fc800078e3cff */
[----:B------:R-:W-:-:S05]  /*31670*/  @P2 LOP3.LUT R5, R5, R4, RZ, 0x3c, !PT ;  /* 0x0000000405052212 */ /* 0x000fca00078e3cff */
[----:B------:R-:W3:Y:S04]  /*31680*/  @P2 LDG.E.U16 R43, [R4.64] ;  /* 0x00000004042b2981 */ /* 0x000ee8000c1e1500 */
[----:B---3--:R0:W-:Y:S04]  /*31690*/  STL [R1+0x80], R43 ;  /* 0x0000802b01007387 */ /* 0x0081e80000100800 */
[----:B0-----:R-:W3:Y:S04]  /*316a0*/  LDL.LU R43, [R1+0x4638] ;  /* 0x00463800012b7983 */ /* 0x001ee80000300800 */
        /* <DEDUP_REMOVED lines=28> */
[----:B------:R-:W-:Y:S02]  /*31870*/  ISETP.GT.AND P0, PT, R6, 0x3b, PT ;  /* 0x0000003b0600780c */ /* 0x000fe40003f04270 */
[----:B--2---:R-:W-:-:S04]  /*31880*/  @P1 LOP3.LUT R5, R5, R4, RZ, 0x3c, !PT ;  /* 0x0000000405051212 */ /* 0x004fc800078e3cff */
[----:B------:R-:W-:-:S04]  /*31890*/  @P1 LOP3.LUT R4, R5, R4, RZ, 0x3c, !PT ;  /* 0x0000000405041212 */ /* 0x000fc800078e3cff */
[----:B------:R-:W-:-:S05]  /*318a0*/  @P1 LOP3.LUT R5, R5, R4, RZ, 0x3c, !PT ;  /* 0x0000000405051212 */ /* 0x000fca00078e3cff */
[----:B------:R0:W2:Y:S04]  /*318b0*/  @P1 LDG.E.U16 R25, [R4.64] ;  /* 0x0000000404191981 */ /* 0x0000a8000c1e1500 */
[----:B0-----:R-:W3:Y:S01]  /*318c0*/  LDL R5, [R1+0x1cc8] ;  /* 0x001cc80001057983 */ /* 0x001ee20000100800 */
[----:B------:R-:W-:-:S03]  /*318d0*/  @P1 IMAD.MOV.U32 R4, RZ, RZ, R60 ;  /* 0x000000ffff041224 */ /* 0x000fc600078e003c */
[----:B--2---:R0:W-:Y:S04]  /*318e0*/  STL [R1+0x70], R25 ;  /* 0x0000701901007387 */ /* 0x0041e80000100800 */
[----:B---3--:R1:W2:Y:S01]  /*318f0*/  @P1 LDG.E.U16 R3, [R4.64] ;  /* 0x0000000404031981 */ /* 0x0082a2000c1e1500 */
[----:B------:R-:W-:-:S03]  /*31900*/  PRMT R50, RZ, 0x7610, R50 ;  /* 0x00007610ff327816 */ /* 0x000fc60000000032 */
[----:B------:R-:W3:Y:S04]  /*31910*/  S2R R60, SR_TID.X ;  /* 0x00000000003c7919 */ /* 0x000ee80000002100 */
[----:B0-----:R-:W2:Y:S04]  /*31920*/  LDL R25, [R1+0x1cbc] ;  /* 0x001cbc0001197983 */ /* 0x001ea80000100800 */
[----:B-1----:R-:W2:Y:S04]  /*31930*/  LDL R4, [R1+0x1cc0] ;  /* 0x001cc00001047983 */ /* 0x002ea80000100800 */
[----:B------:R-:W2:Y:S02]  /*31940*/  LDL R5, [R1+0x1cc4] ;  /* 0x001cc40001057983 */ /* 0x000ea40000100800 */
[----:B--2---:R-:W-:-:S04]  /*31950*/  @P0 LOP3.LUT R5, R5, R4, RZ, 0x3c, !PT ;  /* 0x0000000405050212 */ /* 0x004fc800078e3cff */
[----:B------:R-:W-:-:S04]  /*31960*/  @P0 LOP3.LUT R4, R5, R4, RZ, 0x3c, !PT ;  /* 0x0000000405040212 */ /* 0x000fc800078e3cff */
[----:B------:R-:W-:-:S05]  /*31970*/  @P0 LOP3.LUT R5, R5, R4, RZ, 0x3c, !PT ;  /* 0x0000000405050212 */ /* 0x000fca00078e3cff */
[----:B------:R-:W2:Y:S04]  /*31980*/  @P0 LDG.E.U16 R50, [R4.64] ;  /* 0x0000000404320981 */ /* 0x000ea8000c1e1500 */
[----:B------:R0:W-:Y:S04]  /*31990*/  STL [R1+0x6c], R3 ;  /* 0x00006c0301007387 */ /* 0x0001e80000100800 */
[----:B0-----:R-:W0:Y:S01]  /*319a0*/  S2R R3, SR_TID.X ;  /* 0x0000000000037919 */ /* 0x001e220000002100 */
[----:B---3--:R-:W-:-:S04]  /*319b0*/  LOP3.LUT R60, R60, 0x1f, RZ, 0xc0, !PT ;  /* 0x0000001f3c3c7812 */ /* 0x008fc800078ec0ff */
[----:B------:R-:W-:Y:S02]  /*319c0*/  LOP3.LUT R60, R60, 0x20, RZ, 0xfc, !PT ;  /* 0x000000203c3c7812 */ /* 0x000fe400078efcff */
[----:B------:R-:W-:Y:S02]  /*319d0*/  ISETP.GT.AND P1, PT, R6, 0x3c, PT ;  /* 0x0000003c0600780c */ /* 0x000fe40003f24270 */
[----:B------:R-:W-:Y:S02]  /*319e0*/  ISETP.GE.AND P6, PT, R60, R6, PT ;  /* 0x000000063c00720c */ /* 0x000fe40003fc6270 */
[C---:B------:R-:W-:Y:S01]  /*319f0*/  ISETP.GT.AND P2, PT, R6.reuse, 0x3d, PT ;  /* 0x0000003d0600780c */ /* 0x040fe20003f44270 */
[----:B------:R-:W3:Y:S01]  /*31a00*/  LDL.LU R60, [R1+0x1ca0] ;  /* 0x001ca000013c7983 */ /* 0x000ee20000300800 */
[C---:B------:R-:W-:Y:S02]  /*31a10*/  ISETP.GT.AND P3, PT, R6.reuse, 0x3e, PT ;  /* 0x0000003e0600780c */ /* 0x040fe40003f64270 */
[----:B------:R-:W-:-:S02]  /*31a20*/  ISETP.GT.AND P4, PT, R6, 0x3f, PT ;  /* 0x0000003f0600780c */ /* 0x000fc40003f84270 */
[----:B0-----:R-:W-:-:S04]  /*31a30*/  LOP3.LUT R3, R3, 0x1f, RZ, 0xc0, !PT ;  /* 0x0000001f03037812 */ /* 0x001fc800078ec0ff */
[----:B------:R-:W-:Y:S02]  /*31a40*/  ISETP.GE.AND P5, PT, R3, R6, PT ;  /* 0x000000060300720c */ /* 0x000fe40003fa6270 */
[----:B------:R-:W3:Y:S04]  /*31a50*/  LDL R6, [R1+0x1ca4] ;  /* 0x001ca40001067983 */ /* 0x000ee80000100800 */
[----:B------:R-:W3:Y:S04]  /*31a60*/  LDL.LU R3, [R1+0x1c80] ;  /* 0x001c800001037983 */ /* 0x000ee80000300800 */
[----:B--2---:R0:W-:Y:S04]  /*31a70*/  STL [R1+0x68], R50 ;  /* 0x0000683201007387 */ /* 0x0041e80000100800 */
[----:B0-----:R-:W2:Y:S04]  /*31a80*/  LDL.LU R50, [R1+0x4628] ;  /* 0x0046280001327983 */ /* 0x001ea80000300800 */
[----:B------:R-:W2:Y:S01]  /*31a90*/  LDL R5, [R1+0x1cb8] ;  /* 0x001cb80001057983 */ /* 0x000ea20000100800 */
[----:B------:R-:W-:Y:S01]  /*31aa0*/  PRMT R51, RZ, 0x7610, R51 ;  /* 0x00007610ff337816 */ /* 0x000fe20000000033 */
[----:B------:R-:W-:-:S02]  /*31ab0*/  @P0 IMAD.MOV.U32 R4, RZ, RZ, R25 ;  /* 0x000000ffff040224 */ /* 0x000fc400078e0019 */
[----:B------:R-:W3:Y:S04]  /*31ac0*/  LDL R25, [R1+0x1c9c] ;  /* 0x001c9c0001197983 */ /* 0x000ee80000100800 */
[----:B--2---:R-:W2:Y:S04]  /*31ad0*/  @P0 LDG.E.U16 R51, [R4.64] ;  /* 0x0000000404330981 */ /* 0x004ea8000c1e1500 */
[----:B--2---:R0:W-:Y:S04]  /*31ae0*/  STL [R1+0x64], R51 ;  /* 0x0000643301007387 */ /* 0x0041e80000100800 */
[----:B0-----:R-:W2:Y:S04]  /*31af0*/  LDL.LU R51, [R1+0x4624] ;  /* 0x0046240001337983 */ /* 0x001ea80000300800 */
[----:B------:R-:W2:Y:S04]  /*31b00*/  LDL R4, [R1+0x1cb0] ;  /* 0x001cb00001047983 */ /* 0x000ea80000100800 */
[----:B------:R-:W2:Y:S01]  /*31b10*/  LDL R5, [R1+0x1cb4] ;  /* 0x001cb40001057983 */ /* 0x000ea20000100800 */
[----:B----4-:R-:W-:-:S02]  /*31b20*/  PRMT R22, RZ, 0x7610, R22 ;  /* 0x00007610ff167816 */ /* 0x010fc40000000016 */
[----:B--2---:R-:W-:-:S04]  /*31b30*/  @P1 LOP3.LUT R5, R5, R4, RZ, 0x3c, !PT ;  /* 0x0000000405051212 */ /* 0x004fc800078e3cff */
[----:B------:R-:W-:-:S04]  /*31b40*/  @P1 LOP3.LUT R4, R5, R4, RZ, 0x3c, !PT ;  /* 0x0000000405041212 */ /* 0x000fc800078e3cff */
[----:B------:R-:W-:-:S05]  /*31b50*/  @P1 LOP3.LUT R5, R5, R4, RZ, 0x3c, !PT ;  /* 0x0000000405051212 */ /* 0x000fca00078e3cff */
[----:B------:R0:W2:Y:S04]  /*31b60*/  @P1 LDG.E.U16 R22, [R4.64] ;  /* 0x0000000404161981 */ /* 0x0000a8000c1e1500 */
[----:B0-----:R-:W4:Y:S04]  /*31b70*/  LDL R4, [R1+0x1ca8] ;  /* 0x001ca80001047983 */ /* 0x001f280000100800 */
[----:B------:R-:W4:Y:S01]  /*31b80*/  LDL R5, [R1+0x1cac] ;  /* 0x001cac0001057983 */ /* 0x000f220000100800 */
[----:B------:R-:W-:Y:S02]  /*31b90*/  PRMT R29, RZ, 0x7610, R29 ;  /* 0x00007610ff1d7816 */ /* 0x000fe4000000001d */
[----:B------:R-:W-:-:S02]  /*31ba0*/  PRMT R0, RZ, 0x7610, R0 ;  /* 0x00007610ff007816 */ /* 0x000fc40000000000 */
[----:B----4-:R-:W-:-:S04]  /*31bb0*/  @P1 LOP3.LUT R5, R5, R4, RZ, 0x3c, !PT ;  /* 0x0000000405051212 */ /* 0x010fc800078e3cff */
[----:B------:R-:W-:-:S04]  /*31bc0*/  @P1 LOP3.LUT R4, R5, R4, RZ, 0x3c, !PT ;  /* 0x0000000405041212 */ /* 0x000fc800078e3cff */
[----:B------:R-:W-:-:S05]  /*31bd0*/  @P1 LOP3.LUT R5, R5, R4, RZ, 0x3c, !PT ;  /* 0x0000000405051212 */ /* 0x000fca00078e3cff */
[----:B------:R3:W4:Y:S02]  /*31be0*/  @P1 LDG.E.U16 R29, [R4.64] ;  /* 0x00000004041d1981 */ /* 0x000724000c1e1500 */
[----:B---3--:R-:W-:Y:S02]  /*31bf0*/  @P2 IMAD.MOV.U32 R4, RZ, RZ, R6 ;  /* 0x000000ffff042224 */ /* 0x008fe400078e0006 */
[----:B------:R-:W-:-:S05]  /*31c00*/  @P2 IMAD.MOV.U32 R5, RZ, RZ, R60 ;  /* 0x000000ffff052224 */ /* 0x000fca00078e003c */
[----:B------:R-:W3:Y:S04]  /*31c10*/  @P2 LDG.E.U16 R0, [R4.64] ;  /* 0x0000000404002981 */ /* 0x000ee8000c1e1500 */
[----:B--2---:R0:W-:Y:S04]  /*31c20*/  STL [R1+0x60], R22 ;  /* 0x0000601601007387 */ /* 0x0041e80000100800 */
[----:B0-----:R-:W2:Y:S04]  /*31c30*/  LDL R22, [R1+0x1c94] ;  /* 0x001c940001167983 */ /* 0x001ea80000100800 */
[----:B----4-:R0:W-:Y:S04]  /*31c40*/  STL [R1+0x5c], R29 ;  /* 0x00005c1d01007387 */ /* 0x0101e80000100800 */
[----:B------:R-:W4:Y:S04]  /*31c50*/  LDL R6, [R1+0x1c84] ;  /* 0x001c840001067983 */ /* 0x000f280000100800 */
[----:B0-----:R-:W2:Y:S04]  /*31c60*/  LDL R29, [R1+0x1c88] ;  /* 0x001c8800011d7983 */ /* 0x001ea80000100800 */
[----:B------:R0:W-:Y:S04]  /*31c70*/  STL [R1+0x2674], R60 ;  /* 0x0026743c01007387 */ /* 0x0001e80000100800 */
[----:B0-----:R-:W2:Y:S04]  /*31c80*/  LDL.LU R60, [R1+0x1c8c] ;  /* 0x001c8c00013c7983 */ /* 0x001ea80000300800 */
[----:B---3--:R-:W-:Y:S04]  /*31c90*/  STL [R1+0x58], R0 ;  /* 0x0000580001007387 */ /* 0x008fe80000100800 */
[----:B------:R-:W3:Y:S01]  /*31ca0*/  LDL R5, [R1+0x1c98] ;  /* 0x001c980001057983 */ /* 0x000ee20000100800 */
[----:B------:R-:W-:Y:S01]  /*31cb0*/  PRMT R9, RZ, 0x7610, R9 ;  /* 0x00007610ff097816 */ /* 0x000fe20000000009 */
[----:B------:R-:W-:Y:S01]  /*31cc0*/  @P2 IMAD.MOV.U32 R4, RZ, RZ, R25 ;  /* 0x000000ffff042224 */ /* 0x000fe200078e0019 */
[----:B------:R-:W-:Y:S01]  /*31cd0*/  PRMT R10, RZ, 0x7610, R10 ;  /* 0x00007610ff0a7816 */ /* 0x000fe2000000000a */
[----:B------:R-:W2:Y:S04]  /*31ce0*/  LDL R25, [R1+0x1c78] ;  /* 0x001c780001197983 */ /* 0x000ea80000100800 */
[----:B---3--:R0:W3:Y:S04]  /*31cf0*/  @P2 LDG.E.U16 R9, [R4.64] ;  /* 0x0000000404092981 */ /* 0x0080e8000c1e1500 */
[----:B0-----:R-:W3:Y:S01]  /*31d00*/  LDL R5, [R1+0x1c90] ;  /* 0x001c900001057983 */ /* 0x001ee20000100800 */
[----:B--2---:R-:W-:Y:S01]  /*31d10*/  @P3 IMAD.MOV.U32 R4, RZ, RZ, R22 ;  /* 0x000000ffff043224 */ /* 0x004fe200078e0016 */
[----:B------:R-:W-:-:S02]  /*31d20*/  PRMT R28, RZ, 0x7610, R28 ;  /* 0x00007610ff1c7816 */ /* 0x000fc4000000001c */
[----:B------:R-:W-:Y:S02]  /*31d30*/  PRMT R26, RZ, 0x7610, R26 ;  /* 0x00007610ff1a7816 */ /* 0x000fe4000000001a */
[----:B---3--:R0:W2:Y:S02]  /*31d40*/  @P3 LDG.E.U16 R10, [R4.64] ;  /* 0x00000004040a3981 */ /* 0x0080a4000c1e1500 */
[----:B0-----:R-:W-:Y:S02]  /*31d50*/  @P3 IMAD.MOV.U32 R4, RZ, RZ, R60 ;  /* 0x000000ffff043224 */ /* 0x001fe400078e003c */
[----:B------:R-:W-:-:S05]  /*31d60*/  @P3 IMAD.MOV.U32 R5, RZ, RZ, R29 ;  /* 0x000000ffff053224 */ /* 0x000fca00078e001d */
[----:B------:R4:W3:Y:S04]  /*31d70*/  @P3 LDG.E.U16 R28, [R4.64] ;  /* 0x00000004041c3981 */ /* 0x0008e8000c1e1500 */
[----:B------:R0:W-:Y:S04]  /*31d80*/  STL [R1+0x54], R9 ;  /* 0x0000540901007387 */ /* 0x0001e80000100800 */
[----:B------:R-:W3:Y:S01]  /*31d90*/  LDL R22, [R1+0x1c70] ;  /* 0x001c700001167983 */ /* 0x000ee20000100800 */
[----:B----4-:R-:W-:Y:S02]  /*31da0*/  @P4 IMAD.MOV.U32 R4, RZ, RZ, R6 ;  /* 0x000000ffff044224 */ /* 0x010fe400078e0006 */
[----:B------:R-:W-:Y:S01]  /*31db0*/  @P4 IMAD.MOV.U32 R5, RZ, RZ, R3 ;  /* 0x000000ffff054224 */ /* 0x000fe200078e0003 */
[----:B0-----:R-:W4:Y:S04]  /*31dc0*/  LDL R9, [R1+0x1c7c] ;  /* 0x001c7c0001097983 */ /* 0x001f280000100800 */
[----:B------:R4:W3:Y:S04]  /*31dd0*/  @P4 LDG.E.U16 R26, [R4.64] ;  /* 0x00000004041a4981 */ /* 0x0008e8000c1e1500 */
[----:B--2---:R0:W-:Y:S04]  /*31de0*/  STL [R1+0x50], R10 ;  /* 0x0000500a01007387 */ /* 0x0041e80000100800 */
[----:B0-----:R-:W2:Y:S04]  /*31df0*/  LDL R10, [R1+0x1c74] ;  /* 0x001c7400010a7983 */ /* 0x001ea80000100800 */
[----:B------:R-:W-:Y:S04]  /*31e00*/  STL [R1+0x2678], R60 ;  /* 0x0026783c01007387 */ /* 0x000fe80000100800 */
[----:B------:R-:W2:Y:S04]  /*31e10*/  LDL R6, [R1+0x1c68] ;  /* 0x001c680001067983 */ /* 0x000ea80000100800 */
[----:B------:R0:W-:Y:S04]  /*31e20*/  STL [R1+0x2670], R3 ;  /* 0x0026700301007387 */ /* 0x0001e80000100800 */
[----:B0-----:R-:W2:Y:S01]  /*31e30*/  LDL.LU R3, [R1+0x1c6c] ;  /* 0x001c6c0001037983 */ /* 0x001ea20000300800 */
[----:B----4-:R-:W-:-:S03]  /*31e40*/  @P4 IMAD.MOV.U32 R4, RZ, RZ, R9 ;  /* 0x000000ffff044224 */ /* 0x010fc600078e0009 */
[----:B---3--:R0:W-:Y:S04]  /*31e50*/  STL [R1+0x48], R26 ;  /* 0x0000481a01007387 */ /* 0x0081e80000100800 */
[----:B------:R-:W3:Y:S04]  /*31e60*/  LDL R9, [R1+0x1c34] ;  /* 0x001c340001097983 */ /* 0x000ee80000100800 */
[----:B0-----:R-:W4:Y:S01]  /*31e70*/  LDL R26, [R1+0x1c30] ;  /* 0x001c3000011a7983 */ /* 0x001f220000100800 */
[----:B------:R-:W-:Y:S01]  /*31e80*/  PRMT R24, RZ, 0x7610, R24 ;  /* 0x00007610ff187816 */ /* 0x000fe20000000018 */
[----:B------:R-:W-:Y:S01]  /*31e90*/  @P4 IMAD.MOV.U32 R5, RZ, RZ, R25 ;  /* 0x000000ffff054224 */ /* 0x000fe200078e0019 */
[----:B------:R-:W-:Y:S01]  /*31ea0*/  PRMT R7, RZ, 0x7610, R7 ;  /* 0x00007610ff077816 */ /* 0x000fe20000000007 */
[----:B------:R-:W4:Y:S04]  /*31eb0*/  LDL R25, [R1+0x1c28] ;  /* 0x001c280001197983 */ /* 0x000f280000100800 */
[----:B------:R0:W4:Y:S01]  /*31ec0*/  @P4 LDG.E.U16 R24, [R4.64] ;  /* 0x0000000404184981 */ /* 0x000122000c1e1500 */
[----:B------:R-:W-:Y:S01]  /*31ed0*/  PRMT R27, RZ, 0x7610, R27 ;  /* 0x00007610ff1b7816 */ /* 0x000fe2000000001b */
[----:B0-----:R-:W-:Y:S01]  /*31ee0*/  @!P5 IMAD.MOV.U32 R5, RZ, RZ, R22 ;  /* 0x000000ffff05d224 */ /* 0x001fe200078e0016 */
[----:B------:R-:W-:Y:S01]  /*31ef0*/  PRMT R8, RZ, 0x7610, R8 ;  /* 0x00007610ff087816 */ /* 0x000fe20000000008 */
[----:B------:R-:W-:Y:S01]  /*31f00*/  BAR.SYNC.DEFER_BLOCKING 0x0 ;  /* 0x0000000000007b1d */ /* 0x000fe20000010000 */
[----:B--2---:R-:W-:-:S05]  /*31f10*/  @!P5 IMAD.MOV.U32 R4, RZ, RZ, R10 ;  /* 0x000000ffff04d224 */ /* 0x004fca00078e000a */
[----:B------:R-:W2:Y:S04]  /*31f20*/  LDL R10, [R1+0x1c2c] ;  /* 0x001c2c00010a7983 */ /* 0x000ea80000100800 */
[----:B------:R0:W2:Y:S02]  /*31f30*/  @!P5 LDG.E.U16 R7, [R4.64] ;  /* 0x000000040407d981 */ /* 0x0000a4000c1e1500 */
[----:B0-----:R-:W-:Y:S02]  /*31f40*/  @!P6 IMAD.MOV.U32 R5, RZ, RZ, R6 ;  /* 0x000000ffff05e224 */ /* 0x001fe400078e0006 */
[----:B------:R-:W-:-:S05]  /*31f50*/  @!P6 IMAD.MOV.U32 R4, RZ, RZ, R3 ;  /* 0x000000ffff04e224 */ /* 0x000fca00078e0003 */
[----:B------:R3:W2:Y:S02]  /*31f60*/  @!P6 LDG.E.U16 R27, [R4.64] ;  /* 0x00000004041be981 */ /* 0x0006a4000c1e1500 */
[----:B---3--:R-:W-:Y:S02]  /*31f70*/  @!P5 IMAD.MOV.U32 R4, RZ, RZ, R9 ;  /* 0x000000ffff04d224 */ /* 0x008fe400078e0009 */
[----:B----4-:R-:W-:-:S05]  /*31f80*/  @!P5 IMAD.MOV.U32 R5, RZ, RZ, R26 ;  /* 0x000000ffff05d224 */ /* 0x010fca00078e001a */
[----:B------:R-:W3:Y:S04]  /*31f90*/  @!P5 LDG.E.U16 R8, [R4.64] ;  /* 0x000000040408d981 */ /* 0x000ee8000c1e1500 */
[----:B------:R0:W-:Y:S04]  /*31fa0*/  STL [R1+0x44], R24 ;  /* 0x0000441801007387 */ /* 0x0001e80000100800 */
[----:B------:R-:W4:Y:S04]  /*31fb0*/  LDL R22, [R1+0x1bf4] ;  /* 0x001bf40001167983 */ /* 0x000f280000100800 */
[----:B0-----:R-:W4:Y:S04]  /*31fc0*/  LDL R24, [R1+0x1bf0] ;  /* 0x001bf00001187983 */ /* 0x001f280000100800 */
[----:B--2---:R0:W-:Y:S04]  /*31fd0*/  STL [R1+0x40], R7 ;  /* 0x0000400701007387 */ /* 0x0041e80000100800 */
[----:B------:R-:W2:Y:S04]  /*31fe0*/  LDL R6, [R1+0x1bec] ;  /* 0x001bec0001067983 */ /* 0x000ea80000100800 */
[----:B0-----:R-:W2:Y:S04]  /*31ff0*/  LDL R7, [R1+0x1be8] ;  /* 0x001be80001077983 */ /* 0x001ea80000100800 */
[----:B------:R-:W-:Y:S04]  /*32000*/  STL [R1+0x267c], R3 ;  /* 0x00267c0301007387 */ /* 0x000fe80000100800 */
[----:B------:R-:W-:Y:S04]  /*32010*/  STL [R1+0x4c], R28 ;  /* 0x00004c1c01007387 */ /* 0x000fe80000100800 */
[----:B------:R-:W2:Y:S04]  /*32020*/  LDL R9, [R1+0x1bb0] ;  /* 0x001bb00001097983 */ /* 0x000ea80000100800 */
[----:B---3--:R0:W-:Y:S04]  /*32030*/  STL [R1+0x38], R8 ;  /* 0x0000380801007387 */ /* 0x0081e80000100800 */
[----:B0-----:R-:W3:Y:S01]  /*32040*/  LDL R8, [R1+0x1bb4] ;  /* 0x001bb40001087983 */ /* 0x001ee20000100800 */
[----:B------:R-:W-:Y:S01]  /*32050*/  PRMT R11, RZ, 0x7610, R11 ;  /* 0x00007610ff0b7816 */ /* 0x000fe2000000000b */
[----:B------:R-:W-:-:S02]  /*32060*/  @!P6 IMAD.MOV.U32 R4, RZ, RZ, R10 ;  /* 0x000000ffff04e224 */ /* 0x000fc400078e000a */
[----:B------:R-:W-:Y:S01]  /*32070*/  @!P6 IMAD.MOV.U32 R5, RZ, RZ, R25 ;  /* 0x000000ffff05e224 */ /* 0x000fe200078e0019 */
[----:B------:R-:W-:Y:S01]  /*32080*/  PRMT R21, RZ, 0x7610, R21 ;  /* 0x00007610ff157816 */ /* 0x000fe20000000015 */
[----:B------:R-:W3:Y:S04]  /*32090*/  LDL R10, [R1+0x1bac] ;  /* 0x001bac00010a7983 */ /* 0x000ee80000100800 */
[----:B------:R4:W3:Y:S02]  /*320a0*/  @!P6 LDG.E.U16 R11, [R4.64] ;  /* 0x00000004040be981 */ /* 0x0008e4000c1e1500 */
[----:B----4-:R-:W-:Y:S02]  /*320b0*/  @!P5 IMAD.MOV.U32 R4, RZ, RZ, R22 ;  /* 0x000000ffff04d224 */ /* 0x010fe400078e0016 */
[----:B------:R-:W-:-:S05]  /*320c0*/  @!P5 IMAD.MOV.U32 R5, RZ, RZ, R24 ;  /* 0x000000ffff05d224 */ /* 0x000fca00078e0018 */
[----:B------:R2:W4:Y:S01]  /*320d0*/  @!P5 LDG.E.U16 R21, [R4.64] ;  /* 0x000000040415d981 */ /* 0x000522000c1e1500 */
[----:B------:R-:W-:Y:S02]  /*320e0*/  PRMT R17, RZ, 0x7610, R17 ;  /* 0x00007610ff117816 */ /* 0x000fe40000000011 */
[----:B------:R-:W-:Y:S01]  /*320f0*/  PRMT R15, RZ, 0x7610, R15 ;  /* 0x00007610ff0f7816 */ /* 0x000fe2000000000f */
[----:B--2---:R-:W-:Y:S02]  /*32100*/  @!P6 IMAD.MOV.U32 R4, RZ, RZ, R6 ;  /* 0x000000ffff04e224 */ /* 0x004fe400078e0006 */
[----:B------:R-:W-:-:S05]  /*32110*/  @!P6 IMAD.MOV.U32 R5, RZ, RZ, R7 ;  /* 0x000000ffff05e224 */ /* 0x000fca00078e0007 */
[----:B------:R0:W2:Y:S02]  /*32120*/  @!P6 LDG.E.U16 R17, [R4.64] ;  /* 0x000000040411e981 */ /* 0x0000a4000c1e1500 */
[----:B0-----:R-:W-:Y:S02]  /*32130*/  @!P5 IMAD.MOV.U32 R5, RZ, RZ, R9 ;  /* 0x000000ffff05d224 */ /* 0x001fe400078e0009 */
[----:B---3--:R-:W-:-:S05]  /*32140*/  @!P5 IMAD.MOV.U32 R4, RZ, RZ, R8 ;  /* 0x000000ffff04d224 */ /* 0x008fca00078e0008 */
[----:B------:R-:W3:Y:S04]  /*32150*/  @!P5 LDG.E.U16 R15, [R4.64] ;  /* 0x00000004040fd981 */ /* 0x000ee8000c1e1500 */
[----:B------:R0:W-:Y:S04]  /*32160*/  STL [R1+0x34], R11 ;  /* 0x0000340b01007387 */ /* 0x0001e80000100800 */
[----:B------:R-:W3:Y:S04]  /*32170*/  LDL R22, [R1+0x1b70] ;  /* 0x001b700001167983 */ /* 0x000ee80000100800 */
[----:B0-----:R-:W3:Y:S04]  /*32180*/  LDL R11, [R1+0x1ba8] ;  /* 0x001ba800010b7983 */ /* 0x001ee80000100800 */
[----:B----4-:R0:W-:Y:S04]  /*32190*/  STL [R1+0x30], R21 ;  /* 0x0000301501007387 */ /* 0x0101e80000100800 */
[----:B------:R-:W4:Y:S04]  /*321a0*/  LDL R7, [R1+0x1b68] ;  /* 0x001b680001077983 */ /* 0x000f280000100800 */
[----:B------:R-:W4:Y:S04]  /*321b0*/  LDL R6, [R1+0x1b6c] ;  /* 0x001b6c0001067983 */ /* 0x000f280000100800 */
[----:B0-----:R-:W4:Y:S04]  /*321c0*/  LDL R21, [R1+0x1b74] ;  /* 0x001b740001157983 */ /* 0x001f280000100800 */
[----:B------:R-:W4:Y:S04]  /*321d0*/  LDL R9, [R1+0x1b30] ;  /* 0x001b300001097983 */ /* 0x000f280000100800 */
[----:B------:R-:W4:Y:S04]  /*321e0*/  LDL R8, [R1+0x1b34] ;  /* 0x001b340001087983 */ /* 0x000f280000100800 */
[----:B--2---:R0:W-:Y:S04]  /*321f0*/  STL [R1+0x2c], R17 ;  /* 0x00002c1101007387 */ /* 0x0041e80000100800 */
[----:B------:R-:W-:Y:S04]  /*32200*/  STL [R1+0x3c], R27 ;  /* 0x00003c1b01007387 */ /* 0x000fe80000100800 */
[----:B0-----:R-:W2:Y:S04]  /*32210*/  LDL R17, [R1+0x1b28] ;  /* 0x001b280001117983 */ /* 0x001ea80000100800 */
[----:B---3--:R0:W-:Y:S04]  /*32220*/  STL [R1+0x28], R15 ;  /* 0x0000280f01007387 */ /* 0x0081e80000100800 */
[----:B0-----:R-:W3:Y:S01]  /*32230*/  LDL R15, [R1+0x1b2c] ;  /* 0x001b2c00010f7983 */ /* 0x001ee20000100800 */
[----:B------:R-:W-:Y:S01]  /*32240*/  PRMT R23, RZ, 0x7610, R23 ;  /* 0x00007610ff177816 */ /* 0x000fe20000000017 */
[----:B------:R-:W-:Y:S01]  /*32250*/  @!P6 IMAD.MOV.U32 R4, RZ, RZ, R10 ;  /* 0x000000ffff04e224 */ /* 0x000fe200078e000a */
[----:B------:R-:W-:Y:S01]  /*32260*/  PRMT R20, RZ, 0x7610, R20 ;  /* 0x00007610ff147816 */ /* 0x000fe20000000014 */
[----:B------:R-:W3:Y:S01]  /*32270*/  LDL R10, [R1+0x1af4] ;  /* 0x001af400010a7983 */ /* 0x000ee20000100800 */
[----:B------:R-:W-:Y:S01]  /*32280*/  @!P6 IMAD.MOV.U32 R5, RZ, RZ, R11 ;  /* 0x000000ffff05e224 */ /* 0x000fe200078e000b */
[----:B------:R-:W-:-:S02]  /*32290*/  PRMT R19, RZ, 0x7610, R19 ;  /* 0x00007610ff137816 */ /* 0x000fc40000000013 */
[----:B------:R-:W-:Y:S01]  /*322a0*/  PRMT R18, RZ, 0x7610, R18 ;  /* 0x00007610ff127816 */ /* 0x000fe20000000012 */
[----:B------:R-:W3:Y:S04]  /*322b0*/  LDL R11, [R1+0x1af0] ;  /* 0x001af000010b7983 */ /* 0x000ee80000100800 */
[----:B------:R0:W3:Y:S02]  /*322c0*/  @!P6 LDG.E.U16 R23, [R4.64] ;  /* 0x000000040417e981 */ /* 0x0000e4000c1e1500 */
[----:B0-----:R-:W-:Y:S02]  /*322d0*/  @!P5 IMAD.MOV.U32 R5, RZ, RZ, R22 ;  /* 0x000000ffff05d224 */ /* 0x001fe400078e0016 */
[----:B----4-:R-:W-:-:S05]  /*322e0*/  @!P5 IMAD.MOV.U32 R4, RZ, RZ, R21 ;  /* 0x000000ffff04d224 */ /* 0x010fca00078e0015 */
[----:B------:R0:W4:Y:S02]  /*322f0*/  @!P5 LDG.E.U16 R20, [R4.64] ;  /* 0x000000040414d981 */ /* 0x000124000c1e1500 */
[----:B0-----:R-:W-:Y:S02]  /*32300*/  @!P6 IMAD.MOV.U32 R4, RZ, RZ, R6 ;  /* 0x000000ffff04e224 */ /* 0x001fe400078e0006 */
[----:B------:R-:W-:Y:S01]  /*32310*/  @!P6 IMAD.MOV.U32 R5, RZ, RZ, R7 ;  /* 0x000000ffff05e224 */ /* 0x000fe200078e0007 */
[----:B------:R-:W-:Y:S01]  /*32320*/  PRMT R12, RZ, 0x7610, R12 ;  /* 0x00007610ff0c7816 */ /* 0x000fe2000000000c */
[----:B------:R-:W4:Y:S04]  /*32330*/  LDL R7, [R1+0x1ae8] ;  /* 0x001ae80001077983 */ /* 0x000f280000100800 */
[----:B------:R0:W4:Y:S04]  /*32340*/  @!P6 LDG.E.U16 R19, [R4.64] ;  /* 0x000000040413e981 */ /* 0x000128000c1e1500 */
[----:B------:R-:W4:Y:S01]  /*32350*/  LDL R6, [R1+0x1aec] ;  /* 0x001aec0001067983 */ /* 0x000f220000100800 */
[----:B0-----:R-:W-:-:S02]  /*32360*/  @!P5 IMAD.MOV.U32 R4, RZ, RZ, R8 ;  /* 0x000000ffff04d224 */ /* 0x001fc400078e0008 */
[----:B------:R-:W-:Y:S01]  /*32370*/  @!P5 IMAD.MOV.U32 R5, RZ, RZ, R9 ;  /* 0x000000ffff05d224 */ /* 0x000fe200078e0009 */
[----:B------:R-:W4:Y:S04]  /*32380*/  LDL R8, [R1+0x1ab4] ;  /* 0x001ab40001087983 */ /* 0x000f280000100800 */
[----:B------:R2:W4:Y:S04]  /*32390*/  @!P5 LDG.E.U16 R18, [R4.64] ;  /* 0x000000040412d981 */ /* 0x000528000c1e1500 */
[----:B------:R-:W4:Y:S01]  /*323a0*/  LDL R9, [R1+0x1ab0] ;  /* 0x001ab00001097983 */ /* 0x000f220000100800 */
[----:B--2---:R-:W-:-:S02]  /*323b0*/  @!P6 IMAD.MOV.U32 R5, RZ, RZ, R17 ;  /* 0x000000ffff05e224 */ /* 0x004fc400078e0011 */
[----:B---3--:R-:W-:-:S05]  /*323c0*/  @!P6 IMAD.MOV.U32 R4, RZ, RZ, R15 ;  /* 0x000000ffff04e224 */ /* 0x008fca00078e000f */
[----:B------:R0:W2:Y:S01]  /*323d0*/  @!P6 LDG.E.U16 R12, [R4.64] ;  /* 0x00000004040ce981 */ /* 0x0000a2000c1e1500 */
[----:B------:R-:W-:Y:S01]  /*323e0*/  PRMT R14, RZ, 0x7610, R14 ;  /* 0x00007610ff0e7816 */ /* 0x000fe2000000000e */
[----:B0-----:R-:W-:Y:S02]  /*323f0*/  @!P5 IMAD.MOV.U32 R4, RZ, RZ, R10 ;  /* 0x000000ffff04d224 */ /* 0x001fe400078e000a */
[----:B------:R-:W-:Y:S01]  /*32400*/  @!P5 IMAD.MOV.U32 R5, RZ, RZ, R11 ;  /* 0x000000ffff05d224 */ /* 0x000fe200078e000b */
[----:B------:R-:W-:-:S04]  /*32410*/  PRMT R13, RZ, 0x7610, R13 ;  /* 0x00007610ff0d7816 */ /* 0x000fc8000000000d */
[----:B------:R4:W3:Y:S02]  /*32420*/  @!P5 LDG.E.U16 R14, [R4.64] ;  /* 0x00000004040ed981 */ /* 0x0008e4000c1e1500 */
[----:B----4-:R-:W-:Y:S02]  /*32430*/  @!P6 IMAD.MOV.U32 R5, RZ, RZ, R7 ;  /* 0x000000ffff05e224 */ /* 0x010fe400078e0007 */
[----:B------:R-:W-:-:S05]  /*32440*/  @!P6 IMAD.MOV.U32 R4, RZ, RZ, R6 ;  /* 0x000000ffff04e224 */ /* 0x000fca00078e0006 */
[----:B------:R0:W4:Y:S04]  /*32450*/  @!P6 LDG.E.U16 R13, [R4.64] ;  /* 0x00000004040de981 */ /* 0x000128000c1e1500 */
[----:B--2---:R1:W-:Y:S04]  /*32460*/  STL [R1+0x14], R12 ;  /* 0x0000140c01007387 */ /* 0x0043e80000100800 */
[----:B------:R-:W2:Y:S04]  /*32470*/  LDL R10, [R1+0x1aac] ;  /* 0x001aac00010a7983 */ /* 0x000ea80000100800 */
[----:B------:R-:W2:Y:S04]  /*32480*/  LDL R11, [R1+0x1a74] ;  /* 0x001a7400010b7983 */ /* 0x000ea80000100800 */
[----:B-1----:R-:W2:Y:S04]  /*32490*/  LDL R12, [R1+0x1aa8] ;  /* 0x001aa800010c7983 */ /* 0x002ea80000100800 */
[----:B------:R-:W2:Y:S04]  /*324a0*/  LDL R15, [R1+0x1a70] ;  /* 0x001a7000010f7983 */ /* 0x000ea80000100800 */
[----:B------:R-:W2:Y:S04]  /*324b0*/  LDL R7, [R1+0x1a68] ;  /* 0x001a680001077983 */ /* 0x000ea80000100800 */
[----:B------:R-:W2:Y:S01]  /*324c0*/  LDL R6, [R1+0x1a6c] ;  /* 0x001a6c0001067983 */ /* 0x000ea20000100800 */
[----:B------:R-:W-:Y:S01]  /*324d0*/  PRMT R16, RZ, 0x7610, R16 ;  /* 0x00007610ff107816 */ /* 0x000fe20000000010 */
[----:B0-----:R-:W-:-:S02]  /*324e0*/  @!P5 IMAD.MOV.U32 R4, RZ, RZ, R8 ;  /* 0x000000ffff04d224 */ /* 0x001fc400078e0008 */
[----:B------:R-:W-:Y:S01]  /*324f0*/  @!P5 IMAD.MOV.U32 R5, RZ, RZ, R9 ;  /* 0x000000ffff05d224 */ /* 0x000fe200078e0009 */
[----:B------:R-:W-:-:S04]  /*32500*/  PRMT R2, RZ, 0x7610, R2 ;  /* 0x00007610ff027816 */ /* 0x000fc80000000002 */
[----:B------:R2:W2:Y:S01]  /*32510*/  @!P5 LDG.E.U16 R16, [R4.64] ;  /* 0x000000040410d981 */ /* 0x0004a2000c1e1500 */
[----:B------:R-:W-:Y:S02]  /*32520*/  PRMT R61, RZ, 0x7610, R61 ;  /* 0x00007610ff3d7816 */ /* 0x000fe4000000003d */
[----:B------:R-:W-:Y:S01]  /*32530*/  PRMT R59, RZ, 0x7610, R59 ;  /* 0x00007610ff3b7816 */ /* 0x000fe2000000003b */
[----:B------:R-:W-:Y:S04]  /*32540*/  STL [R1+0x24], R23 ;  /* 0x0000241701007387 */ /* 0x000fe80000100800 */
[----:B---3--:R0:W-:Y:S04]  /*32550*/  STL [R1+0x10], R14 ;  /* 0x0000100e01007387 */ /* 0x0081e80000100800 */
[----:B0-----:R-:W3:Y:S04]  /*32560*/  LDL R14, [R1+0x1a30] ;  /* 0x001a3000010e7983 */ /* 0x001ee80000100800 */
[----:B----4-:R0:W-:Y:S04]  /*32570*/  STL [R1+0xc], R13 ;  /* 0x00000c0d01007387 */ /* 0x0101e80000100800 */
[----:B------:R-:W-:Y:S04]  /*32580*/  STL [R1+0x20], R20 ;  /* 0x0000201401007387 */ /* 0x000fe80000100800 */
[----:B------:R-:W4:Y:S04]  /*32590*/  LDL R9, [R1+0x1a28] ;  /* 0x001a280001097983 */ /* 0x000f280000100800 */
[----:B0-----:R-:W4:Y:S04]  /*325a0*/  LDL R13, [R1+0x1a34] ;  /* 0x001a3400010d7983 */ /* 0x001f280000100800 */
[----:B------:R-:W4:Y:S04]  /*325b0*/  LDL R8, [R1+0x1a2c] ;  /* 0x001a2c0001087983 */ /* 0x000f280000100800 */
[----:B------:R-:W-:Y:S01]  /*325c0*/  STL [R1+0x1c], R19 ;  /* 0x00001c1301007387 */ /* 0x000fe20000100800 */
[----:B--2---:R-:W-:-:S03]  /*325d0*/  @!P6 IMAD.MOV.U32 R4, RZ, RZ, R10 ;  /* 0x000000ffff04e224 */ /* 0x004fc600078e000a */
[----:B------:R-:W2:Y:S01]  /*325e0*/  LDL R10, [R1+0x19f4] ;  /* 0x0019f400010a7983 */ /* 0x000ea20000100800 */
[----:B------:R-:W-:-:S03]  /*325f0*/  @!P6 IMAD.MOV.U32 R5, RZ, RZ, R12 ;  /* 0x000000ffff05e224 */ /* 0x000fc600078e000c */
[----:B------:R-:W2:Y:S04]  /*32600*/  LDL R12, [R1+0x19f0] ;  /* 0x0019f000010c7983 */ /* 0x000ea80000100800 */
[----:B------:R0:W2:Y:S02]  /*32610*/  @!P6 LDG.E.U16 R2, [R4.64] ;  /* 0x000000040402e981 */ /* 0x0000a4000c1e1500 */
[----:B0-----:R-:W-:Y:S02]  /*32620*/  @!P5 IMAD.MOV.U32 R4, RZ, RZ, R11 ;  /* 0x000000ffff04d224 */ /* 0x001fe400078e000b */
[----:B------:R-:W-:-:S05]  /*32630*/  @!P5 IMAD.MOV.U32 R5, RZ, RZ, R15 ;  /* 0x000000ffff05d224 */ /* 0x000fca00078e000f */
[----:B------:R0:W2:Y:S02]  /*32640*/  @!P5 LDG.E.U16 R61, [R4.64] ;  /* 0x00000004043dd981 */ /* 0x0000a4000c1e1500 */
[----:B0-----:R-:W-:Y:S02]  /*32650*/  @!P6 IMAD.MOV.U32 R4, RZ, RZ, R6 ;  /* 0x000000ffff04e224 */ /* 0x001fe400078e0006 */
[----:B------:R-:W-:-:S05]  /*32660*/  @!P6 IMAD.MOV.U32 R5, RZ, RZ, R7 ;  /* 0x000000ffff05e224 */ /* 0x000fca00078e0007 */
[----:B------:R3:W2:Y:S01]  /*32670*/  @!P6 LDG.E.U16 R59, [R4.64] ;  /* 0x00000004043be981 */ /* 0x0006a2000c1e1500 */
[----:B------:R-:W-:Y:S01]  /*32680*/  PRMT R58, RZ, 0x7610, R58 ;  /* 0x00007610ff3a7816 */ /* 0x000fe2000000003a */
[----:B---3--:R-:W-:Y:S02]  /*32690*/  @!P5 IMAD.MOV.U32 R5, RZ, RZ, R14 ;  /* 0x000000ffff05d224 */ /* 0x008fe400078e000e */
[----:B----4-:R-:W-:-:S05]  /*326a0*/  @!P5 IMAD.MOV.U32 R4, RZ, RZ, R13 ;  /* 0x000000ffff04d224 */ /* 0x010fca00078e000d */
[----:B------:R0:W3:Y:S01]  /*326b0*/  @!P5 LDG.E.U16 R58, [R4.64] ;  /* 0x00000004043ad981 */ /* 0x0000e2000c1e1500 */
[----:B------:R-:W-:Y:S02]  /*326c0*/  PRMT R57, RZ, 0x7610, R57 ;  /* 0x00007610ff397816 */ /* 0x000fe40000000039 */
[----:B------:R-:W-:Y:S01]  /*326d0*/  PRMT R56, RZ, 0x7610, R56 ;  /* 0x00007610ff387816 */ /* 0x000fe20000000038 */
[----:B0-----:R-:W-:Y:S02]  /*326e0*/  @!P6 IMAD.MOV.U32 R4, RZ, RZ, R8 ;  /* 0x000000ffff04e224 */ /* 0x001fe400078e0008 */
[----:B------:R-:W-:-:S05]  /*326f0*/  @!P6 IMAD.MOV.U32 R5, RZ, RZ, R9 ;  /* 0x000000ffff05e224 */ /* 0x000fca00078e0009 */
[----:B------:R0:W4:Y:S04]  /*32700*/  @!P6 LDG.E.U16 R57, [R4.64] ;  /* 0x000000040439e981 */ /* 0x000128000c1e1500 */
[----:B--2---:R1:W-:Y:S04]  /*32710*/  STL [R1+0x45b0], R2 ;  /* 0x0045b00201007387 */ /* 0x0043e80000100800 */
[----:B------:R-:W-:Y:S04]  /*32720*/  STL [R1+0x18], R18 ;  /* 0x0000181201007387 */ /* 0x000fe80000100800 */
[----:B------:R-:W2:Y:S04]  /*32730*/  LDL R11, [R1+0x19e8] ;  /* 0x0019e800010b7983 */ /* 0x000ea80000100800 */
[----:B-1----:R-:W2:Y:S04]  /*32740*/  LDL R2, [R1+0x19ec] ;  /* 0x0019ec0001027983 */ /* 0x002ea80000100800 */
[----:B------:R-:W-:Y:S04]  /*32750*/  STL [R1+0x45b4], R61 ;  /* 0x0045b43d01007387 */ /* 0x000fe80000100800 */
[----:B------:R-:W2:Y:S04]  /*32760*/  LDL R7, [R1+0x19b0] ;  /* 0x0019b00001077983 */ /* 0x000ea80000100800 */
[----:B------:R-:W2:Y:S04]  /*32770*/  LDL R6, [R1+0x19b4] ;  /* 0x0019b40001067983 */ /* 0x000ea80000100800 */
[----:B------:R-:W-:Y:S04]  /*32780*/  STL [R1+0x45b8], R59 ;  /* 0x0045b83b01007387 */ /* 0x000fe80000100800 */
[----:B------:R1:W-:Y:S04]  /*32790*/  STL [R1+0x8], R16 ;  /* 0x0000081001007387 */ /* 0x0003e80000100800 */
[----:B------:R-:W2:Y:S04]  /*327a0*/  LDL R15, [R1+0x19ac] ;  /* 0x0019ac00010f7983 */ /* 0x000ea80000100800 */
[----:B-1----:R-:W2:Y:S01]  /*327b0*/  LDL R16, [R1+0x19a8] ;  /* 0x0019a80001107983 */ /* 0x002ea20000100800 */
[----:B0-----:R-:W-:-:S02]  /*327c0*/  @!P5 IMAD.MOV.U32 R4, RZ, RZ, R10 ;  /* 0x000000ffff04d224 */ /* 0x001fc400078e000a */
[----:B------:R-:W-:-:S05]  /*327d0*/  @!P5 IMAD.MOV.U32 R5, RZ, RZ, R12 ;  /* 0x000000ffff05d224 */ /* 0x000fca00078e000c */
[----:B------:R2:W2:Y:S01]  /*327e0*/  @!P5 LDG.E.U16 R56, [R4.64] ;  /* 0x000000040438d981 */ /* 0x0004a2000c1e1500 */
[----:B------:R-:W-:Y:S02]  /*327f0*/  PRMT R55, RZ, 0x7610, R55 ;  /* 0x00007610ff377816 */ /* 0x000fe40000000037 */
[----:B------:R-:W-:Y:S02]  /*32800*/  PRMT R54, RZ, 0x7610, R54 ;  /* 0x00007610ff367816 */ /* 0x000fe40000000036 */
[----:B------:R-:W-:Y:S01]  /*32810*/  PRMT R53, RZ, 0x7610, R53 ;  /* 0x00007610ff357816 */ /* 0x000fe20000000035 */
[----:B---3--:R-:W-:Y:S04]  /*32820*/  STL [R1+0x45bc], R58 ;  /* 0x0045bc3a01007387 */ /* 0x008fe80000100800 */
[----:B------:R-:W3:Y:S04]  /*32830*/  LDL R9, [R1+0x1970] ;  /* 0x0019700001097983 */ /* 0x000ee80000100800 */
[----:B------:R-:W3:Y:S04]  /*32840*/  LDL R8, [R1+0x1974] ;  /* 0x0019740001087983 */ /* 0x000ee80000100800 */
[----:B----4-:R-:W-:Y:S04]  /*32850*/  STL [R1+0x45c0], R57 ;  /* 0x0045c03901007387 */ /* 0x010fe80000100800 */
[----:B------:R-:W4:Y:S04]  /*32860*/  LDL R14, [R1+0x1968] ;  /* 0x00196800010e7983 */ /* 0x000f280000100800 */
[----:B------:R-:W4:Y:S04]  /*32870*/  LDL R13, [R1+0x196c] ;  /* 0x00196c00010d7983 */ /* 0x000f280000100800 */
[----:B------:R-:W4:Y:S01]  /*32880*/  LDL R10, [R1+0x1934] ;  /* 0x00193400010a7983 */ /* 0x000f220000100800 */
[----:B--2---:R-:W-:-:S02]  /*32890*/  @!P6 IMAD.MOV.U32 R5, RZ, RZ, R11 ;  /* 0x000000ffff05e224 */ /* 0x004fc400078e000b */
[----:B------:R-:W-:-:S05]  /*328a0*/  @!P6 IMAD.MOV.U32 R4, RZ, RZ, R2 ;  /* 0x000000ffff04e224 */ /* 0x000fca00078e0002 */
[----:B------:R0:W2:Y:S02]  /*328b0*/  @!P6 LDG.E.U16 R55, [R4.64] ;  /* 0x000000040437e981 */ /* 0x0000a4000c1e1500 */
[----:B0-----:R-:W-:Y:S02]  /*328c0*/  @!P5 IMAD.MOV.U32 R4, RZ, RZ, R6 ;  /* 0x000000ffff04d224 */ /* 0x001fe400078e0006 */
[----:B------:R-:W-:-:S05]  /*328d0*/  @!P5 IMAD.MOV.U32 R5, RZ, RZ, R7 ;  /* 0x000000ffff05d224 */ /* 0x000fca00078e0007 */
[----:B------:R0:W2:Y:S02]  /*328e0*/  @!P5 LDG.E.U16 R54, [R4.64] ;  /* 0x000000040436d981 */ /* 0x0000a4000c1e1500 */
[----:B0-----:R-:W-:Y:S02]  /*328f0*/  @!P6 IMAD.MOV.U32 R4, RZ, RZ, R15 ;  /* 0x000000ffff04e224 */ /* 0x001fe400078e000f */
[----:B------:R-:W-:-:S05]  /*32900*/  @!P6 IMAD.MOV.U32 R5, RZ, RZ, R16 ;  /* 0x000000ffff05e224 */ /* 0x000fca00078e0010 */
[----:B------:R3:W2:Y:S04]  /*32910*/  @!P6 LDG.E.U16 R53, [R4.64] ;  /* 0x000000040435e981 */ /* 0x0006a8000c1e1500 */
[----:B------:R-:W-:Y:S04]  /*32920*/  STL [R1+0x45c4], R56 ;  /* 0x0045c43801007387 */ /* 0x000fe80000100800 */
[----:B------:R-:W2:Y:S04]  /*32930*/  LDL R11, [R1+0x1930] ;  /* 0x00193000010b7983 */ /* 0x000ea80000100800 */
[----:B------:R-:W2:Y:S04]  /*32940*/  LDL R12, [R1+0x1928] ;  /* 0x00192800010c7983 */ /* 0x000ea80000100800 */
[----:B------:R-:W2:Y:S01]  /*32950*/  LDL R2, [R1+0x192c] ;  /* 0x00192c0001027983 */ /* 0x000ea20000100800 */
[----:B------:R-:W-:Y:S01]  /*32960*/  PRMT R52, RZ, 0x7610, R52 ;  /* 0x00007610ff347816 */ /* 0x000fe20000000034 */
[----:B---3--:R-:W-:-:S02]  /*32970*/  @!P5 IMAD.MOV.U32 R4, RZ, RZ, R8 ;  /* 0x000000ffff04d224 */ /* 0x008fc400078e0008 */
[----:B------:R-:W-:-:S05]  /*32980*/  @!P5 IMAD.MOV.U32 R5, RZ, RZ, R9 ;  /* 0x000000ffff05d224 */ /* 0x000fca00078e0009 */
[----:B------:R4:W3:Y:S01]  /*32990*/  @!P5 LDG.E.U16 R52, [R4.64] ;  /* 0x000000040434d981 */ /* 0x0008e2000c1e1500 */
[----:B------:R-:W-:Y:S02]  /*329a0*/  PRMT R48, RZ, 0x7610, R48 ;  /* 0x00007610ff307816 */ /* 0x000fe40000000030 */
[----:B------:R-:W-:Y:S01]  /*329b0*/  PRMT R46, RZ, 0x7610, R46 ;  /* 0x00007610ff2e7816 */ /* 0x000fe2000000002e */
[----:B----4-:R-:W-:Y:S02]  /*329c0*/  @!P6 IMAD.MOV.U32 R4, RZ, RZ, R13 ;  /* 0x000000ffff04e224 */ /* 0x010fe400078e000d */
[----:B------:R-:W-:-:S05]  /*329d0*/  @!P6 IMAD.MOV.U32 R5, RZ, RZ, R14 ;  /* 0x000000ffff05e224 */ /* 0x000fca00078e000e */
[----:B------:R0:W4:Y:S02]  /*329e0*/  @!P6 LDG.E.U16 R48, [R4.64] ;  /* 0x000000040430e981 */ /* 0x000124000c1e1500 */
[----:B0-----:R-:W-:Y:S02]  /*329f0*/  @!P5 IMAD.MOV.U32 R4, RZ, RZ, R10 ;  /* 0x000000ffff04d224 */ /* 0x001fe400078e000a */
[----:B--2---:R-:W-:Y:S04]  /*32a00*/  STL [R1+0x45c8], R55 ;  /* 0x0045c83701007387 */ /* 0x004fe80000100800 */
[----:B------:R-:W2:Y:S04]  /*32a10*/  LDL R7, [R1+0x18f0] ;  /* 0x0018f00001077983 */ /* 0x000ea80000100800 */
[----:B------:R-:W2:Y:S04]  /*32a20*/  LDL R6, [R1+0x18f4] ;  /* 0x0018f40001067983 */ /* 0x000ea80000100800 */
[----:B------:R-:W-:Y:S04]  /*32a30*/  STL [R1+0x45cc], R54 ;  /* 0x0045cc3601007387 */ /* 0x000fe80000100800 */
[----:B------:R-:W2:Y:S04]  /*32a40*/  LDL R16, [R1+0x18e8] ;  /* 0x0018e80001107983 */ /* 0x000ea80000100800 */
[----:B------:R-:W2:Y:S04]  /*32a50*/  LDL R15, [R1+0x18ec] ;  /* 0x0018ec00010f7983 */ /* 0x000ea80000100800 */
[----:B------:R-:W-:Y:S04]  /*32a60*/  STL [R1+0x45d0], R53 ;  /* 0x0045d03501007387 */ /* 0x000fe80000100800 */
[----:B------:R-:W2:Y:S04]  /*32a70*/  LDL R9, [R1+0x18b0] ;  /* 0x0018b00001097983 */ /* 0x000ea80000100800 */
[----:B------:R-:W2:Y:S01]  /*32a80*/  LDL R8, [R1+0x18b4] ;  /* 0x0018b40001087983 */ /* 0x000ea20000100800 */
[----:B------:R-:W-:-:S05]  /*32a90*/  @!P5 IMAD.MOV.U32 R5, RZ, RZ, R11 ;  /* 0x000000ffff05d224 */ /* 0x000fca00078e000b */
[----:B------:R0:W2:Y:S01]  /*32aa0*/  @!P5 LDG.E.U16 R46, [R4.64] ;  /* 0x00000004042ed981 */ /* 0x0000a2000c1e1500 */
[----:B------:R-:W-:Y:S02]  /*32ab0*/  PRMT R44, RZ, 0x7610, R44 ;  /* 0x00007610ff2c7816 */ /* 0x000fe4000000002c */
[----:B------:R-:W-:Y:S01]  /*32ac0*/  PRMT R42, RZ, 0x7610, R42 ;  /* 0x00007610ff2a7816 */ /* 0x000fe2000000002a */
[----:B0-----:R-:W-:Y:S02]  /*32ad0*/  @!P6 IMAD.MOV.U32 R4, RZ, RZ, R2 ;  /* 0x000000ffff04e224 */ /* 0x001fe400078e0002 */
[----:B------:R-:W-:-:S05]  /*32ae0*/  @!P6 IMAD.MOV.U32 R5, RZ, RZ, R12 ;  /* 0x000000ffff05e224 */ /* 0x000fca00078e000c */
[----:B------:R2:W2:Y:S01]  /*32af0*/  @!P6 LDG.E.U16 R44, [R4.64] ;  /* 0x00000004042ce981 */ /* 0x0004a2000c1e1500 */
[----:B------:R-:W-:Y:S02]  /*32b00*/  PRMT R40, RZ, 0x7610, R40 ;  /* 0x00007610ff287816 */ /* 0x000fe40000000028 */
[----:B------:R-:W-:Y:S01]  /*32b10*/  PRMT R38, RZ, 0x7610, R38 ;  /* 0x00007610ff267816 */ /* 0x000fe20000000026 */
[----:B---3--:R-:W-:Y:S04]  /*32b20*/  STL [R1+0x45d4], R52 ;  /* 0x0045d43401007387 */ /* 0x008fe80000100800 */
[----:B------:R-:W3:Y:S04]  /*32b30*/  LDL R14, [R1+0x18a8] ;  /* 0x0018a800010e7983 */ /* 0x000ee80000100800 */
[----:B------:R-:W3:Y:S04]  /*32b40*/  LDL R13, [R1+0x18ac] ;  /* 0x0018ac00010d7983 */ /* 0x000ee80000100800 */
[----:B----4-:R-:W-:Y:S04]  /*32b50*/  STL [R1+0x45d8], R48 ;  /* 0x0045d83001007387 */ /* 0x010fe80000100800 */
        /* <DEDUP_REMOVED lines=14> */
[----:B------:R-:W-:Y:S04]  /*32c40*/  STL [R1+0x45e0], R44 ;  /* 0x0045e02c01007387 */ /* 0x000fe80000100800 */
[----:B------:R-:W2:Y:S04]  /*32c50*/  LDL R7, [R1+0x1830] ;  /* 0x0018300001077983 */ /* 0x000ea80000100800 */
[----:B------:R-:W2:Y:S01]  /*32c60*/  LDL R6, [R1+0x1834] ;  /* 0x0018340001067983 */ /* 0x000ea20000100800 */
[----:B---3--:R-:W-:Y:S01]  /*32c70*/  @!P6 IMAD.MOV.U32 R5, RZ, RZ, R14 ;  /* 0x000000ffff05e224 */ /* 0x008fe200078e000e */
[----:B------:R-:W-:Y:S01]  /*32c80*/  PRMT R36, RZ, 0x7610, R36 ;  /* 0x00007610ff247816 */ /* 0x000fe20000000024 */
[----:B------:R-:W-:-:S05]  /*32c90*/  @!P6 IMAD.MOV.U32 R4, RZ, RZ, R13 ;  /* 0x000000ffff04e224 */ /* 0x000fca00078e000d */
[----:B------:R4:W3:Y:S01]  /*32ca0*/  @!P6 LDG.E.U16 R36, [R4.64] ;  /* 0x000000040424e981 */ /* 0x0008e2000c1e1500 */
[----:B------:R-:W-:Y:S02]  /*32cb0*/  PRMT R34, RZ, 0x7610, R34 ;  /* 0x00007610ff227816 */ /* 0x000fe40000000022 */
[----:B------:R-:W-:Y:S01]  /*32cc0*/  PRMT R32, RZ, 0x7610, R32 ;  /* 0x00007610ff207816 */ /* 0x000fe20000000020 */
[----:B----4-:R-:W-:Y:S02]  /*32cd0*/  @!P5 IMAD.MOV.U32 R4, RZ, RZ, R10 ;  /* 0x000000ffff04d224 */ /* 0x010fe400078e000a */
[----:B------:R-:W-:-:S05]  /*32ce0*/  @!P5 IMAD.MOV.U32 R5, RZ, RZ, R11 ;  /* 0x000000ffff05d224 */ /* 0x000fca00078e000b */
[----:B------:R0:W4:Y:S04]  /*32cf0*/  @!P5 LDG.E.U16 R34, [R4.64] ;  /* 0x000000040422d981 */ /* 0x000128000c1e1500 */
        /* <DEDUP_REMOVED lines=9> */
[----:B0-----:R-:W-:-:S02]  /*32d90*/  @!P6 IMAD.MOV.U32 R5, RZ, RZ, R12 ;  /* 0x000000ffff05e224 */ /* 0x001fc400078e000c */
[----:B------:R-:W-:-:S05]  /*32da0*/  @!P6 IMAD.MOV.U32 R4, RZ, RZ, R2 ;  /* 0x000000ffff04e224 */ /* 0x000fca00078e0002 */
[----:B------:R0:W2:Y:S01]  /*32db0*/  @!P6 LDG.E.U16 R32, [R4.64] ;  /* 0x000000040420e981 */ /* 0x0000a2000c1e1500 */
[----:B------:R-:W-:-:S06]  /*32dc0*/  PRMT R30, RZ, 0x7610, R30 ;  /* 0x00007610ff1e7816 */ /* 0x000fcc000000001e */
[----:B------:R2:W2:Y:S01]  /*32dd0*/  @!P5 LDG.E.U16 R30, [R6.64] ;  /* 0x00000004061ed981 */ /* 0x0004a2000c1e1500 */
[----:B0-----:R-:W-:Y:S02]  /*32de0*/  PRMT R4, RZ, 0x7610, R4 ;  /* 0x00007610ff047816 */ /* 0x001fe40000000004 */
        /* <DEDUP_REMOVED lines=10> */
[----:B0-----:R-:W-:Y:S02]  /*32e90*/  PRMT R6, RZ, 0x7610, R6 ;  /* 0x00007610ff067816 */ /* 0x001fe40000000006 */
        /* <DEDUP_REMOVED lines=10> */
[----:B------:R-:W-:-:S06]  /*32f40*/  PRMT R7, RZ, 0x7610, R7 ;  /* 0x00007610ff077816 */ /* 0x000fcc0000000007 */
[----:B---3--:R4:W3:Y:S01]  /*32f50*/  @!P5 LDG.E.U16 R7, [R10.64] ;  /* 0x000000040a07d981 */ /* 0x0088e2000c1e1500 */
[----:B0-----:R-:W-:Y:S02]  /*32f60*/  PRMT R8, RZ, 0x7610, R8 ;  /* 0x00007610ff087816 */ /* 0x001fe40000000008 */
[----:B------:R-:W-:Y:S01]  /*32f70*/  PRMT R9, RZ, 0x7610, R9 ;  /* 0x00007610ff097816 */ /* 0x000fe20000000009 */
[----:B----4-:R-:W-:Y:S02]  /*32f80*/  @!P6 IMAD.MOV.U32 R11, RZ, RZ, R16 ;  /* 0x000000ffff0be224 */ /* 0x010fe400078e0010 */
[----:B------:R-:W-:-:S05]  /*32f90*/  @!P6 IMAD.MOV.U32 R10, RZ, RZ, R2 ;  /* 0x000000ffff0ae224 */ /* 0x000fca00078e0002 */
[----:B------:R0:W4:Y:S04]  /*32fa0*/  @!P6 LDG.E.U16 R8, [R10.64] ;  /* 0x000000040a08e981 */ /* 0x000128000c1e1500 */
[----:B--2---:R-:W-:Y:S04]  /*32fb0*/  STL [R1+0x4600], R4 ;  /* 0x0046000401007387 */ /* 0x004fe80000100800 */
[----:B------:R-:W-:Y:S04]  /*32fc0*/  STL [R1+0x4604], R5 ;  /* 0x0046040501007387 */ /* 0x000fe80000100800 */
[----:B------:R-:W2:Y:S04]  /*32fd0*/  LDL R15, [R1+0x1730] ;  /* 0x00173000010f7983 */ /* 0x000ea80000100800 */
[----:B------:R-:W2:Y:S04]  /*32fe0*/  LDL R14, [R1+0x1734] ;  /* 0x00173400010e7983 */ /* 0x000ea80000100800 */
[----:B------:R1:W-:Y:S04]  /*32ff0*/  STL [R1+0x4608], R6 ;  /* 0x0046080601007387 */ /* 0x0003e80000100800 */
[----:B------:R-:W2:Y:S04]  /*33000*/  LDL R17, [R1+0x1728] ;  /* 0x0017280001117983 */ /* 0x000ea80000100800 */
[----:B-1----:R-:W2:Y:S04]  /*33010*/  LDL R6, [R1+0x172c] ;  /* 0x00172c0001067983 */ /* 0x002ea80000100800 */
[----:B------:R1:W2:Y:S01]  /*33020*/  @!P5 LDG.E.U16 R9, [R12.64] ;  /* 0x000000040c09d981 */ /* 0x0002a2000c1e1500 */
[----:B0-----:R-:W-:-:S02]  /*33030*/  PRMT R10, RZ, 0x7610, R10 ;  /* 0x00007610ff0a7816 */ /* 0x001fc4000000000a */
[----:B------:R-:W-:Y:S01]  /*33040*/  PRMT R11, RZ, 0x7610, R11 ;  /* 0x00007610ff0b7816 */ /* 0x000fe2000000000b */
[----:B-1----:R-:W-:Y:S02]  /*33050*/  @!P6 IMAD.MOV.U32 R12, RZ, RZ, R20 ;  /* 0x000000ffff0ce224 */ /* 0x002fe400078e0014 */
[----:B------:R-:W-:-:S05]  /*33060*/  @!P6 IMAD.MOV.U32 R13, RZ, RZ, R21 ;  /* 0x000000ffff0de224 */ /* 0x000fca00078e0015 */
[----:B------:R0:W2:Y:S04]  /*33070*/  @!P6 LDG.E.U16 R10, [R12.64] ;  /* 0x000000040c0ae981 */ /* 0x0000a8000c1e1500 */
[----:B---3--:R1:W-:Y:S04]  /*33080*/  STL [R1+0x460c], R7 ;  /* 0x00460c0701007387 */ /* 0x0083e80000100800 */
[----:B------:R-:W3:Y:S01]  /*33090*/  LDL R16, [R1+0x16f0] ;  /* 0x0016f00001107983 */ /* 0x000ee20000100800 */
[----:B0-----:R-:W-:-:S03]  /*330a0*/  PRMT R12, RZ, 0x7610, R12 ;  /* 0x00007610ff0c7816 */ /* 0x001fc6000000000c */
[----:B------:R-:W3:Y:S04]  /*330b0*/  LDL R2, [R1+0x16f4] ;  /* 0x0016f40001027983 */ /* 0x000ee80000100800 */
[----:B------:R-:W3:Y:S04]  /*330c0*/  LDL R24, [R1+0x16e8] ;  /* 0x0016e80001187983 */ /* 0x000ee80000100800 */
[----:B------:R-:W3:Y:S04]  /*330d0*/  LDL R4, [R1+0x16ec] ;  /* 0x0016ec0001047983 */ /* 0x000ee80000100800 */
[----:B----4-:R-:W-:Y:S04]  /*330e0*/  STL [R1+0x4610], R8 ;  /* 0x0046100801007387 */ /* 0x010fe80000100800 */
[----:B------:R-:W4:Y:S04]  /*330f0*/  LDL R19, [R1+0x16b0] ;  /* 0x0016b00001137983 */ /* 0x000f280000100800 */
[----:B------:R-:W4:Y:S04]  /*33100*/  LDL R18, [R1+0x16b4] ;  /* 0x0016b40001127983 */ /* 0x000f280000100800 */
[----:B--2---:R0:W2:Y:S02]  /*33110*/  @!P5 LDG.E.U16 R11, [R14.64] ;  /* 0x000000040e0bd981 */ /* 0x0040a4000c1e1500 */
[----:B0-----:R-:W-:-:S02]  /*33120*/  @!P6 IMAD.MOV.U32 R15, RZ, RZ, R17 ;  /* 0x000000ffff0fe224 */ /* 0x001fc400078e0011 */
[----:B------:R-:W-:-:S05]  /*33130*/  @!P6 IMAD.MOV.U32 R14, RZ, RZ, R6 ;  /* 0x000000ffff0ee224 */ /* 0x000fca00078e0006 */
[----:B------:R0:W2:Y:S04]  /*33140*/  @!P6 LDG.E.U16 R12, [R14.64] ;  /* 0x000000040e0ce981 */ /* 0x0000a8000c1e1500 */
[----:B------:R0:W-:Y:S04]  /*33150*/  STL [R1+0x4614], R9 ;  /* 0x0046140901007387 */ /* 0x0001e80000100800 */
[----:B-1----:R-:W2:Y:S04]  /*33160*/  LDL R7, [R1+0x16ac] ;  /* 0x0016ac0001077983 */ /* 0x002ea80000100800 */
[----:B------:R-:W2:Y:S04]  /*33170*/  LDL R21, [R1+0x1670] ;  /* 0x0016700001157983 */ /* 0x000ea80000100800 */
[----:B0-----:R-:W2:Y:S04]  /*33180*/  LDL R9, [R1+0x16a8] ;  /* 0x0016a80001097983 */ /* 0x001ea80000100800 */
[----:B------:R-:W2:Y:S04]  /*33190*/  LDL R20, [R1+0x1674] ;  /* 0x0016740001147983 */ /* 0x000ea80000100800 */
[----:B------:R-:W-:Y:S04]  /*331a0*/  STL [R1+0x4618], R10 ;  /* 0x0046180a01007387 */ /* 0x000fe80000100800 */
[----:B------:R-:W2:Y:S04]  /*331b0*/  LDL R23, [R1+0x1668] ;  /* 0x0016680001177983 */ /* 0x000ea80000100800 */
[----:B------:R-:W2:Y:S01]  /*331c0*/  LDL R22, [R1+0x166c] ;  /* 0x00166c0001167983 */ /* 0x000ea20000100800 */
[----:B------:R-:W-:Y:S01]  /*331d0*/  PRMT R13, RZ, 0x7610, R13 ;  /* 0x00007610ff0d7816 */ /* 0x000fe2000000000d */
[----:B---3--:R-:W-:-:S02]  /*331e0*/  @!P5 IMAD.MOV.U32 R17, RZ, RZ, R16 ;  /* 0x000000ffff11d224 */ /* 0x008fc400078e0010 */
[----:B------:R-:W-:-:S05]  /*331f0*/  @!P5 IMAD.MOV.U32 R16, RZ, RZ, R2 ;  /* 0x000000ffff10d224 */ /* 0x000fca00078e0002 */
[----:B------:R0:W3:Y:S01]  /*33200*/  @!P5 LDG.E.U16 R13, [R16.64] ;  /* 0x00000004100dd981 */ /* 0x0000e2000c1e1500 */
[----:B------:R-:W-:-:S06]  /*33210*/  PRMT R15, RZ, 0x7610, R15 ;  /* 0x00007610ff0f7816 */ /* 0x000fcc000000000f */
[----:B----4-:R1:W4:Y:S01]  /*33220*/  @!P5 LDG.E.U16 R15, [R18.64] ;  /* 0x00000004120fd981 */ /* 0x010322000c1e1500 */
[----:B0-----:R-:W-:Y:S02]  /*33230*/  @!P6 IMAD.MOV.U32 R17, RZ, RZ, R24 ;  /* 0x000000ffff11e224 */ /* 0x001fe400078e0018 */
[----:B------:R-:W-:Y:S01]  /*33240*/  @!P6 IMAD.MOV.U32 R16, RZ, RZ, R4 ;  /* 0x000000ffff10e224 */ /* 0x000fe200078e0004 */
[----:B--2---:R-:W-:Y:S04]  /*33250*/  STL [R1+0x461c], R11 ;  /* 0x00461c0b01007387 */ /* 0x004fe80000100800 */
[----:B------:R-:W2:Y:S04]  /*33260*/  LDL R8, [R1+0x1630] ;  /* 0x0016300001087983 */ /* 0x000ea80000100800 */
[----:B------:R-:W3:Y:S04]  /*33270*/  LDL R6, [R1+0x1634] ;  /* 0x0016340001067983 */ /* 0x000ee80000100800 */
[----:B------:R0:W-:Y:S04]  /*33280*/  STL [R1+0x4620], R12 ;  /* 0x0046200c01007387 */ /* 0x0001e80000100800 */
[----:B------:R-:W4:Y:S04]  /*33290*/  LDL R2, [R1+0x162c] ;  /* 0x00162c0001027983 */ /* 0x000f280000100800 */
[----:B------:R-:W4:Y:S04]  /*332a0*/  LDL R24, [R1+0x1628] ;  /* 0x0016280001187983 */ /* 0x000f280000100800 */
[----:B------:R-:W4:Y:S04]  /*332b0*/  LDL R4, [R1+0x15f4] ;  /* 0x0015f40001047983 */ /* 0x000f280000100800 */
[----:B0-----:R-:W4:Y:S01]  /*332c0*/  LDL R12, [R1+0x15f0] ;  /* 0x0015f000010c7983 */ /* 0x001f220000100800 */
[----:B-1----:R-:W-:-:S03]  /*332d0*/  @!P6 IMAD.MOV.U32 R18, RZ, RZ, R7 ;  /* 0x000000ffff12e224 */ /* 0x002fc600078e0007 */
[----:B------:R-:W4:Y:S01]  /*332e0*/  LDL R7, [R1+0x15ec] ;  /* 0x0015ec0001077983 */ /* 0x000f220000100800 */
[----:B------:R-:W-:-:S03]  /*332f0*/  @!P6 IMAD.MOV.U32 R19, RZ, RZ, R9 ;  /* 0x000000ffff13e224 */ /* 0x000fc600078e0009 */
[----:B------:R-:W4:Y:S01]  /*33300*/  LDL R9, [R1+0x15e8] ;  /* 0x0015e80001097983 */ /* 0x000f220000100800 */
[----:B------:R-:W-:-:S03]  /*33310*/  PRMT R14, RZ, 0x7610, R14 ;  /* 0x00007610ff0e7816 */ /* 0x000fc6000000000e */
[----:B------:R-:W4:Y:S04]  /*33320*/  LDL R26, [R1+0x15b0] ;  /* 0x0015b000011a7983 */ /* 0x000f280000100800 */
[----:B------:R-:W4:Y:S04]  /*33330*/  LDL R10, [R1+0x15b4] ;  /* 0x0015b400010a7983 */ /* 0x000f280000100800 */
[----:B------:R0:W4:Y:S04]  /*33340*/  @!P6 LDG.E.U16 R14, [R16.64] ;  /* 0x00000004100ee981 */ /* 0x000128000c1e1500 */
[----:B------:R-:W4:Y:S04]  /*33350*/  LDL R11, [R1+0x15ac] ;  /* 0x0015ac00010b7983 */ /* 0x000f280000100800 */
[----:B------:R-:W4:Y:S01]  /*33360*/  LDL R28, [R1+0x15a8] ;  /* 0x0015a800011c7983 */ /* 0x000f220000100800 */
[----:B0-----:R-:W-:-:S02]  /*33370*/  PRMT R16, RZ, 0x7610, R16 ;  /* 0x00007610ff107816 */ /* 0x001fc40000000010 */
[----:B------:R-:W-:Y:S01]  /*33380*/  PRMT R17, RZ, 0x7610, R17 ;  /* 0x00007610ff117816 */ /* 0x000fe20000000011 */
[----:B------:R-:W4:Y:S04]  /*33390*/  LDL R30, [R1+0x1530] ;  /* 0x00153000011e7983 */ /* 0x000f280000100800 */
[----:B------:R0:W4:Y:S04]  /*333a0*/  @!P6 LDG.E.U16 R16, [R18.64] ;  /* 0x000000041210e981 */ /* 0x000128000c1e1500 */
[----:B------:R1:W4:Y:S04]  /*333b0*/  @!P5 LDG.E.U16 R17, [R20.64] ;  /* 0x000000041411d981 */ /* 0x000328000c1e1500 */
[----:B------:R-:W4:Y:S01]  /*333c0*/  LDL R36, [R1+0x14ac] ;  /* 0x0014ac0001247983 */ /* 0x000f220000100800 */
[----:B0-----:R-:W-:-:S03]  /*333d0*/  PRMT R19, RZ, 0x7610, R19 ;  /* 0x00007610ff137816 */ /* 0x001fc60000000013 */
[----:B------:R-:W4:Y:S01]  /*333e0*/  LDL R38, [R1+0x14a8] ;  /* 0x0014a80001267983 */ /* 0x000f220000100800 */
[----:B-1----:R-:W-:Y:S02]  /*333f0*/  @!P6 IMAD.MOV.U32 R20, RZ, RZ, R22 ;  /* 0x000000ffff14e224 */ /* 0x002fe400078e0016 */
[----:B------:R-:W-:Y:S01]  /*33400*/  @!P6 IMAD.MOV.U32 R21, RZ, RZ, R23 ;  /* 0x000000ffff15e224 */ /* 0x000fe200078e0017 */
[----:B------:R-:W-:Y:S01]  /*33410*/  PRMT R18, RZ, 0x7610, R18 ;  /* 0x00007610ff127816 */ /* 0x000fe20000000012 */
[----:B------:R-:W4:Y:S04]  /*33420*/  LDL R34, [R1+0x1468] ;  /* 0x0014680001227983 */ /* 0x000f280000100800 */
[----:B------:R-:W4:Y:S04]  /*33430*/  LDL R32, [R1+0x146c] ;  /* 0x00146c0001207983 */ /* 0x000f280000100800 */
[----:B------:R0:W4:Y:S02]  /*33440*/  @!P6 LDG.E.U16 R18, [R20.64] ;  /* 0x000000041412e981 */ /* 0x000124000c1e1500 */
[----:B0-----:R-:W-:Y:S01]  /*33450*/  PRMT R21, RZ, 0x7610, R21 ;  /* 0x00007610ff157816 */ /* 0x001fe20000000015 */
[----:B--2---:R-:W-:-:S02]  /*33460*/  @!P5 IMAD.MOV.U32 R23, RZ, RZ, R8 ;  /* 0x000000ffff17d224 */ /* 0x004fc400078e0008 */
[----:B------:R-:W2:Y:S01]  /*33470*/  LDL R8, [R1+0x1570] ;  /* 0x0015700001087983 */ /* 0x000ea20000100800 */
[----:B---3--:R-:W-:-:S03]  /*33480*/  @!P5 IMAD.MOV.U32 R22, RZ, RZ, R6 ;  /* 0x000000ffff16d224 */ /* 0x008fc600078e0006 */
[----:B------:R-:W3:Y:S04]  /*33490*/  LDL R6, [R1+0x1574] ;  /* 0x0015740001067983 */ /* 0x000ee80000100800 */
[----:B------:R4:W3:Y:S02]  /*334a0*/  @!P5 LDG.E.U16 R19, [R22.64] ;  /* 0x000000041613d981 */ /* 0x0008e4000c1e1500 */
[----:B----4-:R-:W-:Y:S02]  /*334b0*/  @!P6 IMAD.MOV.U32 R22, RZ, RZ, R2 ;  /* 0x000000ffff16e224 */ /* 0x010fe400078e0002 */
[----:B------:R-:W4:Y:S01]  /*334c0*/  LDL R2, [R1+0x156c] ;  /* 0x00156c0001027983 */ /* 0x000f220000100800 */
[----:B------:R-:W-:Y:S02]  /*334d0*/  @!P6 IMAD.MOV.U32 R23, RZ, RZ, R24 ;  /* 0x000000ffff17e224 */ /* 0x000fe400078e0018 */
[----:B------:R-:W-:-:S02]  /*334e0*/  @!P5 IMAD.MOV.U32 R24, RZ, RZ, R4 ;  /* 0x000000ffff18d224 */ /* 0x000fc400078e0004 */
[----:B------:R-:W4:Y:S01]  /*334f0*/  LDL R4, [R1+0x1568] ;  /* 0x0015680001047983 */ /* 0x000f220000100800 */
[----:B------:R-:W-:-:S03]  /*33500*/  @!P5 IMAD.MOV.U32 R25, RZ, RZ, R12 ;  /* 0x000000ffff19d224 */ /* 0x000fc600078e000c */
[----:B------:R-:W4:Y:S04]  /*33510*/  LDL R12, [R1+0x1534] ;  /* 0x00153400010c7983 */ /* 0x000f280000100800 */
[----:B------:R0:W4:Y:S02]  /*33520*/  @!P5 LDG.E.U16 R21, [R24.64] ;  /* 0x000000041815d981 */ /* 0x000124000c1e1500 */
[----:B0-----:R-:W-:Y:S02]  /*33530*/  @!P6 IMAD.MOV.U32 R24, RZ, RZ, R7 ;  /* 0x000000ffff18e224 */ /* 0x001fe400078e0007 */
[----:B------:R-:W4:Y:S01]  /*33540*/  LDL R7, [R1+0x152c] ;  /* 0x00152c0001077983 */ /* 0x000f220000100800 */
[----:B------:R-:W-:-:S03]  /*33550*/  @!P6 IMAD.MOV.U32 R25, RZ, RZ, R9 ;  /* 0x000000ffff19e224 */ /* 0x000fc600078e0009 */
[----:B------:R-:W4:Y:S01]  /*33560*/  LDL R9, [R1+0x1528] ;  /* 0x0015280001097983 */ /* 0x000f220000100800 */
[----:B------:R-:W-:Y:S01]  /*33570*/  PRMT R20, RZ, 0x7610, R20 ;  /* 0x00007610ff147816 */ /* 0x000fe20000000014 */
[----:B------:R-:W-:Y:S02]  /*33580*/  @!P5 IMAD.MOV.U32 R27, RZ, RZ, R26 ;  /* 0x000000ffff1bd224 */ /* 0x000fe400078e001a */
[----:B------:R-:W-:Y:S02]  /*33590*/  @!P5 IMAD.MOV.U32 R26, RZ, RZ, R10 ;  /* 0x000000ffff1ad224 */ /* 0x000fe400078e000a */
[----:B------:R-:W4:Y:S04]  /*335a0*/  LDL R10, [R1+0x14f4] ;  /* 0x0014f400010a7983 */ /* 0x000f280000100800 */
[----:B------:R0:W4:Y:S02]  /*335b0*/  @!P6 LDG.E.U16 R20, [R22.64] ;  /* 0x000000041614e981 */ /* 0x000124000c1e1500 */
[----:B0-----:R-:W-:-:S02]  /*335c0*/  PRMT R23, RZ, 0x7610, R23 ;  /* 0x00007610ff177816 */ /* 0x001fc40000000017 */
[----:B------:R-:W-:-:S04]  /*335d0*/  PRMT R22, RZ, 0x7610, R22 ;  /* 0x00007610ff167816 */ /* 0x000fc80000000016 */
[----:B------:R0:W4:Y:S04]  /*335e0*/  @!P5 LDG.E.U16 R23, [R26.64] ;  /* 0x000000041a17d981 */ /* 0x000128000c1e1500 */
[----:B------:R1:W4:Y:S01]  /*335f0*/  @!P6 LDG.E.U16 R22, [R24.64] ;  /* 0x000000041816e981 */ /* 0x000322000c1e1500 */
[----:B0-----:R-:W-:-:S03]  /*33600*/  @!P6 IMAD.MOV.U32 R26, RZ, RZ, R11 ;  /* 0x000000ffff1ae224 */ /* 0x001fc600078e000b */
[----:B------:R-:W4:Y:S01]  /*33610*/  LDL R11, [R1+0x14f0] ;  /* 0x0014f000010b7983 */ /* 0x000f220000100800 */
[----:B------:R-:W-:Y:S01]  /*33620*/  @!P6 IMAD.MOV.U32 R27, RZ, RZ, R28 ;  /* 0x000000ffff1be224 */ /* 0x000fe200078e001c */
[----:B-1----:R-:W-:Y:S02]  /*33630*/  PRMT R25, RZ, 0x7610, R25 ;  /* 0x00007610ff197816 */ /* 0x002fe40000000019 */
[----:B------:R-:W-:-:S06]  /*33640*/  PRMT R24, RZ, 0x7610, R24 ;  /* 0x00007610ff187816 */ /* 0x000fcc0000000018 */
[----:B------:R0:W4:Y:S02]  /*33650*/  @!P6 LDG.E.U16 R24, [R26.64] ;  /* 0x000000041a18e981 */ /* 0x000124000c1e1500 */
[----:B0-----:R-:W-:Y:S02]  /*33660*/  PRMT R26, RZ, 0x7610, R26 ;  /* 0x00007610ff1a7816 */ /* 0x001fe4000000001a */
[----:B------:R-:W-:Y:S01]  /*33670*/  PRMT R27, RZ, 0x7610, R27 ;  /* 0x00007610ff1b7816 */ /* 0x000fe2000000001b */
[----:B--2---:R-:W-:Y:S02]  /*33680*/  @!P5 IMAD.MOV.U32 R29, RZ, RZ, R8 ;  /* 0x000000ffff1dd224 */ /* 0x004fe400078e0008 */
[----:B------:R-:W2:Y:S01]  /*33690*/  LDL R8, [R1+0x14e8] ;  /* 0x0014e80001087983 */ /* 0x000ea20000100800 */
[----:B---3--:R-:W-:-:S03]  /*336a0*/  @!P5 IMAD.MOV.U32 R28, RZ, RZ, R6 ;  /* 0x000000ffff1cd224 */ /* 0x008fc600078e0006 */
[----:B------:R-:W3:Y:S04]  /*336b0*/  LDL R6, [R1+0x14ec] ;  /* 0x0014ec0001067983 */ /* 0x000ee80000100800 */
[----:B------:R4:W3:Y:S02]  /*336c0*/  @!P5 LDG.E.U16 R25, [R28.64] ;  /* 0x000000041c19d981 */ /* 0x0008e4000c1e1500 */
[----:B----4-:R-:W-:Y:S02]  /*336d0*/  @!P6 IMAD.MOV.U32 R28, RZ, RZ, R2 ;  /* 0x000000ffff1ce224 */ /* 0x010fe400078e0002 */
[----:B------:R-:W4:Y:S01]  /*336e0*/  LDL R2, [R1+0x14b4] ;  /* 0x0014b40001027983 */ /* 0x000f220000100800 */
[----:B------:R-:W-:-:S03]  /*336f0*/  @!P6 IMAD.MOV.U32 R29, RZ, RZ, R4 ;  /* 0x000000ffff1de224 */ /* 0x000fc600078e0004 */
[----:B------:R-:W4:Y:S04]  /*33700*/  LDL R4, [R1+0x14b0] ;  /* 0x0014b00001047983 */ /* 0x000f280000100800 */
[----:B------:R0:W4:Y:S02]  /*33710*/  @!P6 LDG.E.U16 R26, [R28.64] ;  /* 0x000000041c1ae981 */ /* 0x000124000c1e1500 */
[----:B0-----:R-:W-:Y:S02]  /*33720*/  @!P5 IMAD.MOV.U32 R28, RZ, RZ, R12 ;  /* 0x000000ffff1cd224 */ /* 0x001fe400078e000c */
[----:B------:R-:W-:Y:S01]  /*33730*/  @!P5 IMAD.MOV.U32 R29, RZ, RZ, R30 ;  /* 0x000000ffff1dd224 */ /* 0x000fe200078e001e */
[----:B------:R-:W-:Y:S01]  /*33740*/  PRMT R31, RZ, 0x7610, R31 ;  /* 0x00007610ff1f7816 */ /* 0x000fe2000000001f */
[----:B------:R-:W4:Y:S04]  /*33750*/  LDL R12, [R1+0x1434] ;  /* 0x00143400010c7983 */ /* 0x000f280000100800 */
[----:B------:R0:W4:Y:S04]  /*33760*/  @!P5 LDG.E.U16 R27, [R28.64] ;  /* 0x000000041c1bd981 */ /* 0x000128000c1e1500 */
[----:B------:R-:W4:Y:S01]  /*33770*/  LDL R30, [R1+0x1430] ;  /* 0x00143000011e7983 */ /* 0x000f220000100800 */
[----:B0-----:R-:W-:-:S03]  /*33780*/  @!P6 IMAD.MOV.U32 R28, RZ, RZ, R7 ;  /* 0x000000ffff1ce224 */ /* 0x001fc600078e0007 */
[----:B------:R-:W4:Y:S01]  /*33790*/  LDL R7, [R1+0x1474] ;  /* 0x0014740001077983 */ /* 0x000f220000100800 */
[----:B------:R-:W-:-:S03]  /*337a0*/  @!P6 IMAD.MOV.U32 R29, RZ, RZ, R9 ;  /* 0x000000ffff1de224 */ /* 0x000fc600078e0009 */
[----:B------:R-:W4:Y:S01]  /*337b0*/  LDL R9, [R1+0x1470] ;  /* 0x0014700001097983 */ /* 0x000f220000100800 */
[----:B------:R-:W-:-:S03]  /*337c0*/  PRMT R33, RZ, 0x7610, R33 ;  /* 0x00007610ff217816 */ /* 0x000fc60000000021 */
[----:B------:R0:W4:Y:S01]  /*337d0*/  @!P6 LDG.E.U16 R31, [R28.64] ;  /* 0x000000041c1fe981 */ /* 0x000122000c1e1500 */
[----:B------:R-:W-:Y:S01]  /*337e0*/  PRMT R35, RZ, 0x7610, R35 ;  /* 0x00007610ff237816 */ /* 0x000fe20000000023 */
[----:B0-----:R-:W-:Y:S02]  /*337f0*/  @!P5 IMAD.MOV.U32 R28, RZ, RZ, R10 ;  /* 0x000000ffff1cd224 */ /* 0x001fe400078e000a */
[----:B------:R-:W4:Y:S01]  /*33800*/  LDL R10, [R1+0x142c] ;  /* 0x00142c00010a7983 */ /* 0x000f220000100800 */
[----:B------:R-:W-:-:S03]  /*33810*/  @!P5 IMAD.MOV.U32 R29, RZ, RZ, R11 ;  /* 0x000000ffff1dd224 */ /* 0x000fc600078e000b */
[----:B------:R-:W4:Y:S04]  /*33820*/  LDL R11, [R1+0x1428] ;  /* 0x00142800010b7983 */ /* 0x000f280000100800 */
[----:B------:R2:W4:Y:S01]  /*33830*/  @!P5 LDG.E.U16 R33, [R28.64] ;  /* 0x000000041c21d981 */ /* 0x000522000c1e1500 */
[----:B------:R-:W-:Y:S02]  /*33840*/  PRMT R37, RZ, 0x7610, R37 ;  /* 0x00007610ff257816 */ /* 0x000fe40000000025 */
        /* <DEDUP_REMOVED lines=12> */
[----:B------:R-:W-:-:S05]  /*33910*/  @!P6 IMAD.MOV.U32 R29, RZ, RZ, R38 ;  /* 0x000000ffff1de224 */ /* 0x000fca00078e0026 */
[----:B------:R0:W4:Y:S02]  /*33920*/  @!P6 LDG.E.U16 R39, [R28.64] ;  /* 0x000000041c27e981 */ /* 0x000124000c1e1500 */
[----:B0-----:R-:W-:Y:S02]  /*33930*/  @!P5 IMAD.MOV.U32 R28, RZ, RZ, R7 ;  /* 0x000000ffff1cd224 */ /* 0x001fe400078e0007 */
[----:B------:R-:W4:Y:S01]  /*33940*/  LDL R7, [R1+0x13b4] ;  /* 0x0013b40001077983 */ /* 0x000f220000100800 */
[----:B------:R-:W-:Y:S01]  /*33950*/  PRMT R41, RZ, 0x7610, R41 ;  /* 0x00007610ff297816 */ /* 0x000fe20000000029 */
[----:B------:R-:W-:Y:S01]  /*33960*/  @!P5 IMAD.MOV.U32 R29, RZ, RZ, R9 ;  /* 0x000000ffff1dd224 */ /* 0x000fe200078e0009 */
[----:B------:R-:W-:Y:S01]  /*33970*/  PRMT R43, RZ, 0x7610, R43 ;  /* 0x00007610ff2b7816 */ /* 0x000fe2000000002b */
[----:B------:R-:W4:Y:S04]  /*33980*/  LDL R9, [R1+0x13b0] ;  /* 0x0013b00001097983 */ /* 0x000f280000100800 */
[----:B------:R0:W4:Y:S01]  /*33990*/  @!P5 LDG.E.U16 R41, [R28.64] ;  /* 0x000000041c29d981 */ /* 0x000122000c1e1500 */
[----:B------:R-:W-:Y:S01]  /*339a0*/  PRMT R45, RZ, 0x7610, R45 ;  /* 0x00007610ff2d7816 */ /* 0x000fe2000000002d */
[----:B0-----:R-:W-:-:S02]  /*339b0*/  @!P6 IMAD.MOV.U32 R28, RZ, RZ, R32 ;  /* 0x000000ffff1ce224 */ /* 0x001fc400078e0020 */
[----:B------:R-:W-:-:S05]  /*339c0*/  @!P6 IMAD.MOV.U32 R29, RZ, RZ, R34 ;  /* 0x000000ffff1de224 */ /* 0x000fca00078e0022 */
[----:B------:R0:W4:Y:S01]  /*339d0*/  @!P6 LDG.E.U16 R43, [R28.64] ;  /* 0x000000041c2be981 */ /* 0x000122000c1e1500 */
[----:B------:R-:W-:Y:S01]  /*339e0*/  PRMT R47, RZ, 0x7610, R47 ;  /* 0x00007610ff2f7816 */ /* 0x000fe2000000002f */
[----:B0-----:R-:W-:Y:S02]  /*339f0*/  @!P5 IMAD.MOV.U32 R28, RZ, RZ, R12 ;  /* 0x000000ffff1cd224 */ /* 0x001fe400078e000c */
[----:B------:R-:W-:-:S05]  /*33a00*/  @!P5 IMAD.MOV.U32 R29, RZ, RZ, R30 ;  /* 0x000000ffff1dd224 */ /* 0x000fca00078e001e */
[----:B------:R0:W4:Y:S01]  /*33a10*/  @!P5 LDG.E.U16 R45, [R28.64] ;  /* 0x000000041c2dd981 */ /* 0x000122000c1e1500 */
[----:B------:R-:W-:Y:S01]  /*33a20*/  PRMT R49, RZ, 0x7610, R49 ;  /* 0x00007610ff317816 */ /* 0x000fe20000000031 */
[----:B0-----:R-:W-:Y:S02]  /*33a30*/  @!P6 IMAD.MOV.U32 R28, RZ, RZ, R10 ;  /* 0x000000ffff1ce224 */ /* 0x001fe400078e000a */
[----:B------:R-:W-:-:S05]  /*33a40*/  @!P6 IMAD.MOV.U32 R29, RZ, RZ, R11 ;  /* 0x000000ffff1de224 */ /* 0x000fca00078e000b */
[----:B------:R2:W4:Y:S01]  /*33a50*/  @!P6 LDG.E.U16 R47, [R28.64] ;  /* 0x000000041c2fe981 */ /* 0x000522000c1e1500 */
        /* <DEDUP_REMOVED lines=9> */
[----:B------:R-:W3:Y:S04]  /*33af0*/  LDL.LU R4, [R1+0xa60] ;  /* 0x000a600001047983 */ /* 0x000ee80000300800 */
[----:B------:R-:W3:Y:S04]  /*33b00*/  LDL.LU R30, [R1+0xa5c] ;  /* 0x000a5c00011e7983 */ /* 0x000ee80000300800 */
[----:B------:R-:W3:Y:S04]  /*33b10*/  LDL.LU R32, [R1+0xa40] ;  /* 0x000a400001207983 */ /* 0x000ee80000300800 */
[----:B------:R0:W3:Y:S04]  /*33b20*/  @!P6 LDG.E.U16 R50, [R28.64] ;  /* 0x000000041c32e981 */ /* 0x0000e8000c1e1500 */
[----:B------:R-:W3:Y:S01]  /*33b30*/  LDL.LU R59, [R1+0xa3c] ;  /* 0x000a3c00013b7983 */ /* 0x000ee20000300800 */
[----:B0-----:R-:W-:-:S03]  /*33b40*/  @!P5 IMAD.MOV.U32 R28, RZ, RZ, R7 ;  /* 0x000000ffff1cd224 */ /* 0x001fc600078e0007 */
[----:B------:R-:W3:Y:S01]  /*33b50*/  LDL R7, [R1+0x2228] ;  /* 0x0022280001077983 */ /* 0x000ee20000100800 */
[----:B------:R-:W-:Y:S01]  /*33b60*/  PRMT R51, RZ, 0x7610, R51 ;  /* 0x00007610ff337816 */ /* 0x000fe20000000033 */
[----:B------:R-:W-:Y:S01]  /*33b70*/  @!P5 IMAD.MOV.U32 R29, RZ, RZ, R9 ;  /* 0x000000ffff1dd224 */ /* 0x000fe200078e0009 */
[----:B------:R-:W-:Y:S01]  /*33b80*/  PRMT R3, RZ, 0x7610, R3 ;  /* 0x00007610ff037816 */ /* 0x000fe20000000003 */
[----:B------:R-:W3:Y:S04]  /*33b90*/  LDL.LU R34, [R1+0xa20] ;  /* 0x000a200001227983 */ /* 0x000ee80000300800 */
[----:B------:R2:W3:Y:S04]  /*33ba0*/  @!P5 LDG.E.U16 R51, [R28.64] ;  /* 0x000000041c33d981 */ /* 0x0004e8000c1e1500 */
[----:B------:R-:W3:Y:S04]  /*33bb0*/  LDL.LU R36, [R1+0xa1c] ;  /* 0x000a1c0001247983 */ /* 0x000ee80000300800 */
[----:B------:R-:W3:Y:S04]  /*33bc0*/  LDL.LU R38, [R1+0xa00] ;  /* 0x000a000001267983 */ /* 0x000ee80000300800 */
[----:B------:R-:W3:Y:S01]  /*33bd0*/  LDL.LU R40, [R1+0x9fc] ;  /* 0x0009fc0001287983 */ /* 0x000ee20000300800 */
[----:B------:R-:W-:-:S03]  /*33be0*/  PRMT R5, RZ, 0x7610, R5 ;  /* 0x00007610ff057816 */ /* 0x000fc60000000005 */
        /* <DEDUP_REMOVED lines=11> */
[----:B--2---:R-:W-:-:S02]  /*33ca0*/  @!P6 IMAD.MOV.U32 R29, RZ, RZ, R8 ;  /* 0x000000ffff1de224 */ /* 0x004fc400078e0008 */
[----:B----4-:R-:W-:Y:S02]  /*33cb0*/  @!P6 IMAD.MOV.U32 R28, RZ, RZ, R2 ;  /* 0x000000ffff1ce224 */ /* 0x010fe400078e0002 */
[----:B------:R-:W2:Y:S04]  /*33cc0*/  LDL.LU R2, [R1+0x11c] ;  /* 0x00011c0001027983 */ /* 0x000ea80000300800 */
[----:B------:R3:W4:Y:S02]  /*33cd0*/  @!P6 LDG.E.U16 R3, [R28.64] ;  /* 0x000000041c03e981 */ /* 0x000724000c1e1500 */
[----:B---3--:R-:W-:Y:S02]  /*33ce0*/  @!P5 IMAD.MOV.U32 R28, RZ, RZ, R6 ;  /* 0x000000ffff1cd224 */ /* 0x008fe400078e0006 */
[----:B------:R-:W-:-:S05]  /*33cf0*/  @!P5 IMAD.MOV.U32 R29, RZ, RZ, R7 ;  /* 0x000000ffff1dd224 */ /* 0x000fca00078e0007 */
[----:B------:R-:W3:Y:S04]  /*33d00*/  @!P5 LDG.E.U16 R5, [R28.64] ;  /* 0x000000041c05d981 */ /* 0x000ee8000c1e1500 */
[----:B------:R-:W0:Y:S02]  /*33d10*/  S2R R0, SR_TID.X ;  /* 0x0000000000007919 */ /* 0x000e240000002100 */
[----:B0-----:R-:W-:-:S05]  /*33d20*/  LOP3.LUT R0, R0, 0x1f, RZ, 0xc0, !PT ;  /* 0x0000001f00007812 */ /* 0x001fca00078ec0ff */
[----:B------:R-:W-:-:S05]  /*33d30*/  IMAD.SHL.U32 R0, R0, 0x2, RZ ;  /* 0x0000000200007824 */ /* 0x000fca00078e00ff */
[----:B------:R0:W-:Y:S04]  /*33d40*/  STS.U16 [R0+0x8200], R59 ;  /* 0x0082003b00007388 */ /* 0x0001e80000000400 */
[----:B------:R-:W-:Y:S04]  /*33d50*/  STS.U16 [R0+0x8000], R4 ;  /* 0x0080000400007388 */ /* 0x000fe80000000400 */
[----:B----4-:R-:W-:Y:S04]  /*33d60*/  STL [R1+0x3f54], R3 ;  /* 0x003f540301007387 */ /* 0x010fe80000100800 */
[----:B------:R-:W4:Y:S04]  /*33d70*/  LDL.LU R61, [R1+0x100] ;  /* 0x00010000013d7983 */ /* 0x000f280000300800 */
[----:B------:R-:W4:Y:S04]  /*33d80*/  LDL.LU R60, [R1+0xfc] ;  /* 0x0000fc00013c7983 */ /* 0x000f280000300800 */
[----:B0-----:R-:W4:Y:S04]  /*33d90*/  LDL.LU R59, [R1+0xe0] ;  /* 0x0000e000013b7983 */ /* 0x001f280000300800 */
[----:B------:R-:W4:Y:S04]  /*33da0*/  LDL.LU R9, [R1+0xdc] ;  /* 0x0000dc0001097983 */ /* 0x000f280000300800 */
[----:B------:R-:W4:Y:S04]  /*33db0*/  LDL.LU R8, [R1+0xc0] ;  /* 0x0000c00001087983 */ /* 0x000f280000300800 */
[----:B------:R-:W4:Y:S04]  /*33dc0*/  LDL.LU R7, [R1+0xbc] ;  /* 0x0000bc0001077983 */ /* 0x000f280000300800 */
[----:B------:R-:W4:Y:S04]  /*33dd0*/  LDL.LU R6, [R1+0xa0] ;  /* 0x0000a00001067983 */ /* 0x000f280000300800 */
[----:B--2---:R-:W-:Y:S04]  /*33de0*/  STS.U16 [R0+0x9200], R2 ;  /* 0x0092000200007388 */ /* 0x004fe80000000400 */
[----:B---3--:R0:W-:Y:S04]  /*33df0*/  STL [R1+0xe28], R5 ;  /* 0x000e280501007387 */ /* 0x0081e80000100800 */
[----:B0-----:R-:W2:Y:S04]  /*33e00*/  LDL.LU R5, [R1+0x9c] ;  /* 0x00009c0001057983 */ /* 0x001ea80000300800 */
[----:B------:R-:W3:Y:S04]  /*33e10*/  LDL.LU R4, [R1+0x80] ;  /* 0x0000800001047983 */ /* 0x000ee80000300800 */
[----:B------:R-:W2:Y:S04]  /*33e20*/  LDL.LU R2, [R1+0x7c] ;  /* 0x00007c0001027983 */ /* 0x000ea80000300800 */
[----:B------:R-:W-:Y:S04]  /*33e30*/  STS.U16 [R0+0x8040], R30 ;  /* 0x0080401e00007388 */ /* 0x000fe80000000400 */
        /* <DEDUP_REMOVED lines=16> */
[----:B----4-:R0:W-:Y:S04]  /*33f40*/  STS.U16 [R0+0x9400], R61 ;  /* 0x0094003d00007388 */ /* 0x0101e80000000400 */
[----:B------:R1:W-:Y:S04]  /*33f50*/  STS.U16 [R0+0x9440], R60 ;  /* 0x0094403c00007388 */ /* 0x0003e80000000400 */
[----:B0-----:R-:W4:Y:S04]  /*33f60*/  LDL.LU R61, [R1+0x60] ;  /* 0x00006000013d7983 */ /* 0x001f280000300800 */
[----:B------:R-:W4:Y:S04]  /*33f70*/  LDL.LU R30, [R1+0x5c] ;  /* 0x00005c00011e7983 */ /* 0x000f280000300800 */
[----:B------:R-:W4:Y:S04]  /*33f80*/  LDL.LU R32, [R1+0xa58] ;  /* 0x000a580001207983 */ /* 0x000f280000300800 */
[----:B------:R-:W4:Y:S04]  /*33f90*/  LDL.LU R34, [R1+0xa54] ;  /* 0x000a540001227983 */ /* 0x000f280000300800 */
[----:B-1----:R-:W4:Y:S04]  /*33fa0*/  LDL.LU R60, [R1+0xa38] ;  /* 0x000a3800013c7983 */ /* 0x002f280000300800 */
        /* <DEDUP_REMOVED lines=13> */
[----:B------:R0:W-:Y:S04]  /*34080*/  STS.U16 [R0+0x9640], R59 ;  /* 0x0096403b00007388 */ /* 0x0001e80000000400 */
[----:B------:R-:W4:Y:S04]  /*34090*/  LDL.LU R58, [R1+0x138] ;  /* 0x00013800013a7983 */ /* 0x000f280000300800 */
[----:B--2---:R1:W-:Y:S04]  /*340a0*/  STS.U16 [R0+0x9c40], R2 ;  /* 0x009c400200007388 */ /* 0x0043e80000000400 */
[----:B0-----:R-:W2:Y:S04]  /*340b0*/  LDL.LU R59, [R1+0x134] ;  /* 0x00013400013b7983 */ /* 0x001ea80000300800 */
[----:B-1----:R-:W2:Y:S04]  /*340c0*/  LDL.LU R2, [R1+0x118] ;  /* 0x0001180001027983 */ /* 0x002ea80000300800 */
[----:B------:R0:W-:Y:S04]  /*340d0*/  STS.U16 [R0+0x9a00], R5 ;  /* 0x009a000500007388 */ /* 0x0001e80000000400 */
[----:B------:R-:W-:Y:S01]  /*340e0*/  STS.U16 [R0+0x9600], R9 ;  /* 0x0096000900007388 */ /* 0x000fe20000000400 */
[----:B0-----:R-:W-:-:S03]  /*340f0*/  LOP3.LUT R5, R0, 0x10, RZ, 0x3c, !PT ;  /* 0x0000001000057812 */ /* 0x001fc600078e3cff */
[----:B------:R-:W-:Y:S04]  /*34100*/  STS.U16 [R0+0x9800], R8 ;  /* 0x0098000800007388 */ /* 0x000fe80000000400 */
[----:B------:R-:W-:Y:S04]  /*34110*/  STS.U16 [R0+0x9840], R7 ;  /* 0x0098400700007388 */ /* 0x000fe80000000400 */
[----:B------:R-:W-:Y:S04]  /*34120*/  STS.U16 [R0+0x9a40], R6 ;  /* 0x009a400600007388 */ /* 0x000fe80000000400 */
[----:B---3--:R-:W-:Y:S04]  /*34130*/  STS.U16 [R0+0x9c00], R4 ;  /* 0x009c000400007388 */ /* 0x008fe80000000400 */
[----:B----4-:R0:W-:Y:S04]  /*34140*/  STS.U16 [R0+0x9e40], R61 ;  /* 0x009e403d00007388 */ /* 0x0101e80000000400 */
[----:B------:R-:W-:Y:S04]  /*34150*/  STS.U16 [R0+0x9e00], R30 ;  /* 0x009e001e00007388 */ /* 0x000fe80000000400 */
[----:B------:R-:W-:Y:S04]  /*34160*/  STS.U16 [R5+0x8080], R32 ;  /* 0x0080802005007388 */ /* 0x000fe80000000400 */
[----:B0-----:R-:W3:Y:S04]  /*34170*/  LDL.LU R61, [R1+0x114] ;  /* 0x00011400013d7983 */ /* 0x001ee80000300800 */
[----:B------:R-:W-:Y:S04]  /*34180*/  STS.U16 [R5+0x80c0], R34 ;  /* 0x0080c02205007388 */ /* 0x000fe80000000400 */
[----:B------:R0:W-:Y:S04]  /*34190*/  STS.U16 [R5+0x82c0], R60 ;  /* 0x0082c03c05007388 */ /* 0x0001e80000000400 */
[----:B------:R-:W-:Y:S04]  /*341a0*/  STS.U16 [R5+0x8280], R36 ;  /* 0x0082802405007388 */ /* 0x000fe80000000400 */
[----:B------:R-:W-:Y:S04]  /*341b0*/  STS.U16 [R5+0x8480], R38 ;  /* 0x0084802605007388 */ /* 0x000fe80000000400 */
[----:B------:R-:W-:Y:S04]  /*341c0*/  STS.U16 [R5+0x84c0], R40 ;  /* 0x0084c02805007388 */ /* 0x000fe80000000400 */
[----:B------:R-:W-:Y:S04]  /*341d0*/  STS.U16 [R5+0x86c0], R42 ;  /* 0x0086c02a05007388 */ /* 0x000fe80000000400 */
[----:B------:R-:W-:Y:S04]  /*341e0*/  STS.U16 [R5+0x8680], R44 ;  /* 0x0086802c05007388 */ /* 0x000fe80000000400 */
[----:B------:R-:W-:Y:S04]  /*341f0*/  STS.U16 [R5+0x8880], R46 ;  /* 0x0088802e05007388 */ /* 0x000fe80000000400 */
[----:B------:R-:W-:Y:S04]  /*34200*/  STS.U16 [R5+0x88c0], R48 ;  /* 0x0088c03005007388 */ /* 0x000fe80000000400 */
[----:B0-----:R-:W4:Y:S04]  /*34210*/  LDL.LU R60, [R1+0xf8] ;  /* 0x0000f800013c7983 */ /* 0x001f280000300800 */
[----:B------:R-:W-:Y:S04]  /*34220*/  STS.U16 [R5+0x8ac0], R52 ;  /* 0x008ac03405007388 */ /* 0x000fe80000000400 */
[----:B------:R-:W-:Y:S04]  /*34230*/  STS.U16 [R5+0x8a80], R53 ;  /* 0x008a803505007388 */ /* 0x000fe80000000400 */
[----:B------:R-:W4:Y:S04]  /*34240*/  LDL.LU R11, [R1+0xf4] ;  /* 0x0000f400010b7983 */ /* 0x000f280000300800 */
        /* <DEDUP_REMOVED lines=10> */
[----:B--2---:R-:W-:Y:S04]  /*342f0*/  STS.U16 [R5+0x90c0], R59 ;  /* 0x0090c03b05007388 */ /* 0x004fe80000000400 */
[----:B------:R-:W2:Y:S04]  /*34300*/  LDL.LU R4, [R1+0x94] ;  /* 0x0000940001047983 */ /* 0x000ea80000300800 */
[----:B------:R-:W2:Y:S04]  /*34310*/  LDL.LU R30, [R1+0x78] ;  /* 0x00007800011e7983 */ /* 0x000ea80000300800 */
[----:B------:R0:W-:Y:S04]  /*34320*/  STS.U16 [R5+0x92c0], R2 ;  /* 0x0092c00205007388 */ /* 0x0001e80000000400 */
[----:B0-----:R-:W2:Y:S04]  /*34330*/  LDL.LU R2, [R1+0x74] ;  /* 0x0000740001027983 */ /* 0x001ea80000300800 */
[----:B------:R-:W2:Y:S04]  /*34340*/  LDL.LU R32, [R1+0x58] ;  /* 0x0000580001207983 */ /* 0x000ea80000300800 */
[----:B------:R-:W2:Y:S04]  /*34350*/  LDL.LU R34, [R1+0x54] ;  /* 0x0000540001227983 */ /* 0x000ea80000300800 */
[----:B------:R-:W2:Y:S04]  /*34360*/  LDL.LU R36, [R1+0xa50] ;  /* 0x000a500001247983 */ /* 0x000ea80000300800 */
[----:B---3--:R0:W-:Y:S04]  /*34370*/  STS.U16 [R5+0x9280], R61 ;  /* 0x0092803d05007388 */ /* 0x0081e80000000400 */
[----:B0-----:R-:W3:Y:S04]  /*34380*/  LDL.LU R61, [R1+0xa4c] ;  /* 0x000a4c00013d7983 */ /* 0x001ee80000300800 */
        /* <DEDUP_REMOVED lines=10> */
[----:B----4-:R0:W-:Y:S04]  /*34430*/  STS.U16 [R5+0x9480], R60 ;  /* 0x0094803c05007388 */ /* 0x0101e80000000400 */
[----:B------:R-:W4:Y:S04]  /*34440*/  LDL.LU R56, [R1+0x990] ;  /* 0x0009900001387983 */ /* 0x000f280000300800 */
[----:B------:R-:W4:Y:S04]  /*34450*/  LDL.LU R57, [R1+0x98c] ;  /* 0x00098c0001397983 */ /* 0x000f280000300800 */
[----:B------:R-:W-:Y:S04]  /*34460*/  STS.U16 [R5+0x94c0], R11 ;  /* 0x0094c00b05007388 */ /* 0x000fe80000000400 */
[----:B------:R-:W4:Y:S04]  /*34470*/  LDL.LU R58, [R1+0x970] ;  /* 0x00097000013a7983 */ /* 0x000f280000300800 */
[----:B------:R-:W-:Y:S04]  /*34480*/  STS.U16 [R5+0x96c0], R10 ;  /* 0x0096c00a05007388 */ /* 0x000fe80000000400 */
[----:B------:R-:W4:Y:S04]  /*34490*/  LDL.LU R59, [R1+0x20c] ;  /* 0x00020c00013b7983 */ /* 0x000f280000300800 */
[----:B------:R-:W-:Y:S04]  /*344a0*/  STS.U16 [R5+0x9680], R9 ;  /* 0x0096800905007388 */ /* 0x000fe80000000400 */
[----:B0-----:R-:W4:Y:S04]  /*344b0*/  LDL.LU R60, [R1+0x130] ;  /* 0x00013000013c7983 */ /* 0x001f280000300800 */
[----:B------:R-:W-:Y:S04]  /*344c0*/  STS.U16 [R5+0x9880], R8 ;  /* 0x0098800805007388 */ /* 0x000fe80000000400 */
[----:B------:R-:W-:Y:S04]  /*344d0*/  STS.U16 [R5+0x98c0], R7 ;  /* 0x0098c00705007388 */ /* 0x000fe80000000400 */
[----:B------:R-:W-:Y:S04]  /*344e0*/  STS.U16 [R5+0x9ac0], R6 ;  /* 0x009ac00605007388 */ /* 0x000fe80000000400 */
[----:B--2---:R-:W-:Y:S04]  /*344f0*/  STS.U16 [R5+0x9a80], R4 ;  /* 0x009a800405007388 */ /* 0x004fe80000000400 */
[----:B------:R-:W-:Y:S04]  /*34500*/  STS.U16 [R5+0x9c80], R30 ;  /* 0x009c801e05007388 */ /* 0x000fe80000000400 */
[----:B------:R0:W-:Y:S04]  /*34510*/  STS.U16 [R5+0x9cc0], R2 ;  /* 0x009cc00205007388 */ /* 0x0001e80000000400 */
[----:B0-----:R-:W2:Y:S01]  /*34520*/  LDL.LU R2, [R1+0x12c] ;  /* 0x00012c0001027983 */ /* 0x001ea20000300800 */
[----:B------:R-:W-:-:S03]  /*34530*/  LOP3.LUT R4, R0, 0x20, RZ, 0x3c, !PT ;  /* 0x0000002000047812 */ /* 0x000fc600078e3cff */
[----:B------:R-:W-:Y:S04]  /*34540*/  STS.U16 [R5+0x9ec0], R32 ;  /* 0x009ec02005007388 */ /* 0x000fe80000000400 */
[----:B------:R-:W-:Y:S04]  /*34550*/  STS.U16 [R5+0x9e80], R34 ;  /* 0x009e802205007388 */ /* 0x000fe80000000400 */
[----:B------:R-:W-:Y:S04]  /*34560*/  STS.U16 [R4+0x8100], R36 ;  /* 0x0081002404007388 */ /* 0x000fe80000000400 */
[----:B---3--:R0:W-:Y:S04]  /*34570*/  STS.U16 [R4+0x8140], R61 ;  /* 0x0081403d04007388 */ /* 0x0081e80000000400 */
[----:B------:R-:W-:Y:S04]  /*34580*/  STS.U16 [R4+0x8340], R38 ;  /* 0x0083402604007388 */ /* 0x000fe80000000400 */
[----:B------:R-:W-:Y:S04]  /*34590*/  STS.U16 [R4+0x8300], R40 ;  /* 0x0083002804007388 */ /* 0x000fe80000000400 */
[----:B------:R-:W-:Y:S04]  /*345a0*/  STS.U16 [R4+0x8500], R42 ;  /* 0x0085002a04007388 */ /* 0x000fe80000000400 */
[----:B------:R-:W-:Y:S04]  /*345b0*/  STS.U16 [R4+0x8540], R44 ;  /* 0x0085402c04007388 */ /* 0x000fe80000000400 */
[----:B------:R-:W-:Y:S04]  /*345c0*/  STS.U16 [R4+0x8740], R46 ;  /* 0x0087402e04007388 */ /* 0x000fe80000000400 */
[----:B0-----:R-:W3:Y:S04]  /*345d0*/  LDL.LU R61, [R1+0x110] ;  /* 0x00011000013d7983 */ /* 0x001ee80000300800 */
[----:B------:R-:W-:Y:S04]  /*345e0*/  STS.U16 [R4+0x8700], R48 ;  /* 0x0087003004007388 */ /* 0x000fe80000000400 */
[----:B------:R-:W-:Y:S04]  /*345f0*/  STS.U16 [R4+0x8900], R52 ;  /* 0x0089003404007388 */ /* 0x000fe80000000400 */
[----:B------:R-:W3:Y:S04]  /*34600*/  LDL.LU R12, [R1+0x10c] ;  /* 0x00010c00010c7983 */ /* 0x000ee80000300800 */
[----:B------:R-:W-:Y:S04]  /*34610*/  STS.U16 [R4+0x8940], R53 ;  /* 0x0089403504007388 */ /* 0x000fe80000000400 */
[----:B------:R-:W3:Y:S04]  /*34620*/  LDL.LU R11, [R1+0xf0] ;  /* 0x0000f000010b7983 */ /* 0x000ee80000300800 */
[----:B------:R-:W-:Y:S04]  /*34630*/  STS.U16 [R4+0x8b40], R54 ;  /* 0x008b403604007388 */ /* 0x000fe80000000400 */
[----:B------:R-:W3:Y:S04]  /*34640*/  LDL.LU R10, [R1+0xec] ;  /* 0x0000ec00010a7983 */ /* 0x000ee80000300800 */
[----:B------:R-:W-:Y:S04]  /*34650*/  STS.U16 [R4+0x8b00], R55 ;  /* 0x008b003704007388 */ /* 0x000fe80000000400 */
[----:B------:R-:W3:Y:S04]  /*34660*/  LDL.LU R9, [R1+0xd0] ;  /* 0x0000d00001097983 */ /* 0x000ee80000300800 */
[----:B----4-:R-:W-:Y:S04]  /*34670*/  STS.U16 [R4+0x8d00], R56 ;  /* 0x008d003804007388 */ /* 0x010fe80000000400 */
[----:B------:R-:W4:Y:S04]  /*34680*/  LDL.LU R8, [R1+0xcc] ;  /* 0x0000cc0001087983 */ /* 0x000f280000300800 */
[----:B------:R-:W-:Y:S04]  /*34690*/  STS.U16 [R4+0x8d40], R57 ;  /* 0x008d403904007388 */ /* 0x000fe80000000400 */
[----:B------:R-:W4:Y:S04]  /*346a0*/  LDL.LU R7, [R1+0xb0] ;  /* 0x0000b00001077983 */ /* 0x000f280000300800 */
[----:B------:R-:W-:Y:S04]  /*346b0*/  STS.U16 [R4+0x8f40], R58 ;  /* 0x008f403a04007388 */ /* 0x000fe80000000400 */
[----:B------:R-:W4:Y:S04]  /*346c0*/  LDL.LU R6, [R1+0xac] ;  /* 0x0000ac0001067983 */ /* 0x000f280000300800 */
[----:B------:R-:W-:Y:S04]  /*346d0*/  STS.U16 [R4+0x8f00], R59 ;  /* 0x008f003b04007388 */ /* 0x000fe80000000400 */
[----:B------:R-:W4:Y:S04]  /*346e0*/  LDL.LU R5, [R1+0x90] ;  /* 0x0000900001057983 */ /* 0x000f280000300800 */
[----:B------:R0:W-:Y:S04]  /*346f0*/  STS.U16 [R4+0x9100], R60 ;  /* 0x0091003c04007388 */ /* 0x0001e80000000400 */
[----:B------:R-:W4:Y:S04]  /*34700*/  LDL.LU R30, [R1+0x8c] ;  /* 0x00008c00011e7983 */ /* 0x000f280000300800 */
[----:B0-----:R-:W4:Y:S04]  /*34710*/  LDL.LU R60, [R1+0x70] ;  /* 0x00007000013c7983 */ /* 0x001f280000300800 */
[----:B------:R-:W4:Y:S04]  /*34720*/  LDL.LU R32, [R1+0x6c] ;  /* 0x00006c0001207983 */ /* 0x000f280000300800 */
[----:B------:R-:W4:Y:S04]  /*34730*/  LDL.LU R34, [R1+0x50] ;  /* 0x0000500001227983 */ /* 0x000f280000300800 */
[----:B--2---:R0:W-:Y:S04]  /*34740*/  STS.U16 [R4+0x9140], R2 ;  /* 0x0091400204007388 */ /* 0x0041e80000000400 */
[----:B------:R-:W2:Y:S04]  /*34750*/  LDL.LU R36, [R1+0x4c] ;  /* 0x00004c0001247983 */ /* 0x000ea80000300800 */
[----:B0-----:R-:W2:Y:S04]  /*34760*/  LDL.LU R2, [R1+0xa48] ;  /* 0x000a480001027983 */ /* 0x001ea80000300800 */
        /* <DEDUP_REMOVED lines=14> */
[----:B---3--:R0:W-:Y:S04]  /*34850*/  STS.U16 [R4+0x9340], R61 ;  /* 0x0093403d04007388 */ /* 0x0081e80000000400 */
[----:B0-----:R-:W3:Y:S04]  /*34860*/  LDL.LU R61, [R1+0x204] ;  /* 0x00020400013d7983 */ /* 0x001ee80000300800 */
[----:B------:R-:W-:Y:S04]  /*34870*/  STS.U16 [R4+0x9300], R12 ;  /* 0x0093000c04007388 */ /* 0x000fe80000000400 */
[----:B------:R-:W-:Y:S04]  /*34880*/  STS.U16 [R4+0x9500], R11 ;  /* 0x0095000b04007388 */ /* 0x000fe80000000400 */
[----:B------:R-:W-:Y:S04]  /*34890*/  STS.U16 [R4+0x9540], R10 ;  /* 0x0095400a04007388 */ /* 0x000fe80000000400 */
[----:B------:R-:W-:Y:S04]  /*348a0*/  STS.U16 [R4+0x9740], R9 ;  /* 0x0097400904007388 */ /* 0x000fe80000000400 */
[----:B----4-:R-:W-:Y:S04]  /*348b0*/  STS.U16 [R4+0x9700], R8 ;  /* 0x0097000804007388 */ /* 0x010fe80000000400 */
[----:B------:R-:W-:Y:S04]  /*348c0*/  STS.U16 [R4+0x9900], R7 ;  /* 0x0099000704007388 */ /* 0x000fe80000000400 */
[----:B------:R-:W-:Y:S04]  /*348d0*/  STS.U16 [R4+0x9940], R6 ;  /* 0x0099400604007388 */ /* 0x000fe80000000400 */
[----:B------:R-:W-:Y:S04]  /*348e0*/  STS.U16 [R4+0x9b40], R5 ;  /* 0x009b400504007388 */ /* 0x000fe80000000400 */
[----:B------:R-:W-:Y:S04]  /*348f0*/  STS.U16 [R4+0x9b00], R30 ;  /* 0x009b001e04007388 */ /* 0x000fe80000000400 */
[----:B------:R0:W-:Y:S04]  /*34900*/  STS.U16 [R4+0x9d00], R60 ;  /* 0x009d003c04007388 */ /* 0x0001e80000000400 */
[----:B------:R-:W-:Y:S01]  /*34910*/  STS.U16 [R4+0x9d40], R32 ;  /* 0x009d402004007388 */ /* 0x000fe20000000400 */
[----:B0-----:R-:W-:-:S03]  /*34920*/  LOP3.LUT R60, R0, 0x30, RZ, 0x3c, !PT ;  /* 0x00000030003c7812 */ /* 0x001fc600078e3cff */
[----:B------:R-:W-:Y:S04]  /*34930*/  STS.U16 [R4+0x9f40], R34 ;  /* 0x009f402204007388 */ /* 0x000fe80000000400 */
[----:B--2---:R-:W-:Y:S04]  /*34940*/  STS.U16 [R4+0x9f00], R36 ;  /* 0x009f002404007388 */ /* 0x004fe80000000400 */
[----:B------:R0:W-:Y:S04]  /*34950*/  STS.U16 [R60+0x8180], R2 ;  /* 0x008180023c007388 */ /* 0x0001e80000000400 */
[----:B0-----:R-:W2:Y:S04]  /*34960*/  LDL.LU R2, [R1+0x128] ;  /* 0x0001280001027983 */ /* 0x001ea80000300800 */
        /* <DEDUP_REMOVED lines=14> */
[----:B0-----:R-:W4:Y:S04]  /*34a50*/  LDL.LU R38, [R1+0x48] ;  /* 0x0000480001267983 */ /* 0x001f280000300800 */
[----:B------:R-:W4:Y:S04]  /*34a60*/  LDL.LU R0, [R1+0x44] ;  /* 0x0000440001007983 */ /* 0x000f280000300800 */
[----:B------:R0:W-:Y:S04]  /*34a70*/  STS.U16 [R60+0x83c0], R40 ;  /* 0x0083c0283c007388 */ /* 0x0001e80000000400 */
[----:B------:R1:W-:Y:S04]  /*34a80*/  STS.U16 [R60+0x8380], R42 ;  /* 0x0083802a3c007388 */ /* 0x0003e80000000400 */
[----:B------:R1:W-:Y:S04]  /*34a90*/  STS.U16 [R60+0x8580], R44 ;  /* 0x0085802c3c007388 */ /* 0x0003e80000000400 */
[----:B0-----:R-:W4:Y:S04]  /*34aa0*/  LDL.LU R40, [R1+0x40] ;  /* 0x0000400001287983 */ /* 0x001f280000300800 */
[----:B-1----:R-:W4:Y:S04]  /*34ab0*/  LDL.LU R42, [R1+0x3c] ;  /* 0x00003c00012a7983 */ /* 0x002f280000300800 */
[----:B------:R0:W-:Y:S04]  /*34ac0*/  STS.U16 [R60+0x85c0], R46 ;  /* 0x0085c02e3c007388 */ /* 0x0001e80000000400 */
[----:B------:R-:W4:Y:S04]  /*34ad0*/  LDL.LU R44, [R1+0x38] ;  /* 0x00003800012c7983 */ /* 0x000f280000300800 */
[----:B------:R1:W-:Y:S04]  /*34ae0*/  STS.U16 [R60+0x87c0], R48 ;  /* 0x0087c0303c007388 */ /* 0x0003e80000000400 */
[----:B0-----:R-:W4:Y:S04]  /*34af0*/  LDL.LU R46, [R1+0x34] ;  /* 0x00003400012e7983 */ /* 0x001f280000300800 */
[----:B------:R0:W-:Y:S04]  /*34b00*/  STS.U16 [R60+0x8780], R52 ;  /* 0x008780343c007388 */ /* 0x0001e80000000400 */
[----:B-1----:R-:W4:Y:S04]  /*34b10*/  LDL.LU R48, [R1+0x30] ;  /* 0x0000300001307983 */ /* 0x002f280000300800 */
        /* <DEDUP_REMOVED lines=14> */
[----:B-1----:R-:W4:Y:S04]  /*34c00*/  LDL.LU R59, [R1+0x10] ;  /* 0x00001000013b7983 */ /* 0x002f280000300800 */
[----:B---3--:R0:W-:Y:S04]  /*34c10*/  STS.U16 [R60+0x8f80], R61 ;  /* 0x008f803d3c007388 */ /* 0x0081e80000000400 */
[----:B0-----:R-:W3:Y:S04]  /*34c20*/  LDL.LU R61, [R1+0xc] ;  /* 0x00000c00013d7983 */ /* 0x001ee80000300800 */
[----:B--2---:R0:W-:Y:S04]  /*34c30*/  STS.U16 [R60+0x9180], R2 ;  /* 0x009180023c007388 */ /* 0x0041e80000000400 */
[----:B0-----:R-:W2:Y:S04]  /*34c40*/  LDL.LU R2, [R1+0x8] ;  /* 0x0000080001027983 */ /* 0x001ea80000300800 */
[----:B----4-:R0:W-:Y:S04]  /*34c50*/  STS.U16 [R60+0x91c0], R12 ;  /* 0x0091c00c3c007388 */ /* 0x0101e80000000400 */
        /* <DEDUP_REMOVED lines=13> */
[----:B------:R4:W-:Y:S04]  /*34d30*/  STS.U16 [R60+0x9f80], R0 ;  /* 0x009f80003c007388 */ /* 0x0009e80000000400 */
[----:B0-----:R-:W2:Y:S04]  /*34d40*/  LDL.LU R12, [R1+0x4620] ;  /* 0x00462000010c7983 */ /* 0x001ea80000300800 */
[----:B-1----:R-:W2:Y:S04]  /*34d50*/  LDL.LU R11, [R1+0x461c] ;  /* 0x00461c00010b7983 */ /* 0x002ea80000300800 */
[----:B----4-:R-:W0:Y:S04]  /*34d60*/  S2R R0, SR_TID.X ;  /* 0x0000000000007919 */ /* 0x010e280000002100 */
[----:B------:R-:W4:Y:S04]  /*34d70*/  LDL.LU R10, [R1+0x4618] ;  /* 0x00461800010a7983 */ /* 0x000f280000300800 */
[----:B------:R-:W4:Y:S04]  /*34d80*/  LDL.LU R9, [R1+0x4614] ;  /* 0x0046140001097983 */ /* 0x000f280000300800 */
[----:B------:R-:W4:Y:S04]  /*34d90*/  LDL.LU R8, [R1+0x4610] ;  /* 0x0046100001087983 */ /* 0x000f280000300800 */
[----:B------:R-:W4:Y:S04]  /*34da0*/  LDL.LU R7, [R1+0x460c] ;  /* 0x00460c0001077983 */ /* 0x000f280000300800 */
[----:B------:R-:W4:Y:S01]  /*34db0*/  LDL.LU R6, [R1+0x4608] ;  /* 0x0046080001067983 */ /* 0x000f220000300800 */
[----:B0-----:R-:W-:-:S03]  /*34dc0*/  LOP3.LUT R0, R0, 0x1f, RZ, 0xc0, !PT ;  /* 0x0000001f00007812 */ /* 0x001fc600078ec0ff */
[----:B------:R-:W4:Y:S04]  /*34dd0*/  LDL.LU R5, [R1+0x4604] ;  /* 0x0046040001057983 */ /* 0x000f280000300800 */
[----:B------:R-:W4:Y:S01]  /*34de0*/  LDL.LU R4, [R1+0x4600] ;  /* 0x0046000001047983 */ /* 0x000f220000300800 */
[----:B------:R-:W-:-:S03]  /*34df0*/  IMAD.SHL.U32 R0, R0, 0x2, RZ ;  /* 0x0000000200007824 */ /* 0x000fc600078e00ff */
[----:B------:R-:W4:Y:S04]  /*34e00*/  LDL.LU R30, [R1+0x45fc] ;  /* 0x0045fc00011e7983 */ /* 0x000f280000300800 */
[----:B------:R-:W4:Y:S04]  /*34e10*/  LDL.LU R32, [R1+0x45f8] ;  /* 0x0045f80001207983 */ /* 0x000f280000300800 */
[----:B------:R-:W4:Y:S04]  /*34e20*/  LDL.LU R34, [R1+0x45f4] ;  /* 0x0045f40001227983 */ /* 0x000f280000300800 */
[----:B------:R-:W4:Y:S04]  /*34e30*/  LDL.LU R36, [R1+0x45f0] ;  /* 0x0045f00001247983 */ /* 0x000f280000300800 */
[----:B------:R-:W4:Y:S04]  /*34e40*/  LDL.LU R38, [R1+0x45ec] ;  /* 0x0045ec0001267983 */ /* 0x000f280000300800 */
[----:B------:R-:W-:Y:S04]  /*34e50*/  STL [R1+0x3f58], R60 ;  /* 0x003f583c01007387 */ /* 0x000fe80000100800 */
[----:B------:R0:W-:Y:S04]  /*34e60*/  STS.U16 [R0], R40 ;  /* 0x0000002800007388 */ /* 0x0001e80000000400 */
[----:B------:R1:W-:Y:S04]  /*34e70*/  STS.U16 [R0+0x40], R42 ;  /* 0x0000402a00007388 */ /* 0x0003e80000000400 */
[----:B------:R1:W-:Y:S04]  /*34e80*/  STS.U16 [R0+0x240], R44 ;  /* 0x0002402c00007388 */ /* 0x0003e80000000400 */
[----:B0-----:R-:W4:Y:S04]  /*34e90*/  LDL.LU R40, [R1+0x45e8] ;  /* 0x0045e80001287983 */ /* 0x001f280000300800 */
[----:B-1----:R-:W4:Y:S04]  /*34ea0*/  LDL.LU R42, [R1+0x45e4] ;  /* 0x0045e400012a7983 */ /* 0x002f280000300800 */
[----:B------:R-:W4:Y:S04]  /*34eb0*/  LDL.LU R44, [R1+0x45e0] ;  /* 0x0045e000012c7983 */ /* 0x000f280000300800 */
[----:B------:R0:W-:Y:S04]  /*34ec0*/  STS.U16 [R0+0x200], R46 ;  /* 0x0002002e00007388 */ /* 0x0001e80000000400 */
        /* <DEDUP_REMOVED lines=10> */
[----:B---3--:R-:W3:Y:S04]  /*34f70*/  LDL.LU R55, [R1+0x45c8] ;  /* 0x0045c80001377983 */ /* 0x008ee80000300800 */
[----:B------:R0:W-:Y:S04]  /*34f80*/  STS.U16 [R0+0x840], R56 ;  /* 0x0008403800007388 */ /* 0x0001e80000000400 */
[----:B------:R1:W-:Y:S04]  /*34f90*/  STS.U16 [R0+0xa40], R57 ;  /* 0x000a403900007388 */ /* 0x0003e80000000400 */
[----:B------:R1:W-:Y:S04]  /*34fa0*/  STS.U16 [R0+0xa00], R58 ;  /* 0x000a003a00007388 */ /* 0x0003e80000000400 */
[----:B0-----:R-:W3:Y:S04]  /*34fb0*/  LDL.LU R56, [R1+0x45c4] ;  /* 0x0045c40001387983 */ /* 0x001ee80000300800 */
[----:B-1----:R-:W3:Y:S04]  /*34fc0*/  LDL.LU R57, [R1+0x45c0] ;  /* 0x0045c00001397983 */ /* 0x002ee80000300800 */
[----:B------:R-:W3:Y:S04]  /*34fd0*/  LDL.LU R58, [R1+0x45bc] ;  /* 0x0045bc00013a7983 */ /* 0x000ee80000300800 */
[----:B------:R0:W-:Y:S04]  /*34fe0*/  STS.U16 [R0+0xc00], R59 ;  /* 0x000c003b00007388 */ /* 0x0001e80000000400 */
[----:B------:R1:W-:Y:S04]  /*34ff0*/  STS.U16 [R0+0xc40], R61 ;  /* 0x000c403d00007388 */ /* 0x0003e80000000400 */
[----:B0-----:R-:W3:Y:S04]  /*35000*/  LDL.LU R59, [R1+0x45b8] ;  /* 0x0045b800013b7983 */ /* 0x001ee80000300800 */
[----:B-1----:R-:W3:Y:S04]  /*35010*/  LDL.LU R61, [R1+0x45b4] ;  /* 0x0045b400013d7983 */ /* 0x002ee80000300800 */
[----:B--2---:R0:W-:Y:S04]  /*35020*/  STS.U16 [R0+0xe40], R2 ;  /* 0x000e400200007388 */ /* 0x0041e80000000400 */
[----:B0-----:R-:W2:Y:S04]  /*35030*/  LDL.LU R2, [R1+0x45b0] ;  /* 0x0045b00001027983 */ /* 0x001ea80000300800 */
[----:B----4-:R-:W-:Y:S04]  /*35040*/  STS.U16 [R0+0x2400], R5 ;  /* 0x0024000500007388 */ /* 0x010fe80000000400 */
[----:B------:R-:W-:Y:S04]  /*35050*/  STS.U16 [R0+0x2200], R4 ;  /* 0x0022000400007388 */ /* 0x000fe80000000400 */
[----:B---3--:R-:W-:Y:S04]  /*35060*/  STS.U16 [R0+0x1000], R61 ;  /* 0x0010003d00007388 */ /* 0x008fe80000000400 */
[----:B--2---:R0:W-:Y:S04]  /*35070*/  STS.U16 [R0+0xe00], R2 ;  /* 0x000e000200007388 */ /* 0x0041e80000000400 */
[----:B0-----:R-:W2:Y:S04]  /*35080*/  LDL.LU R2, [R1+0x45ac] ;  /* 0x0045ac0001027983 */ /* 0x001ea80000300800 */
[----:B------:R-:W3:Y:S04]  /*35090*/  LDL.LU R61, [R1+0x45a8] ;  /* 0x0045a800013d7983 */ /* 0x000ee80000300800 */
[----:B------:R-:W4:Y:S04]  /*350a0*/  LDL R4, [R1+0x1c64] ;  /* 0x001c640001047983 */ /* 0x000f280000100800 */
[----:B------:R-:W4:Y:S01]  /*350b0*/  LDL R5, [R1+0x1c60] ;  /* 0x001c600001057983 */ /* 0x000f220000100800 */
[----:B--2---:R-:W-:-:S06]  /*350c0*/  PRMT R2, RZ, 0x7610, R2 ;  /* 0x00007610ff027816 */ /* 0x004fcc0000000002 */
[----:B----4-:R-:W2:Y:S04]  /*350d0*/  @!P5 LDG.E.U16 R2, [R4.64] ;  /* 0x000000040402d981 */ /* 0x010ea8000c1e1500 */
[----:B--2---:R0:W-:Y:S04]  /*350e0*/  STL [R1+0xe20], R2 ;  /* 0x000e200201007387 */ /* 0x0041e80000100800 */
[----:B0-----:R-:W2:Y:S04]  /*350f0*/  LDL.LU R2, [R1+0x45a4] ;  /* 0x0045a40001027983 */ /* 0x001ea80000300800 */
[----:B------:R-:W4:Y:S04]  /*35100*/  LDL R4, [R1+0x1c58] ;  /* 0x001c580001047983 */ /* 0x000f280000100800 */
[----:B------:R-:W4:Y:S01]  /*35110*/  LDL R5, [R1+0x1c5c] ;  /* 0x001c5c0001057983 */ /* 0x000f220000100800 */
[----:B---3--:R-:W-:-:S02]  /*35120*/  PRMT R61, RZ, 0x7610, R61 ;  /* 0x00007610ff3d7816 */ /* 0x008fc4000000003d */
[----:B----4-:R-:W-:-:S04]  /*35130*/  @!P6 LOP3.LUT R5, R5, R4, RZ, 0x3c, !PT ;  /* 0x000000040505e212 */ /* 0x010fc800078e3cff */
[----:B------:R-:W-:-:S04]  /*35140*/  @!P6 LOP3.LUT R4, R5, R4, RZ, 0x3c, !PT ;  /* 0x000000040504e212 */ /* 0x000fc800078e3cff */
[----:B------:R-:W-:-:S05]  /*35150*/  @!P6 LOP3.LUT R5, R5, R4, RZ, 0x3c, !PT ;  /* 0x000000040505e212 */ /* 0x000fca00078e3cff */
[----:B------:R-:W3:Y:S04]  /*35160*/  @!P6 LDG.E.U16 R61, [R4.64] ;  /* 0x00000004043de981 */ /* 0x000ee8000c1e1500 */
[----:B---3--:R0:W-:Y:S04]  /*35170*/  STL [R1+0xe1c], R61 ;  /* 0x000e1c3d01007387 */ /* 0x0081e80000100800 */
[----:B0-----:R-:W3:Y:S04]  /*35180*/  LDL.LU R61, [R1+0x45a0] ;  /* 0x0045a000013d7983 */ /* 0x001ee80000300800 */
[----:B------:R-:W4:Y:S04]  /*35190*/  LDL R4, [R1+0x1c50] ;  /* 0x001c500001047983 */ /* 0x000f280000100800 */
[----:B------:R-:W4:Y:S01]  /*351a0*/  LDL R5, [R1+0x1c54] ;  /* 0x001c540001057983 */ /* 0x000f220000100800 */
[----:B--2---:R-:W-:-:S02]  /*351b0*/  PRMT R2, RZ, 0x7610, R2 ;  /* 0x00007610ff027816 */ /* 0x004fc40000000002 */
[----:B----4-:R-:W-:-:S04]  /*351c0*/  @!P5 LOP3.LUT R5, R5, R4, RZ, 0x3c, !PT ;  /* 0x000000040505d212 */ /* 0x010fc800078e3cff */
[----:B------:R-:W-:-:S04]  /*351d0*/  @!P5 LOP3.LUT R4, R5, R4, RZ, 0x3c, !PT ;  /* 0x000000040504d212 */ /* 0x000fc800078e3cff */
[----:B------:R-:W-:-:S05]  /*351e0*/  @!P5 LOP3.LUT R5, R5, R4, RZ, 0x3c, !PT ;  /* 0x000000040505d212 */ /* 0x000fca00078e3cff */
[----:B------:R-:W2:Y:S04]  /*351f0*/  @!P5 LDG.E.U16 R2, [R4.64] ;  /* 0x000000040402d981 */ /* 0x000ea8000c1e1500 */
        /* <DEDUP_REMOVED lines=145> */
[----:B0-----:R-:W2:Y:S01]  /*35b10*/  LDL.LU R2, [R1+0x455c] ;  /* 0x00455c0001027983 */ /* 0x001ea20000300800 */
[----:B------:R-:W4:Y:S02]  /*35b20*/  LDL R4, [R1+0x1b98] ;  /* 0x001b980001047983 */ /* 0x000f240000100800 */
[----:B------:R-:W4:Y:S01]  /*35b30*/  LDL R5, [R1+0x1b9c] ;  /* 0x001b9c0001057983 */ /* 0x000f220000100800 */
[----:B---3--:R-:W-:-:S02]  /*35b40*/  PRMT R61, RZ, 0x7610, R61 ;  /* 0x00007610ff3d7816 */ /* 0x008fc4000000003d */
[----:B----4-:R-:W-:-:S04]  /*35b50*/  @!P6 LOP3.LUT R5, R5, R4, RZ, 0x3c, !PT ;  /* 0x000000040505e212 */ /* 0x010fc800078e3cff */
[----:B------:R-:W-:-:S04]  /*35b60*/  @!P6 LOP3.LUT R4, R5, R4, RZ, 0x3c, !PT ;  /* 0x000000040504e212 */ /* 0x000fc800078e3cff */
[----:B------:R-:W-:-:S05]  /*35b70*/  @!P6 LOP3.LUT R5, R5, R4, RZ, 0x3c, !PT ;  /* 0x000000040505e212 */ /* 0x000fca00078e3cff */
[----:B------:R-:W3:Y:S04]  /*35b80*/  @!P6 LDG.E.U16 R61, [R4.64] ;  /* 0x00000004043de981 */ /* 0x000ee8000c1e1500 */
[----:B---3--:R0:W-:Y:S04]  /*35b90*/  STL [R1+0xdd4], R61 ;  /* 0x000dd43d01007387 */ /* 0x0081e80000100800 */
[----:B0-----:R-:W3:Y:S01]  /*35ba0*/  LDL.LU R61, [R1+0x4558] ;  /* 0x00455800013d7983 */ /* 0x001ee20000300800 */
[----:B------:R-:W4:Y:S02]  /*35bb0*/  LDL R4, [R1+0x1b90] ;  /* 0x001b900001047983 */ /* 0x000f240000100800 */
        /* <DEDUP_REMOVED lines=2430> */
[----:B------:R-:W4:Y:S02]  /*3f3a0*/  LDL R5, [R1+0x112c] ;  /* 0x00112c0001057983 */ /* 0x000f240000100800 */
[----:B----4-:R-:W-:-:S02]  /*3f3b0*/  @!P6 LOP3.LUT R5, R5, R4, RZ, 0x3c, !PT ;  /* 0x000000040505e212 */ /* 0x010fc400078e3cff */
[----:B---3--:R-:W-:Y:S02]  /*3f3c0*/  PRMT R61, RZ, 0x7610, R61 ;  /* 0x00007610ff3d7816 */ /* 0x008fe4000000003d */
        /* <DEDUP_REMOVED lines=344> */
[----:B------:R0:W2:Y:S04]  /*40950*/  @!P6 LDG.E.U16 R2, [R4.64] ;  /* 0x000000040402e981 */ /* 0x0000a8000c1e1500 */
[----:B0-----:R-:W4:Y:S04]  /*40960*/  LDL R4, [R1+0xff0] ;  /* 0x000ff00001047983 */ /* 0x001f280000100800 */
[----:B------:R-:W4:Y:S01]  /*40970*/  LDL R5, [R1+0xff4] ;  /* 0x000ff40001057983 */ /* 0x000f220000100800 */
[----:B---3--:R-:W-:Y:S02]  /*40980*/  PRMT R61, RZ, 0x7610, R61 ;  /* 0x00007610ff3d7816 */ /* 0x008fe4000000003d */
[----:B----4-:R-:W-:-:S04]  /*40990*/  @!P5 LOP3.LUT R5, R5, R4, RZ, 0x3c, !PT ;  /* 0x000000040505d212 */ /* 0x010fc800078e3cff */
[----:B------:R-:W-:-:S04]  /*409a0*/  @!P5 LOP3.LUT R4, R5, R4, RZ, 0x3c, !PT ;  /* 0x000000040504d212 */ /* 0x000fc800078e3cff */
[----:B------:R-:W-:-:S05]  /*409b0*/  @!P5 LOP3.LUT R5, R5, R4, RZ, 0x3c, !PT ;  /* 0x000000040505d212 */ /* 0x000fca00078e3cff */
[----:B------:R-:W3:Y:S04]  /*409c0*/  @!P5 LDG.E.U16 R61, [R4.64] ;  /* 0x00000004043dd981 */ /* 0x000ee8000c1e1500 */
[----:B--2---:R-:W-:Y:S04]  /*409d0*/  STL [R1+0x3f5c], R2 ;  /* 0x003f5c0201007387 */ /* 0x004fe80000100800 */
[----:B---3--:R0:W-:Y:S04]  /*409e0*/  STL [R1+0xdc], R61 ;  /* 0x0000dc3d01007387 */ /* 0x0081e80000100800 */
[----:B0-----:R-:W2:Y:S01]  /*409f0*/  LDL.LU R61, [R1+0x4084] ;  /* 0x00408400013d7983 */ /* 0x001ea20000300800 */
[----:B------:R-:W3:Y:S02]  /*40a00*/  LDL R4, [R1+0xfe8] ;  /* 0x000fe80001047983 */ /* 0x000ee40000100800 */
[----:B------:R-:W3:Y:S02]  /*40a10*/  LDL R5, [R1+0xfec] ;  /* 0x000fec0001057983 */ /* 0x000ee40000100800 */
[----:B---3--:R-:W-:-:S02]  /*40a20*/  @!P6 LOP3.LUT R5, R5, R4, RZ, 0x3c, !PT ;  /* 0x000000040505e212 */ /* 0x008fc400078e3cff */
[----:B--2---:R-:W-:Y:S02]  /*40a30*/  PRMT R61, RZ, 0x7610, R61 ;  /* 0x00007610ff3d7816 */ /* 0x004fe4000000003d */
[----:B------:R-:W-:-:S04]  /*40a40*/  @!P6 LOP3.LUT R4, R5, R4, RZ, 0x3c, !PT ;  /* 0x000000040504e212 */ /* 0x000fc800078e3cff */
[----:B------:R-:W-:-:S05]  /*40a50*/  @!P6 LOP3.LUT R5, R5, R4, RZ, 0x3c, !PT ;  /* 0x000000040505e212 */ /* 0x000fca00078e3cff */
[----:B------:R-:W2:Y:S04]  /*40a60*/  @!P6 LDG.E.U16 R61, [R4.64] ;  /* 0x00000004043de981 */ /* 0x000ea8000c1e1500 */
[----:B--2---:R0:W-:Y:S04]  /*40a70*/  STL [R1+0xd8], R61 ;  /* 0x0000d83d01007387 */ /* 0x0041e80000100800 */
        /* <DEDUP_REMOVED lines=308> */
[----:B------:R-:W3:Y:S01]  /*41dc0*/  LDL R5, [R1+0xed4] ;  /* 0x000ed40001057983 */ /* 0x000ee20000100800 */
[----:B------:R0:W-:Y:S02]  /*41dd0*/  STS.U16 [R0+0x3800], R25 ;  /* 0x0038001900007388 */ /* 0x0001e40000000400 */
[----:B0-----:R-:W-:-:S02]  /*41de0*/  PRMT R25, RZ, 0x7610, R25 ;  /* 0x00007610ff197816 */ /* 0x001fc40000000019 */
[----:B---3--:R-:W-:-:S04]  /*41df0*/  @!P5 LOP3.LUT R5, R5, R4, RZ, 0x3c, !PT ;  /* 0x000000040505d212 */ /* 0x008fc800078e3cff */
[----:B------:R-:W-:-:S04]  /*41e00*/  @!P5 LOP3.LUT R4, R5, R4, RZ, 0x3c, !PT ;  /* 0x000000040504d212 */ /* 0x000fc800078e3cff */
[----:B------:R-:W-:-:S05]  /*41e10*/  @!P5 LOP3.LUT R5, R5, R4, RZ, 0x3c, !PT ;  /* 0x000000040505d212 */ /* 0x000fca00078e3cff */
[----:B------:R0:W3:Y:S04]  /*41e20*/  @!P5 LDG.E.U16 R25, [R4.64] ;  /* 0x000000040419d981 */ /* 0x0000e8000c1e1500 */
[----:B0-----:R-:W4:Y:S04]  /*41e30*/  LDL R4, [R1+0xec8] ;  /* 0x000ec80001047983 */ /* 0x001f280000100800 */
[----:B------:R-:W4:Y:S01]  /*41e40*/  LDL R5, [R1+0xecc] ;  /* 0x000ecc0001057983 */ /* 0x000f220000100800 */
[----:B--2---:R-:W-:Y:S02]  /*41e50*/  PRMT R61, RZ, 0x7610, R61 ;  /* 0x00007610ff3d7816 */ /* 0x004fe4000000003d */
[----:B----4-:R-:W-:-:S04]  /*41e60*/  @!P6 LOP3.LUT R5, R5, R4, RZ, 0x3c, !PT ;  /* 0x000000040505e212 */ /* 0x010fc800078e3cff */
[----:B------:R-:W-:-:S04]  /*41e70*/  @!P6 LOP3.LUT R4, R5, R4, RZ, 0x3c, !PT ;  /* 0x000000040504e212 */ /* 0x000fc800078e3cff */
[----:B------:R-:W-:-:S05]  /*41e80*/  @!P6 LOP3.LUT R5, R5, R4, RZ, 0x3c, !PT ;  /* 0x000000040505e212 */ /* 0x000fca00078e3cff */
[----:B------:R-:W2:Y:S04]  /*41e90*/  @!P6 LDG.E.U16 R61, [R4.64] ;  /* 0x00000004043de981 */ /* 0x000ea8000c1e1500 */
[----:B---3--:R0:W-:Y:S04]  /*41ea0*/  STL [R1+0x4c], R25 ;  /* 0x00004c1901007387 */ /* 0x0081e80000100800 */
[----:B0-----:R-:W3:Y:S04]  /*41eb0*/  LDL R25, [R1+0xea4] ;  /* 0x000ea40001197983 */ /* 0x001ee80000100800 */
[----:B--2---:R0:W-:Y:S04]  /*41ec0*/  STL [R1+0x48], R61 ;  /* 0x0000483d01007387 */ /* 0x0041e80000100800 */
[----:B0-----:R-:W2:Y:S01]  /*41ed0*/  LDL.LU R61, [R1+0x3ff4] ;  /* 0x003ff400013d7983 */ /* 0x001ea20000300800 */
[----:B------:R-:W4:Y:S02]  /*41ee0*/  LDL R4, [R1+0xec0] ;  /* 0x000ec00001047983 */ /* 0x000f240000100800 */
[----:B------:R-:W4:Y:S02]  /*41ef0*/  LDL R5, [R1+0xec4] ;  /* 0x000ec40001057983 */ /* 0x000f240000100800 */
[----:B----4-:R-:W-:-:S02]  /*41f00*/  @!P5 LOP3.LUT R5, R5, R4, RZ, 0x3c, !PT ;  /* 0x000000040505d212 */ /* 0x010fc400078e3cff */
[----:B--2---:R-:W-:Y:S02]  /*41f10*/  PRMT R61, RZ, 0x7610, R61 ;  /* 0x00007610ff3d7816 */ /* 0x004fe4000000003d */
[----:B------:R-:W-:-:S04]  /*41f20*/  @!P5 LOP3.LUT R4, R5, R4, RZ, 0x3c, !PT ;  /* 0x000000040504d212 */ /* 0x000fc800078e3cff */
[----:B------:R-:W-:-:S05]  /*41f30*/  @!P5 LOP3.LUT R5, R5, R4, RZ, 0x3c, !PT ;  /* 0x000000040505d212 */ /* 0x000fca00078e3cff */
[----:B------:R-:W2:Y:S04]  /*41f40*/  @!P5 LDG.E.U16 R61, [R4.64] ;  /* 0x00000004043dd981 */ /* 0x000ea8000c1e1500 */
        /* <DEDUP_REMOVED lines=30> */
[----:B---3--:R-:W-:-:S02]  /*42130*/  @!P5 IMAD.MOV.U32 R4, RZ, RZ, R25 ;  /* 0x000000ffff04d224 */ /* 0x008fc400078e0019 */
[----:B------:R-:W3:Y:S01]  /*42140*/  LDL R25, [R1+0xe7c] ;  /* 0x000e7c0001197983 */ /* 0x000ee20000100800 */
[----:B--2---:R-:W-:-:S06]  /*42150*/  PRMT R61, RZ, 0x7610, R61 ;  /* 0x00007610ff3d7816 */ /* 0x004fcc000000003d */
[----:B----4-:R-:W2:Y:S04]  /*42160*/  @!P5 LDG.E.U16 R61, [R4.64] ;  /* 0x00000004043dd981 */ /* 0x010ea8000c1e1500 */
        /* <DEDUP_REMOVED lines=12> */
[----:B------:R-:W4:Y:S01]  /*42230*/  LDL R5, [R1+0xe94] ;  /* 0x000e940001057983 */ /* 0x000f220000100800 */
[----:B------:R0:W-:Y:S02]  /*42240*/  STS.U16 [R0+0x3a40], R27 ;  /* 0x003a401b00007388 */ /* 0x0001e40000000400 */
[----:B0-----:R-:W-:-:S02]  /*42250*/  PRMT R27, RZ, 0x7610, R27 ;  /* 0x00007610ff1b7816 */ /* 0x001fc4000000001b */
[----:B----4-:R-:W-:-:S04]  /*42260*/  @!P5 LOP3.LUT R5, R5, R4, RZ, 0x3c, !PT ;  /* 0x000000040505d212 */ /* 0x010fc800078e3cff */
[----:B------:R-:W-:-:S04]  /*42270*/  @!P5 LOP3.LUT R4, R5, R4, RZ, 0x3c, !PT ;  /* 0x000000040504d212 */ /* 0x000fc800078e3cff */
[----:B------:R-:W-:-:S05]  /*42280*/  @!P5 LOP3.LUT R5, R5, R4, RZ, 0x3c, !PT ;  /* 0x000000040505d212 */ /* 0x000fca00078e3cff */
[----:B------:R0:W4:Y:S04]  /*42290*/  @!P5 LDG.E.U16 R27, [R4.64] ;  /* 0x00000004041bd981 */ /* 0x000128000c1e1500 */
[----:B0-----:R-:W3:Y:S04]  /*422a0*/  LDL R4, [R1+0xe88] ;  /* 0x000e880001047983 */ /* 0x001ee80000100800 */
[----:B------:R-:W3:Y:S01]  /*422b0*/  LDL R5, [R1+0xe8c] ;  /* 0x000e8c0001057983 */ /* 0x000ee20000100800 */
[----:B--2---:R-:W-:Y:S02]  /*422c0*/  PRMT R61, RZ, 0x7610, R61 ;  /* 0x00007610ff3d7816 */ /* 0x004fe4000000003d */
[----:B---3--:R-:W-:-:S04]  /*422d0*/  @!P6 LOP3.LUT R5, R5, R4, RZ, 0x3c, !PT ;  /* 0x000000040505e212 */ /* 0x008fc800078e3cff */
[----:B------:R-:W-:-:S04]  /*422e0*/  @!P6 LOP3.LUT R4, R5, R4, RZ, 0x3c, !PT ;  /* 0x000000040504e212 */ /* 0x000fc800078e3cff */
[----:B------:R-:W-:-:S05]  /*422f0*/  @!P6 LOP3.LUT R5, R5, R4, RZ, 0x3c, !PT ;  /* 0x000000040505e212 */ /* 0x000fca00078e3cff */
[----:B------:R-:W2:Y:S04]  /*42300*/  @!P6 LDG.E.U16 R61, [R4.64] ;  /* 0x00000004043de981 */ /* 0x000ea8000c1e1500 */
[----:B----4-:R0:W-:Y:S04]  /*42310*/  STL [R1+0x2c], R27 ;  /* 0x00002c1b01007387 */ /* 0x0101e80000100800 */
[----:B0-----:R-:W3:Y:S04]  /*42320*/  LDL R27, [R1+0xe6c] ;  /* 0x000e6c00011b7983 */ /* 0x001ee80000100800 */
[----:B--2---:R0:W-:Y:S04]  /*42330*/  STL [R1+0x28], R61 ;  /* 0x0000283d01007387 */ /* 0x0041e80000100800 */
[----:B0-----:R-:W2:Y:S01]  /*42340*/  LDL.LU R61, [R1+0x3fd8] ;  /* 0x003fd800013d7983 */ /* 0x001ea20000300800 */
[----:B------:R-:W4:Y:S02]  /*42350*/  LDL R4, [R1+0xe80] ;  /* 0x000e800001047983 */ /* 0x000f240000100800 */
[----:B------:R-:W4:Y:S01]  /*42360*/  LDL R5, [R1+0xe84] ;  /* 0x000e840001057983 */ /* 0x000f220000100800 */
[----:B------:R-:W-:-:S02]  /*42370*/  PRMT R29, RZ, 0x7610, R29 ;  /* 0x00007610ff1d7816 */ /* 0x000fc4000000001d */
[----:B----4-:R-:W-:-:S04]  /*42380*/  @!P5 LOP3.LUT R5, R5, R4, RZ, 0x3c, !PT ;  /* 0x000000040505d212 */ /* 0x010fc800078e3cff */
[----:B------:R-:W-:-:S04]  /*42390*/  @!P5 LOP3.LUT R4, R5, R4, RZ, 0x3c, !PT ;  /* 0x000000040504d212 */ /* 0x000fc800078e3cff */
[----:B------:R-:W-:-:S05]  /*423a0*/  @!P5 LOP3.LUT R5, R5, R4, RZ, 0x3c, !PT ;  /* 0x000000040505d212 */ /* 0x000fca00078e3cff */
[----:B------:R0:W4:Y:S04]  /*423b0*/  @!P5 LDG.E.U16 R29, [R4.64] ;  /* 0x00000004041dd981 */ /* 0x000128000c1e1500 */
[----:B0-----:R-:W3:Y:S04]  /*423c0*/  LDL R5, [R1+0xe78] ;  /* 0x000e780001057983 */ /* 0x001ee80000100800 */
[----:B------:R0:W-:Y:S01]  /*423d0*/  STS.U16 [R0+0x3600], R24 ;  /* 0x0036001800007388 */ /* 0x0001e20000000400 */
[----:B------:R-:W-:Y:S01]  /*423e0*/  @!P6 IMAD.MOV.U32 R4, RZ, RZ, R25 ;  /* 0x000000ffff04e224 */ /* 0x000fe200078e0019 */
[----:B0-----:R-:W-:-:S02]  /*423f0*/  PRMT R24, RZ, 0x7610, R24 ;  /* 0x00007610ff187816 */ /* 0x001fc40000000018 */
[----:B----4-:R0:W-:Y:S01]  /*42400*/  STL [R1+0x24], R29 ;  /* 0x0000241d01007387 */ /* 0x0101e20000100800 */
[----:B--2---:R-:W-:Y:S01]  /*42410*/  PRMT R61, RZ, 0x7610, R61 ;  /* 0x00007610ff3d7816 */ /* 0x004fe2000000003d */
[----:B------:R-:W2:Y:S02]  /*42420*/  LDL R25, [R1+0xe50] ;  /* 0x000e500001197983 */ /* 0x000ea40000100800 */
[----:B---3--:R1:W3:Y:S04]  /*42430*/  @!P6 LDG.E.U16 R24, [R4.64] ;  /* 0x000000040418e981 */ /* 0x0082e8000c1e1500 */
[----:B0-----:R-:W4:Y:S04]  /*42440*/  LDL R29, [R1+0xe5c] ;  /* 0x000e5c00011d7983 */ /* 0x001f280000100800 */
[----:B-1----:R-:W2:Y:S04]  /*42450*/  LDL R4, [R1+0xe70] ;  /* 0x000e700001047983 */ /* 0x002ea80000100800 */
[----:B------:R-:W2:Y:S02]  /*42460*/  LDL R5, [R1+0xe74] ;  /* 0x000e740001057983 */ /* 0x000ea40000100800 */
[----:B--2---:R-:W-:-:S04]  /*42470*/  @!P5 LOP3.LUT R5, R5, R4, RZ, 0x3c, !PT ;  /* 0x000000040505d212 */ /* 0x004fc800078e3cff */
[----:B------:R-:W-:-:S04]  /*42480*/  @!P5 LOP3.LUT R4, R5, R4, RZ, 0x3c, !PT ;  /* 0x000000040504d212 */ /* 0x000fc800078e3cff */
[----:B------:R-:W-:-:S05]  /*42490*/  @!P5 LOP3.LUT R5, R5, R4, RZ, 0x3c, !PT ;  /* 0x000000040505d212 */ /* 0x000fca00078e3cff */
[----:B------:R-:W2:Y:S04]  /*424a0*/  @!P5 LDG.E.U16 R61, [R4.64] ;  /* 0x00000004043dd981 */ /* 0x000ea8000c1e1500 */
[----:B---3--:R0:W-:Y:S04]  /*424b0*/  STL [R1+0x20], R24 ;  /* 0x0000201801007387 */ /* 0x0081e80000100800 */
[----:B0-----:R-:W3:Y:S04]  /*424c0*/  LDL R24, [R1+0xe54] ;  /* 0x000e540001187983 */ /* 0x001ee80000100800 */
[----:B--2---:R0:W-:Y:S04]  /*424d0*/  STL [R1+0x1c], R61 ;  /* 0x00001c3d01007387 */ /* 0x0041e80000100800 */
[----:B0-----:R-:W2:Y:S01]  /*424e0*/  LDL.LU R61, [R1+0x3fd4] ;  /* 0x003fd400013d7983 */ /* 0x001ea20000300800 */
[----:B------:R-:W2:Y:S03]  /*424f0*/  LDL R5, [R1+0xe68] ;  /* 0x000e680001057983 */ /* 0x000ea60000100800 */
[----:B------:R0:W-:Y:S01]  /*42500*/  STS.U16 [R0+0x3840], R26 ;  /* 0x0038401a00007388 */ /* 0x0001e20000000400 */
[----:B------:R-:W-:-:S03]  /*42510*/  @!P6 IMAD.MOV.U32 R4, RZ, RZ, R27 ;  /* 0x000000ffff04e224 */ /* 0x000fc600078e001b */
[----:B------:R-:W-:Y:S04]  /*42520*/  STS.U16 [R0+0x1040], R59 ;  /* 0x0010403b00007388 */ /* 0x000fe80000000400 */
[----:B------:R-:W-:Y:S04]  /*42530*/  STS.U16 [R0+0x1240], R58 ;  /* 0x0012403a00007388 */ /* 0x000fe80000000400 */
[----:B------:R-:W-:Y:S04]  /*42540*/  STS.U16 [R0+0x1200], R57 ;  /* 0x0012003900007388 */ /* 0x000fe80000000400 */
[----:B------:R-:W-:Y:S04]  /*42550*/  STS.U16 [R0+0x1400], R56 ;  /* 0x0014003800007388 */ /* 0x000fe80000000400 */
[----:B------:R-:W-:Y:S04]  /*42560*/  STS.U16 [R0+0x1440], R55 ;  /* 0x0014403700007388 */ /* 0x000fe80000000400 */
[----:B------:R-:W-:Y:S04]  /*42570*/  STS.U16 [R0+0x1640], R54 ;  /* 0x0016403600007388 */ /* 0x000fe80000000400 */
[----:B------:R-:W-:Y:S04]  /*42580*/  STS.U16 [R0+0x1600], R53 ;  /* 0x0016003500007388 */ /* 0x000fe80000000400 */
[----:B------:R-:W-:Y:S01]  /*42590*/  STS.U16 [R0+0x1800], R52 ;  /* 0x0018003400007388 */ /* 0x000fe20000000400 */
[----:B0-----:R-:W-:-:S03]  /*425a0*/  PRMT R26, RZ, 0x7610, R26 ;  /* 0x00007610ff1a7816 */ /* 0x001fc6000000001a */
        /* <DEDUP_REMOVED lines=39> */
[----:B------:R0:W-:Y:S01]  /*42820*/  STS.U16 [R0+0x4640], R51 ;  /* 0x0046403300007388 */ /* 0x0001e20000000400 */
[----:B------:R-:W3:Y:S03]  /*42830*/  LDL R27, [R1+0xe4c] ;  /* 0x000e4c00011b7983 */ /* 0x000ee60000100800 */
[----:B--2---:R1:W2:Y:S04]  /*42840*/  @!P6 LDG.E.U16 R26, [R4.64] ;  /* 0x00000004041ae981 */ /* 0x0042a8000c1e1500 */
[----:B-1----:R-:W2:Y:S04]  /*42850*/  LDL R4, [R1+0xe60] ;  /* 0x000e600001047983 */ /* 0x002ea80000100800 */
[----:B------:R-:W2:Y:S01]  /*42860*/  LDL R5, [R1+0xe64] ;  /* 0x000e640001057983 */ /* 0x000ea20000100800 */
[----:B0-----:R-:W-:-:S02]  /*42870*/  PRMT R0, RZ, 0x7610, R0 ;  /* 0x00007610ff007816 */ /* 0x001fc40000000000 */
[----:B--2---:R-:W-:-:S04]  /*42880*/  @!P5 LOP3.LUT R5, R5, R4, RZ, 0x3c, !PT ;  /* 0x000000040505d212 */ /* 0x004fc800078e3cff */
[----:B------:R-:W-:-:S04]  /*42890*/  @!P5 LOP3.LUT R4, R5, R4, RZ, 0x3c, !PT ;  /* 0x000000040504d212 */ /* 0x000fc800078e3cff */
[----:B------:R-:W-:-:S05]  /*428a0*/  @!P5 LOP3.LUT R5, R5, R4, RZ, 0x3c, !PT ;  /* 0x000000040505d212 */ /* 0x000fca00078e3cff */
[----:B------:R-:W2:Y:S04]  /*428b0*/  @!P5 LDG.E.U16 R0, [R4.64] ;  /* 0x000000040400d981 */ /* 0x000ea8000c1e1500 */
[----:B------:R0:W-:Y:S04]  /*428c0*/  STL [R1+0x18], R26 ;  /* 0x0000181a01007387 */ /* 0x0001e80000100800 */
[----:B0-----:R-:W3:Y:S04]  /*428d0*/  LDL R26, [R1+0x206c] ;  /* 0x00206c00011a7983 */ /* 0x001ee80000100800 */
[----:B--2---:R-:W-:Y:S01]  /*428e0*/  STL [R1+0x14], R0 ;  /* 0x0000140001007387 */ /* 0x004fe20000100800 */
[----:B------:R-:W2:Y:S01]  /*428f0*/  LDL R5, [R1+0xe58] ;  /* 0x000e580001057983 */ /* 0x000ea20000100800 */
[----:B------:R-:W-:Y:S01]  /*42900*/  PRMT R28, RZ, 0x7610, R28 ;  /* 0x00007610ff1c7816 */ /* 0x000fe2000000001c */
[----:B----4-:R-:W-:Y:S01]  /*42910*/  @!P6 IMAD.MOV.U32 R4, RZ, RZ, R29 ;  /* 0x000000ffff04e224 */ /* 0x010fe200078e001d */
[----:B------:R-:W-:Y:S01]  /*42920*/  PRMT R2, RZ, 0x7610, R2 ;  /* 0x00007610ff027816 */ /* 0x000fe20000000002 */
[----:B------:R-:W4:Y:S04]  /*42930*/  LDL R29, [R1+0x2078] ;  /* 0x00207800011d7983 */ /* 0x000f280000100800 */
[----:B--2---:R3:W2:Y:S02]  /*42940*/  @!P6 LDG.E.U16 R28, [R4.64] ;  /* 0x00000004041ce981 */ /* 0x0046a4000c1e1500 */
[----:B---3--:R-:W-:-:S02]  /*42950*/  @!P5 IMAD.MOV.U32 R4, RZ, RZ, R24 ;  /* 0x000000ffff04d224 */ /* 0x008fc400078e0018 */
[----:B------:R-:W-:-:S05]  /*42960*/  @!P5 IMAD.MOV.U32 R5, RZ, RZ, R25 ;  /* 0x000000ffff05d224 */ /* 0x000fca00078e0019 */
[----:B------:R0:W3:Y:S01]  /*42970*/  @!P5 LDG.E.U16 R2, [R4.64] ;  /* 0x000000040402d981 */ /* 0x0000e2000c1e1500 */
[----:B------:R-:W-:Y:S01]  /*42980*/  PRMT R60, RZ, 0x7610, R60 ;  /* 0x00007610ff3c7816 */ /* 0x000fe2000000003c */
[----:B0-----:R-:W-:Y:S02]  /*42990*/  @!P6 IMAD.MOV.U32 R4, RZ, RZ, R26 ;  /* 0x000000ffff04e224 */ /* 0x001fe400078e001a */
[----:B------:R-:W-:-:S05]  /*429a0*/  @!P6 IMAD.MOV.U32 R5, RZ, RZ, R27 ;  /* 0x000000ffff05e224 */ /* 0x000fca00078e001b */
[----:B------:R0:W4:Y:S04]  /*429b0*/  @!P6 LDG.E.U16 R60, [R4.64] ;  /* 0x00000004043ce981 */ /* 0x000128000c1e1500 */
[----:B--2---:R1:W-:Y:S01]  /*429c0*/  STL [R1+0x10], R28 ;  /* 0x0000101c01007387 */ /* 0x0043e20000100800 */
[----:B------:R-:W2:Y:S02]  /*429d0*/  LDL R25, [R1+0x2080] ;  /* 0x0020800001197983 */ /* 0x000ea40000100800 */
[----:B------:R-:W2:Y:S01]  /*429e0*/  LDL R24, [R1+0x208c] ;  /* 0x00208c0001187983 */ /* 0x000ea20000100800 */
[----:B-1----:R-:W2:Y:S04]  /*429f0*/  LDL R28, [R1+0x2084] ;  /* 0x00208400011c7983 */ /* 0x002ea80000100800 */
[----:B---3--:R1:W-:Y:S01]  /*42a00*/  STL [R1+0x3f60], R2 ;  /* 0x003f600201007387 */ /* 0x0083e20000100800 */
[----:B0-----:R-:W3:Y:S01]  /*42a10*/  LDL R5, [R1+0x2068] ;  /* 0x0020680001057983 */ /* 0x001ee20000100800 */
[----:B------:R-:W-:-:S02]  /*42a20*/  PRMT R3, RZ, 0x7610, R3 ;  /* 0x00007610ff037816 */ /* 0x000fc40000000003 */
[----:B------:R-:W-:Y:S02]  /*42a30*/  PRMT R58, RZ, 0x7610, R58 ;  /* 0x00007610ff3a7816 */ /* 0x000fe4000000003a */
[----:B------:R-:W-:Y:S01]  /*42a40*/  PRMT R56, RZ, 0x7610, R56 ;  /* 0x00007610ff387816 */ /* 0x000fe20000000038 */
[----:B------:R-:W2:Y:S04]  /*42a50*/  LDL R27, [R1+0x20b8] ;  /* 0x0020b800011b7983 */ /* 0x000ea80000100800 */
[----:B------:R-:W2:Y:S04]  /*42a60*/  LDL R26, [R1+0x20c4] ;  /* 0x0020c400011a7983 */ /* 0x000ea80000100800 */
[----:B-1----:R-:W2:Y:S02]  /*42a70*/  LDL R2, [R1+0x2074] ;  /* 0x0020740001027983 */ /* 0x002ea40000100800 */
[----:B--2---:R-:W-:-:S05]  /*42a80*/  @!P5 IMAD.MOV.U32 R4, RZ, RZ, R2 ;  /* 0x000000ffff04d224 */ /* 0x004fca00078e0002 */
[----:B---3--:R0:W2:Y:S02]  /*42a90*/  @!P5 LDG.E.U16 R3, [R4.64] ;  /* 0x000000040403d981 */ /* 0x0080a4000c1e1500 */
[----:B0-----:R-:W-:Y:S02]  /*42aa0*/  @!P5 IMAD.MOV.U32 R4, RZ, RZ, R28 ;  /* 0x000000ffff04d224 */ /* 0x001fe400078e001c */
[----:B----4-:R-:W-:-:S05]  /*42ab0*/  @!P5 IMAD.MOV.U32 R5, RZ, RZ, R29 ;  /* 0x000000ffff05d224 */ /* 0x010fca00078e001d */
[----:B------:R0:W3:Y:S02]  /*42ac0*/  @!P5 LDG.E.U16 R58, [R4.64] ;  /* 0x00000004043ad981 */ /* 0x0000e4000c1e1500 */
[----:B0-----:R-:W-:Y:S02]  /*42ad0*/  @!P6 IMAD.MOV.U32 R4, RZ, RZ, R24 ;  /* 0x000000ffff04e224 */ /* 0x001fe400078e0018 */
[----:B------:R-:W-:-:S05]  /*42ae0*/  @!P6 IMAD.MOV.U32 R5, RZ, RZ, R25 ;  /* 0x000000ffff05e224 */ /* 0x000fca00078e0019 */
[----:B------:R0:W4:Y:S04]  /*42af0*/  @!P6 LDG.E.U16 R56, [R4.64] ;  /* 0x000000040438e981 */ /* 0x000128000c1e1500 */
[----:B------:R-:W-:Y:S01]  /*42b00*/  STL [R1+0x3f64], R60 ;  /* 0x003f643c01007387 */ /* 0x000fe20000100800 */
[----:B------:R-:W-:Y:S01]  /*42b10*/  PRMT R42, RZ, 0x7610, R42 ;  /* 0x00007610ff2a7816 */ /* 0x000fe2000000002a */
[----:B0-----:R-:W-:Y:S02]  /*42b20*/  @!P5 IMAD.MOV.U32 R4, RZ, RZ, R26 ;  /* 0x000000ffff04d224 */ /* 0x001fe400078e001a */
[----:B------:R-:W-:-:S05]  /*42b30*/  @!P5 IMAD.MOV.U32 R5, RZ, RZ, R27 ;  /* 0x000000ffff05d224 */ /* 0x000fca00078e001b */
[----:B------:R-:W4:Y:S04]  /*42b40*/  @!P5 LDG.E.U16 R42, [R4.64] ;  /* 0x00000004042ad981 */ /* 0x000f28000c1e1500 */
[----:B--2---:R0:W-:Y:S01]  /*42b50*/  STL [R1+0x3f68], R3 ;  /* 0x003f680301007387 */ /* 0x0041e20000100800 */
[----:B------:R-:W2:Y:S03]  /*42b60*/  LDL R2, [R1+0x20cc] ;  /* 0x0020cc0001027983 */ /* 0x000ea60000100800 */
[----:B0-----:R-:W2:Y:S04]  /*42b70*/  LDL R3, [R1+0x20c0] ;  /* 0x0020c00001037983 */ /* 0x001ea80000100800 */
[----:B---3--:R-:W-:Y:S01]  /*42b80*/  STL [R1+0x3f9c], R58 ;  /* 0x003f9c3a01007387 */ /* 0x008fe20000100800 */
[----:B------:R-:W3:Y:S02]  /*42b90*/  LDL R25, [R1+0x20f8] ;  /* 0x0020f80001197983 */ /* 0x000ee40000100800 */
[----:B------:R-:W3:Y:S01]  /*42ba0*/  LDL R24, [R1+0x2104] ;  /* 0x0021040001187983 */ /* 0x000ee20000100800 */
[----:B----4-:R-:W-:Y:S01]  /*42bb0*/  STL [R1+0x3fa0], R56 ;  /* 0x003fa03801007387 */ /* 0x010fe20000100800 */
[----:B------:R-:W4:Y:S02]  /*42bc0*/  LDL R29, [R1+0x2100] ;  /* 0x00210000011d7983 */ /* 0x000f240000100800 */
[----:B------:R-:W4:Y:S01]  /*42bd0*/  LDL R28, [R1+0x210c] ;  /* 0x00210c00011c7983 */ /* 0x000f220000100800 */
[----:B------:R-:W-:-:S02]  /*42be0*/  PRMT R40, RZ, 0x7610, R40 ;  /* 0x00007610ff287816 */ /* 0x000fc40000000028 */
[----:B------:R-:W-:Y:S02]  /*42bf0*/  PRMT R23, RZ, 0x7610, R23 ;  /* 0x00007610ff177816 */ /* 0x000fe40000000017 */
[----:B------:R-:W-:Y:S01]  /*42c00*/  PRMT R22, RZ, 0x7610, R22 ;  /* 0x00007610ff167816 */ /* 0x000fe20000000016 */
[----:B------:R-:W4:Y:S04]  /*42c10*/  LDL R27, [R1+0x2138] ;  /* 0x00213800011b7983 */ /* 0x000f280000100800 */
[----:B------:R-:W4:Y:S04]  /*42c20*/  LDL R26, [R1+0x2144] ;  /* 0x00214400011a7983 */ /* 0x000f280000100800 */
[----:B------:R-:W-:Y:S01]  /*42c30*/  STL [R1+0x3fa4], R42 ;  /* 0x003fa42a01007387 */ /* 0x000fe20000100800 */
[----:B--2---:R-:W-:-:S03]  /*42c40*/  @!P6 IMAD.MOV.U32 R4, RZ, RZ, R2 ;  /* 0x000000ffff04e224 */ /* 0x004fc600078e0002 */
[----:B------:R-:W2:Y:S01]  /*42c50*/  LDL R2, [R1+0x214c] ;  /* 0x00214c0001027983 */ /* 0x000ea20000100800 */
[----:B------:R-:W-:-:S03]  /*42c60*/  @!P6 IMAD.MOV.U32 R5, RZ, RZ, R3 ;  /* 0x000000ffff05e224 */ /* 0x000fc600078e0003 */
[----:B------:R-:W2:Y:S04]  /*42c70*/  LDL R3, [R1+0x2140] ;  /* 0x0021400001037983 */ /* 0x000ea80000100800 */
[----:B------:R3:W2:Y:S02]  /*42c80*/  @!P6 LDG.E.U16 R40, [R4.64] ;  /* 0x000000040428e981 */ /* 0x0006a4000c1e1500 */
[----:B---3--:R-:W-:Y:S02]  /*42c90*/  @!P5 IMAD.MOV.U32 R4, RZ, RZ, R24 ;  /* 0x000000ffff04d224 */ /* 0x008fe400078e0018 */
[----:B------:R-:W-:-:S05]  /*42ca0*/  @!P5 IMAD.MOV.U32 R5, RZ, RZ, R25 ;  /* 0x000000ffff05d224 */ /* 0x000fca00078e0019 */
[----:B------:R4:W3:Y:S02]  /*42cb0*/  @!P5 LDG.E.U16 R23, [R4.64] ;  /* 0x000000040417d981 */ /* 0x0008e4000c1e1500 */
[----:B----4-:R-:W-:Y:S02]  /*42cc0*/  @!P6 IMAD.MOV.U32 R4, RZ, RZ, R28 ;  /* 0x000000ffff04e224 */ /* 0x010fe400078e001c */
[----:B------:R-:W-:-:S05]  /*42cd0*/  @!P6 IMAD.MOV.U32 R5, RZ, RZ, R29 ;  /* 0x000000ffff05e224 */ /* 0x000fca00078e001d */
[----:B------:R0:W4:Y:S01]  /*42ce0*/  @!P6 LDG.E.U16 R22, [R4.64] ;  /* 0x000000040416e981 */ /* 0x000122000c1e1500 */
[----:B------:R-:W-:Y:S01]  /*42cf0*/  PRMT R21, RZ, 0x7610, R21 ;  /* 0x00007610ff157816 */ /* 0x000fe20000000015 */
[----:B0-----:R-:W-:Y:S02]  /*42d00*/  @!P5 IMAD.MOV.U32 R4, RZ, RZ, R26 ;  /* 0x000000ffff04d224 */ /* 0x001fe400078e001a */
[----:B------:R-:W-:-:S05]  /*42d10*/  @!P5 IMAD.MOV.U32 R5, RZ, RZ, R27 ;  /* 0x000000ffff05d224 */ /* 0x000fca00078e001b */
[----:B------:R0:W4:Y:S01]  /*42d20*/  @!P5 LDG.E.U16 R21, [R4.64] ;  /* 0x000000040415d981 */ /* 0x000122000c1e1500 */
[----:B------:R-:W-:-:S03]  /*42d30*/  PRMT R20, RZ, 0x7610, R20 ;  /* 0x00007610ff147816 */ /* 0x000fc60000000014 */
[----:B--2---:R-:W-:Y:S01]  /*42d40*/  STL [R1+0x3fa8], R40 ;  /* 0x003fa82801007387 */ /* 0x004fe20000100800 */
[----:B------:R-:W2:Y:S02]  /*42d50*/  LDL R25, [R1+0x2178] ;  /* 0x0021780001197983 */ /* 0x000ea40000100800 */
[----:B------:R-:W2:Y:S01]  /*42d60*/  LDL R24, [R1+0x2184] ;  /* 0x0021840001187983 */ /* 0x000ea20000100800 */
[----:B---3--:R-:W-:Y:S01]  /*42d70*/  STL [R1+0x3fac], R23 ;  /* 0x003fac1701007387 */ /* 0x008fe20000100800 */
[----:B0-----:R-:W-:Y:S02]  /*42d80*/  @!P6 IMAD.MOV.U32 R4, RZ, RZ, R2 ;  /* 0x000000ffff04e224 */ /* 0x001fe400078e0002 */
[----:B------:R-:W-:-:S05]  /*42d90*/  @!P6 IMAD.MOV.U32 R5, RZ, RZ, R3 ;  /* 0x000000ffff05e224 */ /* 0x000fca00078e0003 */
[----:B------:R2:W3:Y:S04]  /*42da0*/  @!P6 LDG.E.U16 R20, [R4.64] ;  /* 0x000000040414e981 */ /* 0x0004e8000c1e1500 */
[----:B----4-:R0:W-:Y:S01]  /*42db0*/  STL [R1+0x3fb0], R22 ;  /* 0x003fb01601007387 */ /* 0x0101e20000100800 */
[----:B------:R-:W4:Y:S03]  /*42dc0*/  LDL R26, [R1+0x2180] ;  /* 0x00218000011a7983 */ /* 0x000f260000100800 */
[----:B0-----:R-:W3:Y:S01]  /*42dd0*/  LDL R22, [R1+0x218c] ;  /* 0x00218c0001167983 */ /* 0x001ee20000100800 */
[----:B------:R-:W-:Y:S02]  /*42de0*/  PRMT R19, RZ, 0x7610, R19 ;  /* 0x00007610ff137816 */ /* 0x000fe40000000013 */
[----:B------:R-:W-:Y:S01]  /*42df0*/  PRMT R18, RZ, 0x7610, R18 ;  /* 0x00007610ff127816 */ /* 0x000fe20000000012 */
[----:B------:R0:W-:Y:S01]  /*42e00*/  STL [R1+0x3fb4], R21 ;  /* 0x003fb41501007387 */ /* 0x0001e20000100800 */
[----:B------:R-:W3:Y:S02]  /*42e10*/  LDL R3, [R1+0x21b8] ;  /* 0x0021b80001037983 */ /* 0x000ee40000100800 */
[----:B------:R-:W3:Y:S02]  /*42e20*/  LDL R2, [R1+0x21c4] ;  /* 0x0021c40001027983 */ /* 0x000ee40000100800 */
[----:B--2---:R-:W-:-:S02]  /*42e30*/  @!P5 IMAD.MOV.U32 R5, RZ, RZ, R25 ;  /* 0x000000ffff05d224 */ /* 0x004fc400078e0019 */
[----:B------:R-:W-:-:S05]  /*42e40*/  @!P5 IMAD.MOV.U32 R4, RZ, RZ, R24 ;  /* 0x000000ffff04d224 */ /* 0x000fca00078e0018 */
[----:B------:R4:W2:Y:S02]  /*42e50*/  @!P5 LDG.E.U16 R19, [R4.64] ;  /* 0x000000040413d981 */ /* 0x0008a4000c1e1500 */
[----:B----4-:R-:W-:Y:S02]  /*42e60*/  @!P6 IMAD.MOV.U32 R5, RZ, RZ, R26 ;  /* 0x000000ffff05e224 */ /* 0x010fe400078e001a */
[----:B---3--:R-:W-:-:S05]  /*42e70*/  @!P6 IMAD.MOV.U32 R4, RZ, RZ, R22 ;  /* 0x000000ffff04e224 */ /* 0x008fca00078e0016 */
[----:B------:R1:W3:Y:S04]  /*42e80*/  @!P6 LDG.E.U16 R18, [R4.64] ;  /* 0x000000040412e981 */ /* 0x0002e8000c1e1500 */
[----:B------:R-:W-:Y:S01]  /*42e90*/  STL [R1+0x3fb8], R20 ;  /* 0x003fb81401007387 */ /* 0x000fe20000100800 */
[----:B------:R-:W4:Y:S02]  /*42ea0*/  LDL R25, [R1+0x21c0] ;  /* 0x0021c00001197983 */ /* 0x000f240000100800 */
[----:B------:R-:W4:Y:S02]  /*42eb0*/  LDL R24, [R1+0x21cc] ;  /* 0x0021cc0001187983 */ /* 0x000f240000100800 */
[----:B------:R-:W4:Y:S01]  /*42ec0*/  LDL R23, [R1+0x2204] ;  /* 0x0022040001177983 */ /* 0x000f220000100800 */
[----:B------:R-:W-:Y:S01]  /*42ed0*/  PRMT R17, RZ, 0x7610, R17 ;  /* 0x00007610ff117816 */ /* 0x000fe20000000011 */
[----:B-1----:R-:W-:-:S02]  /*42ee0*/  @!P5 IMAD.MOV.U32 R4, RZ, RZ, R2 ;  /* 0x000000ffff04d224 */ /* 0x002fc400078e0002 */
[----:B------:R-:W-:-:S05]  /*42ef0*/  @!P5 IMAD.MOV.U32 R5, RZ, RZ, R3 ;  /* 0x000000ffff05d224 */ /* 0x000fca00078e0003 */
[----:B------:R4:W4:Y:S01]  /*42f00*/  @!P5 LDG.E.U16 R17, [R4.64] ;  /* 0x000000040411d981 */ /* 0x000922000c1e1500 */
[----:B------:R-:W-:-:S03]  /*42f10*/  PRMT R16, RZ, 0x7610, R16 ;  /* 0x00007610ff107816 */ /* 0x000fc60000000010 */
[----:B--2---:R1:W-:Y:S01]  /*42f20*/  STL [R1+0x3fbc], R19 ;  /* 0x003fbc1301007387 */ /* 0x0043e20000100800 */
[----:B------:R-:W2:Y:S02]  /*42f30*/  LDL R22, [R1+0x2200] ;  /* 0x0022000001167983 */ /* 0x000ea40000100800 */
[----:B0-----:R-:W2:Y:S01]  /*42f40*/  LDL R21, [R1+0x220c] ;  /* 0x00220c0001157983 */ /* 0x001ea20000100800 */
[----:B-1----:R-:W2:Y:S04]  /*42f50*/  LDL R19, [R1+0x21f8] ;  /* 0x0021f80001137983 */ /* 0x002ea80000100800 */
[----:B---3--:R-:W-:Y:S01]  /*42f60*/  STL [R1+0x3fc0], R18 ;  /* 0x003fc01201007387 */ /* 0x008fe20000100800 */
[----:B------:R-:W3:Y:S02]  /*42f70*/  LDL R20, [R1+0x2070] ;  /* 0x0020700001147983 */ /* 0x000ee40000100800 */
[----:B------:R-:W3:Y:S02]  /*42f80*/  LDL R2, [R1+0x207c] ;  /* 0x00207c0001027983 */ /* 0x000ee40000100800 */
[----:B----4-:R-:W-:-:S02]  /*42f90*/  @!P6 IMAD.MOV.U32 R4, RZ, RZ, R24 ;  /* 0x000000ffff04e224 */ /* 0x010fc400078e0018 */
[----:B------:R-:W-:Y:S01]  /*42fa0*/  @!P6 IMAD.MOV.U32 R5, RZ, RZ, R25 ;  /* 0x000000ffff05e224 */ /* 0x000fe200078e0019 */
[----:B------:R-:W-:Y:S02]  /*42fb0*/  PRMT R15, RZ, 0x7610, R15 ;  /* 0x00007610ff0f7816 */ /* 0x000fe4000000000f */
[----:B------:R-:W-:Y:S02]  /*42fc0*/  PRMT R14, RZ, 0x7610, R14 ;  /* 0x00007610ff0e7816 */ /* 0x000fe4000000000e */
[----:B------:R-:W-:Y:S01]  /*42fd0*/  PRMT R61, RZ, 0x7610, R61 ;  /* 0x00007610ff3d7816 */ /* 0x000fe2000000003d */
[----:B------:R-:W4:Y:S04]  /*42fe0*/  LDL R3, [R1+0x2094] ;  /* 0x0020940001037983 */ /* 0x000f280000100800 */
[----:B------:R0:W4:Y:S02]  /*42ff0*/  @!P6 LDG.E.U16 R16, [R4.64] ;  /* 0x000000040410e981 */ /* 0x000124000c1e1500 */
[----:B0-----:R-:W-:-:S02]  /*43000*/  @!P5 IMAD.MOV.U32 R4, RZ, RZ, R23 ;  /* 0x000000ffff04d224 */ /* 0x001fc400078e0017 */
[----:B------:R0:W-:Y:S04]  /*43010*/  STL [R1+0x3fc4], R17 ;  /* 0x003fc41101007387 */ /* 0x0001e80000100800 */
[----:B0-----:R-:W4:Y:S01]  /*43020*/  LDL R17, [R1+0x2088] ;  /* 0x0020880001117983 */ /* 0x001f220000100800 */
[----:B--2---:R-:W-:-:S05]  /*43030*/  @!P5 IMAD.MOV.U32 R5, RZ, RZ, R19 ;  /* 0x000000ffff05d224 */ /* 0x004fca00078e0013 */
[----:B------:R0:W2:Y:S02]  /*43040*/  @!P5 LDG.E.U16 R15, [R4.64] ;  /* 0x00000004040fd981 */ /* 0x0000a4000c1e1500 */
[----:B0-----:R-:W-:Y:S02]  /*43050*/  @!P6 IMAD.MOV.U32 R4, RZ, RZ, R21 ;  /* 0x000000ffff04e224 */ /* 0x001fe400078e0015 */
[----:B------:R-:W-:-:S05]  /*43060*/  @!P6 IMAD.MOV.U32 R5, RZ, RZ, R22 ;  /* 0x000000ffff05e224 */ /* 0x000fca00078e0016 */
[----:B------:R3:W2:Y:S02]  /*43070*/  @!P6 LDG.E.U16 R14, [R4.64] ;  /* 0x00000004040ee981 */ /* 0x0006a4000c1e1500 */
[----:B---3--:R-:W-:Y:S02]  /*43080*/  @!P6 IMAD.MOV.U32 R5, RZ, RZ, R20 ;  /* 0x000000ffff05e224 */ /* 0x008fe400078e0014 */
[----:B------:R-:W-:-:S05]  /*43090*/  @!P6 IMAD.MOV.U32 R4, RZ, RZ, R2 ;  /* 0x000000ffff04e224 */ /* 0x000fca00078e0002 */
[----:B------:R0:W3:Y:S04]  /*430a0*/  @!P6 LDG.E.U16 R61, [R4.64] ;  /* 0x00000004043de981 */ /* 0x0000e8000c1e1500 */
[----:B----4-:R1:W-:Y:S01]  /*430b0*/  STL [R1+0x3fc8], R16 ;  /* 0x003fc81001007387 */ /* 0x0103e20000100800 */
[----:B------:R-:W4:Y:S02]  /*430c0*/  LDL R19, [R1+0x2090] ;  /* 0x0020900001137983 */ /* 0x000f240000100800 */
[----:B------:R-:W4:Y:S01]  /*430d0*/  LDL R18, [R1+0x209c] ;  /* 0x00209c0001127983 */ /* 0x000f220000100800 */
[----:B------:R-:W-:Y:S01]  /*430e0*/  PRMT R54, RZ, 0x7610, R54 ;  /* 0x00007610ff367816 */ /* 0x000fe20000000036 */
[----:B0-----:R-:W-:Y:S01]  /*430f0*/  @!P5 IMAD.MOV.U32 R4, RZ, RZ, R3 ;  /* 0x000000ffff04d224 */ /* 0x001fe200078e0003 */
[----:B------:R-:W-:Y:S01]  /*43100*/  PRMT R52, RZ, 0x7610, R52 ;  /* 0x00007610ff347816 */ /* 0x000fe20000000034 */
[----:B------:R-:W-:-:S05]  /*43110*/  @!P5 IMAD.MOV.U32 R5, RZ, RZ, R17 ;  /* 0x000000ffff05d224 */ /* 0x000fca00078e0011 */
[----:B------:R4:W4:Y:S04]  /*43120*/  @!P5 LDG.E.U16 R54, [R4.64] ;  /* 0x000000040436d981 */ /* 0x000928000c1e1500 */
[----:B--2---:R0:W-:Y:S01]  /*43130*/  STL [R1+0x3fcc], R15 ;  /* 0x003fcc0f01007387 */ /* 0x0041e20000100800 */
[----:B-1----:R-:W2:Y:S03]  /*43140*/  LDL R16, [R1+0x2098] ;  /* 0x0020980001107983 */ /* 0x002ea60000100800 */
[----:B0-----:R-:W2:Y:S04]  /*43150*/  LDL R15, [R1+0x20a4] ;  /* 0x0020a400010f7983 */ /* 0x001ea80000100800 */
[----:B------:R0:W-:Y:S01]  /*43160*/  STL [R1+0x3fd0], R14 ;  /* 0x003fd00e01007387 */ /* 0x0001e20000100800 */
[----:B------:R-:W2:Y:S03]  /*43170*/  LDL R2, [R1+0x20ac] ;  /* 0x0020ac0001027983 */ /* 0x000ea60000100800 */
[----:B0-----:R-:W2:Y:S04]  /*43180*/  LDL R14, [R1+0x20a0] ;  /* 0x0020a000010e7983 */ /* 0x001ea80000100800 */
        /* <DEDUP_REMOVED lines=9> */
[----:B------:R2:W3:Y:S04]  /*43220*/  @!P6 LDG.E.U16 R52, [R4.64] ;  /* 0x000000040434e981 */ /* 0x0004e8000c1e1500 */
[----:B------:R-:W-:Y:S01]  /*43230*/  STL [R1+0x3f70], R54 ;  /* 0x003f703601007387 */ /* 0x000fe20000100800 */
[----:B------:R-:W4:Y:S02]  /*43240*/  LDL R19, [R1+0x20b0] ;  /* 0x0020b00001137983 */ /* 0x000f240000100800 */
[----:B------:R-:W4:Y:S02]  /*43250*/  LDL R21, [R1+0x20c8] ;  /* 0x0020c80001157983 */ /* 0x000f240000100800 */
[----:B------:R-:W4:Y:S02]  /*43260*/  LDL R18, [R1+0x20d4] ;  /* 0x0020d40001127983 */ /* 0x000f240000100800 */
[----:B--2---:R-:W-:-:S02]  /*43270*/  @!P5 IMAD.MOV.U32 R5, RZ, RZ, R16 ;  /* 0x000000ffff05d224 */ /* 0x004fc400078e0010 */
[----:B------:R-:W-:-:S05]  /*43280*/  @!P5 IMAD.MOV.U32 R4, RZ, RZ, R15 ;  /* 0x000000ffff04d224 */ /* 0x000fca00078e000f */
[----:B------:R0:W2:Y:S02]  /*43290*/  @!P5 LDG.E.U16 R50, [R4.64] ;  /* 0x000000040432d981 */ /* 0x0000a4000c1e1500 */
[----:B0-----:R-:W-:Y:S02]  /*432a0*/  @!P6 IMAD.MOV.U32 R4, RZ, RZ, R2 ;  /* 0x000000ffff04e224 */ /* 0x001fe400078e0002 */
[----:B------:R-:W-:-:S05]  /*432b0*/  @!P6 IMAD.MOV.U32 R5, RZ, RZ, R14 ;  /* 0x000000ffff05e224 */ /* 0x000fca00078e000e */
[----:B------:R3:W2:Y:S02]  /*432c0*/  @!P6 LDG.E.U16 R48, [R4.64] ;  /* 0x000000040430e981 */ /* 0x0006a4000c1e1500 */
[----:B---3--:R-:W-:Y:S02]  /*432d0*/  @!P5 IMAD.MOV.U32 R4, RZ, RZ, R3 ;  /* 0x000000ffff04d224 */ /* 0x008fe400078e0003 */
[----:B------:R-:W-:-:S05]  /*432e0*/  @!P5 IMAD.MOV.U32 R5, RZ, RZ, R20 ;  /* 0x000000ffff05d224 */ /* 0x000fca00078e0014 */
[----:B------:R4:W3:Y:S04]  /*432f0*/  @!P5 LDG.E.U16 R46, [R4.64] ;  /* 0x00000004042ed981 */ /* 0x0008e8000c1e1500 */
[----:B------:R-:W-:Y:S01]  /*43300*/  STL [R1+0x3f74], R52 ;  /* 0x003f743401007387 */ /* 0x000fe20000100800 */
[----:B------:R-:W3:Y:S02]  /*43310*/  LDL R16, [R1+0x20d0] ;  /* 0x0020d00001107983 */ /* 0x000ee40000100800 */
[----:B------:R-:W3:Y:S01]  /*43320*/  LDL R15, [R1+0x20dc] ;  /* 0x0020dc00010f7983 */ /* 0x000ee20000100800 */
[----:B------:R-:W-:Y:S01]  /*43330*/  PRMT R44, RZ, 0x7610, R44 ;  /* 0x00007610ff2c7816 */ /* 0x000fe2000000002c */
[----:B----4-:R-:W-:Y:S02]  /*43340*/  @!P6 IMAD.MOV.U32 R4, RZ, RZ, R17 ;  /* 0x000000ffff04e224 */ /* 0x010fe400078e0011 */
[----:B------:R-:W-:Y:S01]  /*43350*/  @!P6 IMAD.MOV.U32 R5, RZ, RZ, R19 ;  /* 0x000000ffff05e224 */ /* 0x000fe200078e0013 */
[----:B------:R-:W-:-:S04]  /*43360*/  PRMT R38, RZ, 0x7610, R38 ;  /* 0x00007610ff267816 */ /* 0x000fc80000000026 */
[----:B------:R0:W4:Y:S01]  /*43370*/  @!P6 LDG.E.U16 R44, [R4.64] ;  /* 0x00000004042ce981 */ /* 0x000122000c1e1500 */
[----:B------:R-:W-:Y:S01]  /*43380*/  PRMT R36, RZ, 0x7610, R36 ;  /* 0x00007610ff247816 */ /* 0x000fe20000000024 */
[----:B0-----:R-:W-:Y:S02]  /*43390*/  @!P5 IMAD.MOV.U32 R4, RZ, RZ, R18 ;  /* 0x000000ffff04d224 */ /* 0x001fe400078e0012 */
[----:B------:R-:W-:-:S05]  /*433a0*/  @!P5 IMAD.MOV.U32 R5, RZ, RZ, R21 ;  /* 0x000000ffff05d224 */ /* 0x000fca00078e0015 */
[----:B------:R0:W4:Y:S04]  /*433b0*/  @!P5 LDG.E.U16 R38, [R4.64] ;  /* 0x000000040426d981 */ /* 0x000128000c1e1500 */
[----:B--2---:R-:W-:Y:S01]  /*433c0*/  STL [R1+0x3f78], R50 ;  /* 0x003f783201007387 */ /* 0x004fe20000100800 */
[----:B------:R-:W2:Y:S02]  /*433d0*/  LDL R14, [R1+0x20d8] ;  /* 0x0020d800010e7983 */ /* 0x000ea40000100800 */
[----:B------:R-:W2:Y:S01]  /*433e0*/  LDL R2, [R1+0x20e4] ;  /* 0x0020e40001027983 */ /* 0x000ea20000100800 */
[----:B------:R-:W-:Y:S01]  /*433f0*/  STL [R1+0x3f7c], R48 ;  /* 0x003f7c3001007387 */ /* 0x000fe20000100800 */
[----:B------:R-:W2:Y:S02]  /*43400*/  LDL R20, [R1+0x20e0] ;  /* 0x0020e00001147983 */ /* 0x000ea40000100800 */
[----:B------:R-:W2:Y:S01]  /*43410*/  LDL R3, [R1+0x20ec] ;  /* 0x0020ec0001037983 */ /* 0x000ea20000100800 */
[----:B---3--:R-:W-:Y:S01]  /*43420*/  STL [R1+0x3f80], R46 ;  /* 0x003f802e01007387 */ /* 0x008fe20000100800 */
[----:B------:R-:W3:Y:S02]  /*43430*/  LDL R19, [R1+0x2108] ;  /* 0x0021080001137983 */ /* 0x000ee40000100800 */
[----:B------:R-:W3:Y:S02]  /*43440*/  LDL R17, [R1+0x2114] ;  /* 0x0021140001117983 */ /* 0x000ee40000100800 */
[----:B0-----:R-:W-:-:S02]  /*43450*/  @!P6 IMAD.MOV.U32 R4, RZ, RZ, R15 ;  /* 0x000000ffff04e224 */ /* 0x001fc400078e000f */
[----:B------:R-:W-:-:S05]  /*43460*/  @!P6 IMAD.MOV.U32 R5, RZ, RZ, R16 ;  /* 0x000000ffff05e224 */ /* 0x000fca00078e0010 */
[----:B------:R2:W3:Y:S01]  /*43470*/  @!P6 LDG.E.U16 R36, [R4.64] ;  /* 0x000000040424e981 */ /* 0x0004e2000c1e1500 */
[----:B------:R-:W-:Y:S02]  /*43480*/  PRMT R34, RZ, 0x7610, R34 ;  /* 0x00007610ff227816 */ /* 0x000fe40000000022 */
[----:B------:R-:W-:Y:S02]  /*43490*/  PRMT R32, RZ, 0x7610, R32 ;  /* 0x00007610ff207816 */ /* 0x000fe40000000020 */
[----:B------:R-:W-:Y:S01]  /*434a0*/  PRMT R13, RZ, 0x7610, R13 ;  /* 0x00007610ff0d7816 */ /* 0x000fe2000000000d */
[----:B----4-:R-:W-:Y:S01]  /*434b0*/  STL [R1+0x3f84], R44 ;  /* 0x003f842c01007387 */ /* 0x010fe20000100800 */
[----:B------:R-:W4:Y:S02]  /*434c0*/  LDL R18, [R1+0x211c] ;  /* 0x00211c0001127983 */ /* 0x000f240000100800 */
[----:B------:R-:W4:Y:S01]  /*434d0*/  LDL R21, [R1+0x2110] ;  /* 0x0021100001157983 */ /* 0x000f220000100800 */
        /* <DEDUP_REMOVED lines=15> */
[----:B------:R-:W3:Y:S02]  /*435d0*/  LDL R14, [R1+0x2188] ;  /* 0x00218800010e7983 */ /* 0x000ee40000100800 */
[----:B------:R-:W3:Y:S01]  /*435e0*/  LDL R2, [R1+0x2194] ;  /* 0x0021940001027983 */ /* 0x000ee20000100800 */
[----:B------:R-:W-:-:S02]  /*435f0*/  PRMT R12, RZ, 0x7610, R12 ;  /* 0x00007610ff0c7816 */ /* 0x000fc4000000000c */
[----:B------:R-:W-:Y:S01]  /*43600*/  PRMT R11, RZ, 0x7610, R11 ;  /* 0x00007610ff0b7816 */ /* 0x000fe2000000000b */
[----:B----4-:R-:W-:Y:S02]  /*43610*/  @!P6 IMAD.MOV.U32 R4, RZ, RZ, R18 ;  /* 0x000000ffff04e224 */ /* 0x010fe400078e0012 */
[----:B------:R-:W-:-:S05]  /*43620*/  @!P6 IMAD.MOV.U32 R5, RZ, RZ, R21 ;  /* 0x000000ffff05e224 */ /* 0x000fca00078e0015 */
[----:B------:R0:W4:Y:S01]  /*43630*/  @!P6 LDG.E.U16 R12, [R4.64] ;  /* 0x00000004040ce981 */ /* 0x000122000c1e1500 */
[----:B------:R-:W-:Y:S01]  /*43640*/  PRMT R10, RZ, 0x7610, R10 ;  /* 0x00007610ff0a7816 */ /* 0x000fe2000000000a */
[----:B0-----:R-:W-:Y:S02]  /*43650*/  @!P5 IMAD.MOV.U32 R5, RZ, RZ, R22 ;  /* 0x000000ffff05d224 */ /* 0x001fe400078e0016 */
[----:B------:R-:W-:-:S05]  /*43660*/  @!P5 IMAD.MOV.U32 R4, RZ, RZ, R15 ;  /* 0x000000ffff04d224 */ /* 0x000fca00078e000f */
[----:B------:R0:W4:Y:S02]  /*43670*/  @!P5 LDG.E.U16 R11, [R4.64] ;  /* 0x00000004040bd981 */ /* 0x000124000c1e1500 */
[----:B0-----:R-:W-:Y:S02]  /*43680*/  @!P6 IMAD.MOV.U32 R4, RZ, RZ, R16 ;  /* 0x000000ffff04e224 */ /* 0x001fe400078e0010 */
[----:B--2---:R-:W-:Y:S01]  /*43690*/  STL [R1+0x3f90], R34 ;  /* 0x003f902201007387 */ /* 0x004fe20000100800 */
[----:B------:R-:W2:Y:S02]  /*436a0*/  LDL R23, [R1+0x2190] ;  /* 0x0021900001177983 */ /* 0x000ea40000100800 */
[----:B------:R-:W4:Y:S02]  /*436b0*/  LDL R20, [R1+0x219c] ;  /* 0x00219c0001147983 */ /* 0x000f240000100800 */
[----:B------:R-:W4:Y:S01]  /*436c0*/  LDL R3, [R1+0x21d4] ;  /* 0x0021d40001037983 */ /* 0x000f220000100800 */
[----:B------:R-:W-:Y:S01]  /*436d0*/  STL [R1+0x3f94], R32 ;  /* 0x003f942001007387 */ /* 0x000fe20000100800 */
[----:B------:R-:W4:Y:S02]  /*436e0*/  LDL R19, [R1+0x21c8] ;  /* 0x0021c80001137983 */ /* 0x000f240000100800 */
[----:B------:R-:W4:Y:S01]  /*436f0*/  LDL R17, [R1+0x21dc] ;  /* 0x0021dc0001117983 */ /* 0x000f220000100800 */
[----:B---3--:R0:W-:Y:S01]  /*43700*/  STL [R1+0x3f98], R13 ;  /* 0x003f980d01007387 */ /* 0x0081e20000100800 */
[----:B------:R-:W3:Y:S02]  /*43710*/  LDL R18, [R1+0x21d0] ;  /* 0x0021d00001127983 */ /* 0x000ee40000100800 */
[----:B------:R-:W3:Y:S02]  /*43720*/  LDL R21, [R1+0x2214] ;  /* 0x0022140001157983 */ /* 0x000ee40000100800 */
[----:B------:R-:W3:Y:S02]  /*43730*/  LDL R22, [R1+0x2208] ;  /* 0x0022080001167983 */ /* 0x000ee40000100800 */
[----:B------:R-:W-:Y:S01]  /*43740*/  @!P6 IMAD.MOV.U32 R5, RZ, RZ, R24 ;  /* 0x000000ffff05e224 */ /* 0x000fe200078e0018 */
[----:B------:R-:W3:Y:S04]  /*43750*/  LDL R15, [R1+0x221c] ;  /* 0x00221c00010f7983 */ /* 0x000ee80000100800 */
[----:B------:R-:W3:Y:S04]  /*43760*/  LDL R16, [R1+0x2210] ;  /* 0x0022100001107983 */ /* 0x000ee80000100800 */
[----:B------:R1:W3:Y:S04]  /*43770*/  @!P6 LDG.E.U16 R10, [R4.64] ;  /* 0x00000004040ae981 */ /* 0x0002e8000c1e1500 */
[----:B0-----:R-:W3:Y:S01]  /*43780*/  LDL R13, [R1+0x20f4] ;  /* 0x0020f400010d7983 */ /* 0x001ee20000100800 */
[----:B------:R-:W-:-:S02]  /*43790*/  PRMT R9, RZ, 0x7610, R9 ;  /* 0x00007610ff097816 */ /* 0x000fc40000000009 */
[----:B------:R-:W-:Y:S02]  /*437a0*/  PRMT R8, RZ, 0x7610, R8 ;  /* 0x00007610ff087816 */ /* 0x000fe40000000008 */
[----:B------:R-:W-:Y:S02]  /*437b0*/  PRMT R7, RZ, 0x7610, R7 ;  /* 0x00007610ff077816 */ /* 0x000fe40000000007 */
[----:B------:R-:W-:Y:S02]  /*437c0*/  PRMT R6, RZ, 0x7610, R6 ;  /* 0x00007610ff067816 */ /* 0x000fe40000000006 */
[----:B------:R-:W-:Y:S01]  /*437d0*/  PRMT R30, RZ, 0x7610, R30 ;  /* 0x00007610ff1e7816 */ /* 0x000fe2000000001e */
[----:B------:R-:W3:Y:S01]  /*437e0*/  LDL R32, [R1+0x2160] ;  /* 0x0021600001207983 */ /* 0x000ee20000100800 */
[----:B------:R-:W-:Y:S02]  /*437f0*/  PRMT R31, RZ, 0x7610, R31 ;  /* 0x00007610ff1f7816 */ /* 0x000fe4000000001f */
[----:B------:R-:W-:Y:S01]  /*43800*/  PRMT R33, RZ, 0x7610, R33 ;  /* 0x00007610ff217816 */ /* 0x000fe20000000021 */
[----:B-1----:R-:W-:Y:S01]  /*43810*/  @!P5 IMAD.MOV.U32 R5, RZ, RZ, R14 ;  /* 0x000000ffff05d224 */ /* 0x002fe200078e000e */
[----:B------:R-:W-:Y:S01]  /*43820*/  PRMT R35, RZ, 0x7610, R35 ;  /* 0x00007610ff237816 */ /* 0x000fe20000000023 */
[----:B------:R-:W3:Y:S01]  /*43830*/  LDL R14, [R1+0x20e8] ;  /* 0x0020e800010e7983 */ /* 0x000ee20000100800 */
[----:B------:R-:W-:-:S02]  /*43840*/  @!P5 IMAD.MOV.U32 R4, RZ, RZ, R2 ;  /* 0x000000ffff04d224 */ /* 0x000fc400078e0002 */
[----:B------:R-:W3:Y:S01]  /*43850*/  LDL R2, [R1+0x20fc] ;  /* 0x0020fc0001027983 */ /* 0x000ee20000100800 */
[----:B------:R-:W3:Y:S04]  /*43860*/  LDL R46, [R1+0x21d8] ;  /* 0x0021d800012e7983 */ /* 0x000ee80000100800 */
[----:B------:R2:W3:Y:S04]  /*43870*/  @!P5 LDG.E.U16 R9, [R4.64] ;  /* 0x000000040409d981 */ /* 0x0004e8000c1e1500 */
[----:B------:R-:W3:Y:S01]  /*43880*/  LDL R44, [R1+0x21e4] ;  /* 0x0021e400012c7983 */ /* 0x000ee20000100800 */
[----:B------:R-:W-:-:S03]  /*43890*/  PRMT R37, RZ, 0x7610, R37 ;  /* 0x00007610ff257816 */ /* 0x000fc60000000025 */
[----:B------:R-:W3:Y:S04]  /*438a0*/  LDL R36, [R1+0x21ec] ;  /* 0x0021ec0001247983 */ /* 0x000ee80000100800 */
[----:B------:R-:W3:Y:S01]  /*438b0*/  LDL R38, [R1+0x21e0] ;  /* 0x0021e00001267983 */ /* 0x000ee20000100800 */
[----:B------:R-:W-:-:S03]  /*438c0*/  PRMT R39, RZ, 0x7610, R39 ;  /* 0x00007610ff277816 */ /* 0x000fc60000000027 */
[----:B------:R-:W3:Y:S01]  /*438d0*/  LDL R34, [R1+0x21e8] ;  /* 0x0021e80001227983 */ /* 0x000ee20000100800 */
[----:B--2---:R-:W-:Y:S02]  /*438e0*/  @!P6 IMAD.MOV.U32 R5, RZ, RZ, R23 ;  /* 0x000000ffff05e224 */ /* 0x004fe400078e0017 */
[----:B----4-:R-:W-:Y:S01]  /*438f0*/  @!P6 IMAD.MOV.U32 R4, RZ, RZ, R20 ;  /* 0x000000ffff04e224 */ /* 0x010fe200078e0014 */
[----:B------:R-:W2:Y:S04]  /*43900*/  LDL R23, [R1+0x216c] ;  /* 0x00216c0001177983 */ /* 0x000ea80000100800 */
[----:B------:R-:W4:Y:S04]  /*43910*/  LDL R20, [R1+0x20f0] ;  /* 0x0020f00001147983 */ /* 0x000f280000100800 */
[----:B------:R0:W2:Y:S02]  /*43920*/  @!P6 LDG.E.U16 R8, [R4.64] ;  /* 0x000000040408e981 */ /* 0x0000a4000c1e1500 */
[----:B0-----:R-:W-:-:S02]  /*43930*/  @!P5 IMAD.MOV.U32 R4, RZ, RZ, R3 ;  /* 0x000000ffff04d224 */ /* 0x001fc400078e0003 */
[----:B------:R-:W2:Y:S01]  /*43940*/  LDL R3, [R1+0x2124] ;  /* 0x0021240001037983 */ /* 0x000ea20000100800 */
[----:B------:R-:W-:Y:S02]  /*43950*/  @!P5 IMAD.MOV.U32 R5, RZ, RZ, R19 ;  /* 0x000000ffff05d224 */ /* 0x000fe400078e0013 */
[----:B------:R-:W2:Y:S03]  /*43960*/  LDL R19, [R1+0x2118] ;  /* 0x0021180001137983 */ /* 0x000ea60000100800 */
[----:B------:R0:W2:Y:S02]  /*43970*/  @!P5 LDG.E.U16 R7, [R4.64] ;  /* 0x000000040407d981 */ /* 0x0000a4000c1e1500 */
[----:B0-----:R-:W-:Y:S02]  /*43980*/  @!P6 IMAD.MOV.U32 R4, RZ, RZ, R17 ;  /* 0x000000ffff04e224 */ /* 0x001fe400078e0011 */
[----:B---3--:R-:W-:-:S02]  /*43990*/  @!P6 IMAD.MOV.U32 R5, RZ, RZ, R18 ;  /* 0x000000ffff05e224 */ /* 0x008fc400078e0012 */
[----:B------:R-:W-:Y:S02]  /*439a0*/  @!P5 IMAD.MOV.U32 R24, RZ, RZ, R21 ;  /* 0x000000ffff18d224 */ /* 0x000fe400078e0015 */
[----:B------:R-:W-:Y:S01]  /*439b0*/  @!P5 IMAD.MOV.U32 R25, RZ, RZ, R22 ;  /* 0x000000ffff19d224 */ /* 0x000fe200078e0016 */
[----:B------:R-:W3:Y:S04]  /*439c0*/  LDL R18, [R1+0x2120] ;  /* 0x0021200001127983 */ /* 0x000ee80000100800 */
[----:B------:R0:W3:Y:S04]  /*439d0*/  @!P6 LDG.E.U16 R6, [R4.64] ;  /* 0x000000040406e981 */ /* 0x0000e8000c1e1500 */
[----:B------:R-:W3:Y:S04]  /*439e0*/  LDL R17, [R1+0x212c] ;  /* 0x00212c0001117983 */ /* 0x000ee80000100800 */
[----:B------:R-:W3:Y:S04]  /*439f0*/  LDL R22, [R1+0x2168] ;  /* 0x0021680001167983 */ /* 0x000ee80000100800 */
[----:B------:R-:W3:Y:S01]  /*43a00*/  LDL R21, [R1+0x2174] ;  /* 0x0021740001157983 */ /* 0x000ee20000100800 */
[----:B0-----:R-:W-:-:S02]  /*43a10*/  PRMT R5, RZ, 0x7610, R5 ;  /* 0x00007610ff057816 */ /* 0x001fc40000000005 */
[----:B------:R-:W-:-:S04]  /*43a20*/  PRMT R4, RZ, 0x7610, R4 ;  /* 0x00007610ff047816 */ /* 0x000fc80000000004 */
[----:B------:R0:W3:Y:S02]  /*43a30*/  @!P5 LDG.E.U16 R5, [R24.64] ;  /* 0x000000041805d981 */ /* 0x0000e4000c1e1500 */
[----:B0-----:R-:W-:Y:S02]  /*43a40*/  @!P6 IMAD.MOV.U32 R24, RZ, RZ, R15 ;  /* 0x000000ffff18e224 */ /* 0x001fe400078e000f */
[----:B------:R-:W-:Y:S01]  /*43a50*/  @!P6 IMAD.MOV.U32 R25, RZ, RZ, R16 ;  /* 0x000000ffff19e224 */ /* 0x000fe200078e0010 */
[----:B------:R-:W3:Y:S04]  /*43a60*/  LDL R15, [R1+0x2134] ;  /* 0x00213400010f7983 */ /* 0x000ee80000100800 */
[----:B------:R-:W3:Y:S04]  /*43a70*/  LDL R16, [R1+0x2128] ;  /* 0x0021280001107983 */ /* 0x000ee80000100800 */
[----:B------:R0:W3:Y:S02]  /*43a80*/  @!P6 LDG.E.U16 R4, [R24.64] ;  /* 0x000000041804e981 */ /* 0x0000e4000c1e1500 */
[----:B0-----:R-:W-:-:S02]  /*43a90*/  @!P5 IMAD.MOV.U32 R25, RZ, RZ, R14 ;  /* 0x000000ffff19d224 */ /* 0x001fc400078e000e */
[----:B------:R-:W3:Y:S01]  /*43aa0*/  LDL R14, [R1+0x2130] ;  /* 0x00213000010e7983 */ /* 0x000ee20000100800 */
[----:B------:R-:W-:Y:S02]  /*43ab0*/  @!P5 IMAD.MOV.U32 R24, RZ, RZ, R13 ;  /* 0x000000ffff18d224 */ /* 0x000fe400078e000d */
[----:B------:R-:W3:Y:S02]  /*43ac0*/  LDL R13, [R1+0x213c] ;  /* 0x00213c00010d7983 */ /* 0x000ee40000100800 */
[----:B------:R-:W-:Y:S02]  /*43ad0*/  @!P6 IMAD.MOV.U32 R26, RZ, RZ, R2 ;  /* 0x000000ffff1ae224 */ /* 0x000fe400078e0002 */
[----:B------:R-:W3:Y:S04]  /*43ae0*/  LDL R2, [R1+0x2164] ;  /* 0x0021640001027983 */ /* 0x000ee80000100800 */
[----:B------:R0:W3:Y:S02]  /*43af0*/  @!P5 LDG.E.U16 R30, [R24.64] ;  /* 0x00000004181ed981 */ /* 0x0000e4000c1e1500 */
[----:B0-----:R-:W-:-:S02]  /*43b00*/  PRMT R24, RZ, 0x7610, R24 ;  /* 0x00007610ff187816 */ /* 0x001fc40000000018 */
[----:B------:R-:W-:Y:S01]  /*43b10*/  PRMT R25, RZ, 0x7610, R25 ;  /* 0x00007610ff197816 */ /* 0x000fe20000000019 */
[----:B----4-:R-:W-:Y:S02]  /*43b20*/  @!P6 IMAD.MOV.U32 R27, RZ, RZ, R20 ;  /* 0x000000ffff1be224 */ /* 0x010fe400078e0014 */
[----:B------:R-:W4:Y:S04]  /*43b30*/  LDL R20, [R1+0x2170] ;  /* 0x0021700001147983 */ /* 0x000f280000100800 */
[----:B------:R2:W4:Y:S02]  /*43b40*/  @!P6 LDG.E.U16 R24, [R26.64] ;  /* 0x000000041a18e981 */ /* 0x000524000c1e1500 */
[----:B--2---:R-:W-:Y:S02]  /*43b50*/  @!P5 IMAD.MOV.U32 R26, RZ, RZ, R3 ;  /* 0x000000ffff1ad224 */ /* 0x004fe400078e0003 */
[----:B------:R-:W2:Y:S01]  /*43b60*/  LDL R3, [R1+0x2158] ;  /* 0x0021580001037983 */ /* 0x000ea20000100800 */
[----:B------:R-:W-:-:S02]  /*43b70*/  @!P5 IMAD.MOV.U32 R27, RZ, RZ, R19 ;  /* 0x000000ffff1bd224 */ /* 0x000fc400078e0013 */
[----:B------:R-:W4:Y:S03]  /*43b80*/  LDL R19, [R1+0x217c] ;  /* 0x00217c0001137983 */ /* 0x000f260000100800 */
[----:B------:R0:W4:Y:S02]  /*43b90*/  @!P5 LDG.E.U16 R25, [R26.64] ;  /* 0x000000041a19d981 */ /* 0x000124000c1e1500 */
[----:B0-----:R-:W-:Y:S01]  /*43ba0*/  PRMT R26, RZ, 0x7610, R26 ;  /* 0x00007610ff1a7816 */ /* 0x001fe2000000001a */
[----:B---3--:R-:W-:Y:S02]  /*43bb0*/  @!P6 IMAD.MOV.U32 R29, RZ, RZ, R18 ;  /* 0x000000ffff1de224 */ /* 0x008fe400078e0012 */
[----:B------:R-:W-:Y:S01]  /*43bc0*/  @!P6 IMAD.MOV.U32 R28, RZ, RZ, R17 ;  /* 0x000000ffff1ce224 */ /* 0x000fe200078e0011 */
[----:B------:R-:W3:Y:S04]  /*43bd0*/  LDL R18, [R1+0x2198] ;  /* 0x0021980001127983 */ /* 0x000ee80000100800 */
[----:B------:R-:W3:Y:S04]  /*43be0*/  LDL R17, [R1+0x21a4] ;  /* 0x0021a40001117983 */ /* 0x000ee80000100800 */
[----:B------:R0:W3:Y:S01]  /*43bf0*/  @!P6 LDG.E.U16 R26, [R28.64] ;  /* 0x000000041c1ae981 */ /* 0x0000e2000c1e1500 */
[----:B------:R-:W-:Y:S01]  /*43c00*/  PRMT R27, RZ, 0x7610, R27 ;  /* 0x00007610ff1b7816 */ /* 0x000fe2000000001b */
[----:B0-----:R-:W-:-:S02]  /*43c10*/  @!P5 IMAD.MOV.U32 R28, RZ, RZ, R15 ;  /* 0x000000ffff1cd224 */ /* 0x001fc400078e000f */
[----:B------:R-:W-:Y:S01]  /*43c20*/  @!P5 IMAD.MOV.U32 R29, RZ, RZ, R16 ;  /* 0x000000ffff1dd224 */ /* 0x000fe200078e0010 */
[----:B------:R-:W3:Y:S04]  /*43c30*/  LDL R15, [R1+0x21ac] ;  /* 0x0021ac00010f7983 */ /* 0x000ee80000100800 */
[----:B------:R-:W3:Y:S04]  /*43c40*/  LDL R16, [R1+0x21a0] ;  /* 0x0021a00001107983 */ /* 0x000ee80000100800 */
[----:B------:R0:W3:Y:S02]  /*43c50*/  @!P5 LDG.E.U16 R27, [R28.64] ;  /* 0x000000041c1bd981 */ /* 0x0000e4000c1e1500 */
[----:B0-----:R-:W-:-:S02]  /*43c60*/  @!P6 IMAD.MOV.U32 R29, RZ, RZ, R14 ;  /* 0x000000ffff1de224 */ /* 0x001fc400078e000e */
[----:B------:R-:W3:Y:S01]  /*43c70*/  LDL R14, [R1+0x21a8] ;  /* 0x0021a800010e7983 */ /* 0x000ee20000100800 */
[----:B------:R-:W-:Y:S02]  /*43c80*/  @!P6 IMAD.MOV.U32 R28, RZ, RZ, R13 ;  /* 0x000000ffff1ce224 */ /* 0x000fe400078e000d */
[----:B------:R-:W3:Y:S03]  /*43c90*/  LDL R13, [R1+0x21b4] ;  /* 0x0021b400010d7983 */ /* 0x000ee60000100800 */
[----:B------:R0:W3:Y:S02]  /*43ca0*/  @!P6 LDG.E.U16 R31, [R28.64] ;  /* 0x000000041c1fe981 */ /* 0x0000e4000c1e1500 */
[----:B0-----:R-:W-:Y:S02]  /*43cb0*/  @!P5 IMAD.MOV.U32 R28, RZ, RZ, R2 ;  /* 0x000000ffff1cd224 */ /* 0x001fe400078e0002 */
[----:B------:R-:W3:Y:S01]  /*43cc0*/  LDL R2, [R1+0x21bc] ;  /* 0x0021bc0001027983 */ /* 0x000ee20000100800 */
[----:B------:R-:W-:-:S02]  /*43cd0*/  PRMT R41, RZ, 0x7610, R41 ;  /* 0x00007610ff297816 */ /* 0x000fc40000000029 */
[----:B------:R-:W-:Y:S01]  /*43ce0*/  PRMT R43, RZ, 0x7610, R43 ;  /* 0x00007610ff2b7816 */ /* 0x000fe2000000002b */
[----:B--2---:R-:W-:Y:S02]  /*43cf0*/  @!P5 IMAD.MOV.U32 R29, RZ, RZ, R3 ;  /* 0x000000ffff1dd224 */ /* 0x004fe400078e0003 */
[----:B------:R-:W2:Y:S04]  /*43d00*/  LDL R3, [R1+0x21b0] ;  /* 0x0021b00001037983 */ /* 0x000ea80000100800 */
[----:B------:R0:W2:Y:S02]  /*43d10*/  @!P5 LDG.E.U16 R33, [R28.64] ;  /* 0x000000041c21d981 */ /* 0x0000a4000c1e1500 */
[----:B0-----:R-:W-:Y:S02]  /*43d20*/  @!P6 IMAD.MOV.U32 R28, RZ, RZ, R23 ;  /* 0x000000ffff1ce224 */ /* 0x001fe400078e0017 */
[----:B------:R-:W-:-:S02]  /*43d30*/  @!P6 IMAD.MOV.U32 R29, RZ, RZ, R32 ;  /* 0x000000ffff1de224 */ /* 0x000fc400078e0020 */
[----:B------:R-:W2:Y:S04]  /*43d40*/  LDL R32, [R1+0x21f4] ;  /* 0x0021f40001207983 */ /* 0x000ea80000100800 */
[----:B------:R0:W2:Y:S02]  /*43d50*/  @!P6 LDG.E.U16 R35, [R28.64] ;  /* 0x000000041c23e981 */ /* 0x0000a4000c1e1500 */
[----:B0-----:R-:W-:Y:S02]  /*43d60*/  @!P5 IMAD.MOV.U32 R28, RZ, RZ, R21 ;  /* 0x000000ffff1cd224 */ /* 0x001fe400078e0015 */
[----:B------:R-:W-:-:S05]  /*43d70*/  @!P5 IMAD.MOV.U32 R29, RZ, RZ, R22 ;  /* 0x000000ffff1dd224 */ /* 0x000fca00078e0016 */
[----:B------:R4:W2:Y:S02]  /*43d80*/  @!P5 LDG.E.U16 R37, [R28.64] ;  /* 0x000000041c25d981 */ /* 0x0008a4000c1e1500 */
[----:B----4-:R-:W-:Y:S02]  /*43d90*/  @!P6 IMAD.MOV.U32 R28, RZ, RZ, R19 ;  /* 0x000000ffff1ce224 */ /* 0x010fe400078e0013 */
[----:B------:R-:W-:-:S05]  /*43da0*/  @!P6 IMAD.MOV.U32 R29, RZ, RZ, R20 ;  /* 0x000000ffff1de224 */ /* 0x000fca00078e0014 */
[----:B------:R3:W4:Y:S02]  /*43db0*/  @!P6 LDG.E.U16 R39, [R28.64] ;  /* 0x000000041c27e981 */ /* 0x000724000c1e1500 */
[----:B---3--:R-:W-:Y:S02]  /*43dc0*/  @!P5 IMAD.MOV.U32 R28, RZ, RZ, R17 ;  /* 0x000000ffff1cd224 */ /* 0x008fe400078e0011 */
[----:B------:R-:W-:Y:S01]  /*43dd0*/  @!P5 IMAD.MOV.U32 R29, RZ, RZ, R18 ;  /* 0x000000ffff1dd224 */ /* 0x000fe200078e0012 */
[----:B------:R-:W3:Y:S04]  /*43de0*/  LDL R17, [R1+0x21fc] ;  /* 0x0021fc0001117983 */ /* 0x000ee80000100800 */
[----:B------:R-:W3:Y:S04]  /*43df0*/  LDL R18, [R1+0x21f0] ;  /* 0x0021f00001127983 */ /* 0x000ee80000100800 */
[----:B------:R0:W3:Y:S02]  /*43e00*/  @!P5 LDG.E.U16 R41, [R28.64] ;  /* 0x000000041c29d981 */ /* 0x0000e4000c1e1500 */
[----:B0-----:R-:W-:-:S02]  /*43e10*/  @!P6 IMAD.MOV.U32 R28, RZ, RZ, R15 ;  /* 0x000000ffff1ce224 */ /* 0x001fc400078e000f */
[----:B------:R-:W-:Y:S01]  /*43e20*/  @!P6 IMAD.MOV.U32 R29, RZ, RZ, R16 ;  /* 0x000000ffff1de224 */ /* 0x000fe200078e0010 */
[----:B------:R-:W4:Y:S04]  /*43e30*/  LDL R15, [R1+0x222c] ;  /* 0x00222c00010f7983 */ /* 0x000f280000100800 */
[----:B------:R-:W4:Y:S04]  /*43e40*/  LDL R16, [R1+0x2220] ;  /* 0x0022200001107983 */ /* 0x000f280000100800 */
[----:B------:R0:W4:Y:S02]  /*43e50*/  @!P6 LDG.E.U16 R43, [R28.64] ;  /* 0x000000041c2be981 */ /* 0x000124000c1e1500 */
[----:B0-----:R-:W-:-:S02]  /*43e60*/  @!P5 IMAD.MOV.U32 R29, RZ, RZ, R14 ;  /* 0x000000ffff1dd224 */ /* 0x001fc400078e000e */
[----:B------:R-:W4:Y:S01]  /*43e70*/  LDL R14, [R1+0x2218] ;  /* 0x00221800010e7983 */ /* 0x000f220000100800 */
[----:B------:R-:W-:Y:S02]  /*43e80*/  @!P5 IMAD.MOV.U32 R28, RZ, RZ, R13 ;  /* 0x000000ffff1cd224 */ /* 0x000fe400078e000d */
[----:B------:R-:W4:Y:S02]  /*43e90*/  LDL R13, [R1+0x2224] ;  /* 0x00222400010d7983 */ /* 0x000f240000100800 */
[----:B------:R-:W4:Y:S01]  /*43ea0*/  LDL.LU R19, [R1+0xad8] ;  /* 0x000ad80001137983 */ /* 0x000f220000300800 */
[----:B------:R-:W4:Y:S01]  /*43eb0*/  LDL.LU R20, [R1+0xabc] ;  /* 0x000abc0001147983 */ /* 0x000f220000300800 */
[----:B------:R-:W4:Y:S02]  /*43ec0*/  LDL.LU R21, [R1+0xab8] ;  /* 0x000ab80001157983 */ /* 0x000f240000300800 */
[----:B------:R-:W4:Y:S02]  /*43ed0*/  LDL.LU R22, [R1+0xa9c] ;  /* 0x000a9c0001167983 */ /* 0x000f240000300800 */
[----:B------:R-:W4:Y:S01]  /*43ee0*/  LDL.LU R23, [R1+0xa98] ;  /* 0x000a980001177983 */ /* 0x000f220000300800 */
[----:B------:R-:W4:Y:S01]  /*43ef0*/  LDL.LU R40, [R1+0xa7c] ;  /* 0x000a7c0001287983 */ /* 0x000f220000300800 */
[----:B------:R-:W4:Y:S02]  /*43f00*/  LDL.LU R42, [R1+0xa78] ;  /* 0x000a7800012a7983 */ /* 0x000f240000300800 */
[----:B------:R-:W4:Y:S02]  /*43f10*/  LDL.LU R56, [R1+0xa5c] ;  /* 0x000a5c0001387983 */ /* 0x000f240000300800 */
[----:B------:R-:W4:Y:S01]  /*43f20*/  LDL.LU R58, [R1+0xa58] ;  /* 0x000a5800013a7983 */ /* 0x000f220000300800 */
[----:B------:R-:W-:-:S02]  /*43f30*/  PRMT R45, RZ, 0x7610, R45 ;  /* 0x00007610ff2d7816 */ /* 0x000fc4000000002d */
[----:B------:R-:W-:-:S04]  /*43f40*/  PRMT R47, RZ, 0x7610, R47 ;  /* 0x00007610ff2f7816 */ /* 0x000fc8000000002f */
[----:B------:R0:W4:Y:S01]  /*43f50*/  @!P5 LDG.E.U16 R45, [R28.64] ;  /* 0x000000041c2dd981 */ /* 0x000122000c1e1500 */
[----:B------:R-:W-:-:S03]  /*43f60*/  PRMT R49, RZ, 0x7610, R49 ;  /* 0x00007610ff317816 */ /* 0x000fc60000000031 */
[----:B------:R-:W1:Y:S01]  /*43f70*/  S2R R0, SR_TID.X ;  /* 0x0000000000007919 */ /* 0x000e620000002100 */
[----:B0-----:R-:W-:Y:S01]  /*43f80*/  @!P6 IMAD.MOV.U32 R28, RZ, RZ, R2 ;  /* 0x000000ffff1ce224 */ /* 0x001fe200078e0002 */
[----:B------:R-:W-:Y:S02]  /*43f90*/  PRMT R51, RZ, 0x7610, R51 ;  /* 0x00007610ff337816 */ /* 0x000fe40000000033 */
[----:B------:R-:W-:Y:S02]  /*43fa0*/  PRMT R53, RZ, 0x7610, R53 ;  /* 0x00007610ff357816 */ /* 0x000fe40000000035 */
[----:B------:R-:W-:Y:S02]  /*43fb0*/  PRMT R55, RZ, 0x7610, R55 ;  /* 0x00007610ff377816 */ /* 0x000fe40000000037 */
[----:B------:R-:W-:Y:S02]  /*43fc0*/  PRMT R57, RZ, 0x7610, R57 ;  /* 0x00007610ff397816 */ /* 0x000fe40000000039 */
[----:B-1----:R-:W-:-:S05]  /*43fd0*/  LOP3.LUT R0, R0, 0x1f, RZ, 0xc0, !PT ;  /* 0x0000001f00007812 */ /* 0x002fca00078ec0ff */
[----:B------:R-:W-:Y:S02]  /*43fe0*/  IMAD.SHL.U32 R0, R0, 0x2, RZ ;  /* 0x0000000200007824 */ /* 0x000fe400078e00ff */
[----:B--2---:R-:W-:Y:S02]  /*43ff0*/  @!P6 IMAD.MOV.U32 R29, RZ, RZ, R3 ;  /* 0x000000ffff1de224 */ /* 0x004fe400078e0003 */
[----:B------:R-:W2:Y:S04]  /*44000*/  LDL.LU R3, [R1+0xa3c] ;  /* 0x000a3c0001037983 */ /* 0x000ea80000300800 */
[----:B------:R0:W2:Y:S01]  /*44010*/  @!P6 LDG.E.U16 R47, [R28.64] ;  /* 0x000000041c2fe981 */ /* 0x0000a2000c1e1500 */
[----:B------:R-:W2:Y:S02]  /*44020*/  LDL.LU R60, [R1+0xa38] ;  /* 0x000a3800013c7983 */ /* 0x000ea40000300800 */
[----:B------:R-:W2:Y:S02]  /*44030*/  LDL.LU R2, [R1+0xa1c] ;  /* 0x000a1c0001027983 */ /* 0x000ea40000300800 */
[----:B0-----:R-:W-:-:S02]  /*44040*/  @!P5 IMAD.MOV.U32 R28, RZ, RZ, R44 ;  /* 0x000000ffff1cd224 */ /* 0x001fc400078e002c */
[----:B------:R-:W-:-:S05]  /*44050*/  @!P5 IMAD.MOV.U32 R29, RZ, RZ, R46 ;  /* 0x000000ffff1dd224 */ /* 0x000fca00078e002e */
[----:B------:R0:W2:Y:S02]  /*44060*/  @!P5 LDG.E.U16 R49, [R28.64] ;  /* 0x000000041c31d981 */ /* 0x0000a4000c1e1500 */
[----:B0-----:R-:W-:Y:S02]  /*44070*/  @!P6 IMAD.MOV.U32 R28, RZ, RZ, R36 ;  /* 0x000000ffff1ce224 */ /* 0x001fe400078e0024 */
[----:B------:R-:W-:-:S05]  /*44080*/  @!P6 IMAD.MOV.U32 R29, RZ, RZ, R38 ;  /* 0x000000ffff1de224 */ /* 0x000fca00078e0026 */
[----:B------:R0:W2:Y:S02]  /*44090*/  @!P6 LDG.E.U16 R51, [R28.64] ;  /* 0x000000041c33e981 */ /* 0x0000a4000c1e1500 */
[----:B0-----:R-:W-:Y:S02]  /*440a0*/  @!P5 IMAD.MOV.U32 R28, RZ, RZ, R32 ;  /* 0x000000ffff1cd224 */ /* 0x001fe400078e0020 */
[----:B------:R-:W-:-:S05]  /*440b0*/  @!P5 IMAD.MOV.U32 R29, RZ, RZ, R34 ;  /* 0x000000ffff1dd224 */ /* 0x000fca00078e0022 */
[----:B------:R3:W2:Y:S02]  /*440c0*/  @!P5 LDG.E.U16 R53, [R28.64] ;  /* 0x000000041c35d981 */ /* 0x0006a4000c1e1500 */
[----:B---3--:R-:W-:Y:S02]  /*440d0*/  @!P6 IMAD.MOV.U32 R28, RZ, RZ, R17 ;  /* 0x000000ffff1ce224 */ /* 0x008fe400078e0011 */
[----:B------:R-:W-:-:S05]  /*440e0*/  @!P6 IMAD.MOV.U32 R29, RZ, RZ, R18 ;  /* 0x000000ffff1de224 */ /* 0x000fca00078e0012 */
[----:B------:R4:W3:Y:S02]  /*440f0*/  @!P6 LDG.E.U16 R55, [R28.64] ;  /* 0x000000041c37e981 */ /* 0x0008e4000c1e1500 */
[----:B----4-:R-:W-:Y:S02]  /*44100*/  @!P6 IMAD.MOV.U32 R28, RZ, RZ, R15 ;  /* 0x000000ffff1ce224 */ /* 0x010fe400078e000f */
[----:B------:R-:W-:-:S05]  /*44110*/  @!P6 IMAD.MOV.U32 R29, RZ, RZ, R16 ;  /* 0x000000ffff1de224 */ /* 0x000fca00078e0010 */
[----:B------:R0:W3:Y:S02]  /*44120*/  @!P6 LDG.E.U16 R57, [R28.64] ;  /* 0x000000041c39e981 */ /* 0x0000e4000c1e1500 */
[----:B0-----:R-:W-:Y:S02]  /*44130*/  @!P5 IMAD.MOV.U32 R29, RZ, RZ, R14 ;  /* 0x000000ffff1dd224 */ /* 0x001fe400078e000e */
[----:B------:R-:W3:Y:S01]  /*44140*/  LDL.LU R14, [R1+0xa18] ;  /* 0x000a1800010e7983 */ /* 0x000ee20000300800 */
[----:B------:R-:W3:Y:S02]  /*44150*/  LDL.LU R15, [R1+0x9fc] ;  /* 0x0009fc00010f7983 */ /* 0x000ee40000300800 */
[----:B------:R-:W3:Y:S02]  /*44160*/  LDL.LU R16, [R1+0x9f8] ;  /* 0x0009f80001107983 */ /* 0x000ee40000300800 */
[----:B------:R-:W3:Y:S01]  /*44170*/  LDL.LU R17, [R1+0x9dc] ;  /* 0x0009dc0001117983 */ /* 0x000ee20000300800 */
[----:B------:R0:W-:Y:S04]  /*44180*/  STS.U16 [R0+0x4600], R19 ;  /* 0x0046001300007388 */ /* 0x0001e80000000400 */
[----:B------:R-:W3:Y:S04]  /*44190*/  LDL.LU R18, [R1+0x9d8] ;  /* 0x0009d80001127983 */ /* 0x000ee80000300800 */
[----:B------:R1:W-:Y:S04]  /*441a0*/  STS.U16 [R0+0x4800], R20 ;  /* 0x0048001400007388 */ /* 0x0003e80000000400 */
[----:B------:R1:W-:Y:S04]  /*441b0*/  STS.U16 [R0+0x4840], R21 ;  /* 0x0048401500007388 */ /* 0x0003e80000000400 */
[----:B------:R1:W-:Y:S04]  /*441c0*/  STS.U16 [R0+0x4a40], R22 ;  /* 0x004a401600007388 */ /* 0x0003e80000000400 */
[----:B------:R1:W-:Y:S04]  /*441d0*/  STS.U16 [R0+0x4a00], R23 ;  /* 0x004a001700007388 */ /* 0x0003e80000000400 */
[----:B------:R1:W-:Y:S04]  /*441e0*/  STS.U16 [R0+0x4c00], R40 ;  /* 0x004c002800007388 */ /* 0x0003e80000000400 */
[----:B0-----:R-:W3:Y:S01]  /*441f0*/  LDL.LU R19, [R1+0x9bc] ;  /* 0x0009bc0001137983 */ /* 0x001ee20000300800 */
[----:B-1----:R-:W3:Y:S02]  /*44200*/  LDL.LU R20, [R1+0x9b8] ;  /* 0x0009b80001147983 */ /* 0x002ee40000300800 */
[----:B------:R-:W3:Y:S01]  /*44210*/  LDL.LU R21, [R1+0x99c] ;  /* 0x00099c0001157983 */ /* 0x000ee20000300800 */
[----:B------:R-:W3:Y:S01]  /*44220*/  LDL.LU R22, [R1+0x998] ;  /* 0x0009980001167983 */ /* 0x000ee20000300800 */
[----:B------:R-:W3:Y:S03]  /*44230*/  LDL.LU R23, [R1+0x97c] ;  /* 0x00097c0001177983 */ /* 0x000ee60000300800 */
[----:B------:R0:W-:Y:S01]  /*44240*/  STS.U16 [R0+0x4c40], R42 ;  /* 0x004c402a00007388 */ /* 0x0001e20000000400 */
[----:B------:R-:W3:Y:S03]  /*44250*/  LDL.LU R40, [R1+0x978] ;  /* 0x0009780001287983 */ /* 0x000ee60000300800 */
[----:B------:R1:W-:Y:S04]  /*44260*/  STS.U16 [R0+0x4e40], R56 ;  /* 0x004e403800007388 */ /* 0x0003e80000000400 */
[----:B------:R1:W-:Y:S04]  /*44270*/  STS.U16 [R0+0x4e00], R58 ;  /* 0x004e003a00007388 */ /* 0x0003e80000000400 */
[----:B0-----:R-:W3:Y:S01]  /*44280*/  LDL.LU R42, [R1+0x13c] ;  /* 0x00013c00012a7983 */ /* 0x001ee20000300800 */
[----:B-1----:R-:W3:Y:S02]  /*44290*/  LDL.LU R56, [R1+0x138] ;  /* 0x0001380001387983 */ /* 0x002ee40000300800 */
[----:B------:R-:W3:Y:S01]  /*442a0*/  LDL.LU R58, [R1+0x11c] ;  /* 0x00011c00013a7983 */ /* 0x000ee20000300800 */
[----:B------:R-:W-:Y:S01]  /*442b0*/  PRMT R59, RZ, 0x7610, R59 ;  /* 0x00007610ff3b7816 */ /* 0x000fe2000000003b */
[----:B------:R-:W-:-:S05]  /*442c0*/  @!P5 IMAD.MOV.U32 R28, RZ, RZ, R13 ;  /* 0x000000ffff1cd224 */ /* 0x000fca00078e000d */
[----:B------:R0:W3:Y:S04]  /*442d0*/  @!P5 LDG.E.U16 R59, [R28.64] ;  /* 0x000000041c3bd981 */ /* 0x0000e8000c1e1500 */
[----:B0-----:R-:W3:Y:S01]  /*442e0*/  LDL.LU R28, [R1+0x118] ;  /* 0x00011800011c7983 */ /* 0x001ee20000300800 */
[----:B------:R-:W3:Y:S02]  /*442f0*/  LDL.LU R29, [R1+0xfc] ;  /* 0x0000fc00011d7983 */ /* 0x000ee40000300800 */
[----:B------:R-:W3:Y:S02]  /*44300*/  LDL.LU R13, [R1+0xf8] ;  /* 0x0000f800010d7983 */ /* 0x000ee40000300800 */
[----:B------:R-:W3:Y:S01]  /*44310*/  LDL.LU R32, [R1+0xdc] ;  /* 0x0000dc0001207983 */ /* 0x000ee20000300800 */
[----:B------:R-:W3:Y:S01]  /*44320*/  LDL.LU R34, [R1+0xd8] ;  /* 0x0000d80001227983 */ /* 0x000ee20000300800 */
        /* <DEDUP_REMOVED lines=8> */
[----:B------:R-:W3:Y:S03]  /*443b0*/  LDL.LU R61, [R1+0x3c] ;  /* 0x00003c00013d7983 */ /* 0x000ee60000300800 */
[----:B--2---:R0:W-:Y:S04]  /*443c0*/  STS.U16 [R0+0x5000], R3 ;  /* 0x0050000300007388 */ /* 0x0041e80000000400 */
[----:B------:R1:W-:Y:S04]  /*443d0*/  STS.U16 [R0+0x5040], R60 ;  /* 0x0050403c00007388 */ /* 0x0003e80000000400 */
[----:B------:R2:W-:Y:S04]  /*443e0*/  STS.U16 [R0+0x5240], R2 ;  /* 0x0052400200007388 */ /* 0x0005e80000000400 */
[----:B0-----:R-:W4:Y:S01]  /*443f0*/  LDL.LU R3, [R1+0x38] ;  /* 0x0000380001037983 */ /* 0x001f220000300800 */
[----:B-1----:R-:W4:Y:S02]  /*44400*/  LDL.LU R60, [R1+0x1c] ;  /* 0x00001c00013c7983 */ /* 0x002f240000300800 */
[----:B--2---:R-:W2:Y:S01]  /*44410*/  LDL.LU R2, [R1+0x18] ;  /* 0x0000180001027983 */ /* 0x004ea20000300800 */
[----:B---3--:R0:W-:Y:S04]  /*44420*/  STS.U16 [R0+0x5200], R14 ;  /* 0x0052000e00007388 */ /* 0x0081e80000000400 */
[----:B------:R1:W-:Y:S04]  /*44430*/  STS.U16 [R0+0x5400], R15 ;  /* 0x0054000f00007388 */ /* 0x0003e80000000400 */
[----:B------:R3:W-:Y:S04]  /*44440*/  STS.U16 [R0+0x5440], R16 ;  /* 0x0054401000007388 */ /* 0x0007e80000000400 */
[----:B------:R3:W-:Y:S04]  /*44450*/  STS.U16 [R0+0x5640], R17 ;  /* 0x0056401100007388 */ /* 0x0007e80000000400 */
[----:B------:R3:W-:Y:S04]  /*44460*/  STS.U16 [R0+0x5600], R18 ;  /* 0x0056001200007388 */ /* 0x0007e80000000400 */
[----:B0-----:R-:W2:Y:S01]  /*44470*/  LDL.LU R14, [R1+0x3fd0] ;  /* 0x003fd000010e7983 */ /* 0x001ea20000300800 */
[----:B-1----:R-:W2:Y:S02]  /*44480*/  LDL.LU R15, [R1+0x3fcc] ;  /* 0x003fcc00010f7983 */ /* 0x002ea40000300800 */
[----:B---3--:R-:W3:Y:S02]  /*44490*/  LDL.LU R16, [R1+0x3fc8] ;  /* 0x003fc80001107983 */ /* 0x008ee40000300800 */
[----:B------:R-:W3:Y:S01]  /*444a0*/  LDL.LU R17, [R1+0x3fc4] ;  /* 0x003fc40001117983 */ /* 0x000ee20000300800 */
[----:B------:R-:W3:Y:S04]  /*444b0*/  LDL.LU R18, [R1+0x3fc0] ;  /* 0x003fc00001127983 */ /* 0x000ee80000300800 */
[----:B------:R0:W-:Y:S04]  /*444c0*/  STS.U16 [R0+0x5800], R19 ;  /* 0x0058001300007388 */ /* 0x0001e80000000400 */
[----:B------:R1:W-:Y:S04]  /*444d0*/  STS.U16 [R0+0x5840], R20 ;  /* 0x0058401400007388 */ /* 0x0003e80000000400 */
[----:B------:R1:W-:Y:S04]  /*444e0*/  STS.U16 [R0+0x5a40], R21 ;  /* 0x005a401500007388 */ /* 0x0003e80000000400 */
[----:B------:R1:W-:Y:S04]  /*444f0*/  STS.U16 [R0+0x5a00], R22 ;  /* 0x005a001600007388 */ /* 0x0003e80000000400 */
[----:B------:R1:W-:Y:S04]  /*44500*/  STS.U16 [R0+0x5c00], R23 ;  /* 0x005c001700007388 */ /* 0x0003e80000000400 */
[----:B------:R1:W-:Y:S04]  /*44510*/  STS.U16 [R0+0x5c40], R40 ;  /* 0x005c402800007388 */ /* 0x0003e80000000400 */
[----:B0-----:R-:W3:Y:S01]  /*44520*/  LDL.LU R19, [R1+0x3fbc] ;  /* 0x003fbc0001137983 */ /* 0x001ee20000300800 */
[----:B-1----:R-:W3:Y:S02]  /*44530*/  LDL.LU R20, [R1+0x3fb8] ;  /* 0x003fb80001147983 */ /* 0x002ee40000300800 */
[----:B------:R-:W3:Y:S02]  /*44540*/  LDL.LU R21, [R1+0x3fb4] ;  /* 0x003fb40001157983 */ /* 0x000ee40000300800 */
[----:B------:R-:W3:Y:S01]  /*44550*/  LDL.LU R22, [R1+0x3fb0] ;  /* 0x003fb00001167983 */ /* 0x000ee20000300800 */
[----:B------:R-:W3:Y:S01]  /*44560*/  LDL.LU R23, [R1+0x3fac] ;  /* 0x003fac0001177983 */ /* 0x000ee20000300800 */
[----:B------:R-:W3:Y:S03]  /*44570*/  LDL.LU R40, [R1+0x3fa8] ;  /* 0x003fa80001287983 */ /* 0x000ee60000300800 */
[----:B------:R0:W-:Y:S04]  /*44580*/  STS.U16 [R0+0x5e40], R42 ;  /* 0x005e402a00007388 */ /* 0x0001e80000000400 */
[----:B------:R1:W-:Y:S04]  /*44590*/  STS.U16 [R0+0x5e00], R56 ;  /* 0x005e003800007388 */ /* 0x0003e80000000400 */
[----:B------:R1:W-:Y:S04]  /*445a0*/  STS.U16 [R0+0x6000], R58 ;  /* 0x0060003a00007388 */ /* 0x0003e80000000400 */
[----:B0-----:R-:W3:Y:S01]  /*445b0*/  LDL.LU R42, [R1+0x3fa4] ;  /* 0x003fa400012a7983 */ /* 0x001ee20000300800 */
[----:B-1----:R-:W3:Y:S02]  /*445c0*/  LDL.LU R56, [R1+0x3fa0] ;  /* 0x003fa00001387983 */ /* 0x002ee40000300800 */
[----:B------:R-:W3:Y:S01]  /*445d0*/  LDL.LU R58, [R1+0x3f9c] ;  /* 0x003f9c00013a7983 */ /* 0x000ee20000300800 */
        /* <DEDUP_REMOVED lines=10> */
[----:B------:R-:W3:Y:S04]  /*44680*/  LDL.LU R34, [R1+0xdbc] ;  /* 0x000dbc0001227983 */ /* 0x000ee80000300800 */
[----:B------:R0:W-:Y:S01]  /*44690*/  STS.U16 [R0+0x6600], R38 ;  /* 0x0066002600007388 */ /* 0x0001e20000000400 */
[----:B------:R-:W3:Y:S03]  /*446a0*/  LDL.LU R36, [R1+0xda8] ;  /* 0x000da80001247983 */ /* 0x000ee60000300800 */
        /* <DEDUP_REMOVED lines=13> */
[----:B0-----:R-:W3:Y:S01]  /*44780*/  LDL.LU R54, [R1+0xd5c] ;  /* 0x000d5c0001367983 */ /* 0x001ee20000300800 */
[----:B-1----:R-:W3:Y:S03]  /*44790*/  LDL.LU R61, [R1+0xd48] ;  /* 0x000d4800013d7983 */ /* 0x002ee60000300800 */
[----:B----4-:R0:W-:Y:S04]  /*447a0*/  STS.U16 [R0+0x6e00], R3 ;  /* 0x006e000300007388 */ /* 0x0101e80000000400 */
[----:B--2---:R1:W-:Y:S04]  /*447b0*/  STS.U16 [R0+0x7040], R2 ;  /* 0x0070400200007388 */ /* 0x0043e80000000400 */
[----:B0-----:R-:W2:Y:S04]  /*447c0*/  LDL.LU R3, [R1+0xd44] ;  /* 0x000d440001037983 */ /* 0x001ea80000300800 */
[----:B-1----:R-:W3:Y:S04]  /*447d0*/  LDL.LU R2, [R1+0xd30] ;  /* 0x000d300001027983 */ /* 0x002ee80000300800 */
[----:B---3--:R-:W-:Y:S04]  /*447e0*/  STS.U16 [R0+0x7640], R23 ;  /* 0x0076401700007388 */ /* 0x008fe80000000400 */
[----:B------:R-:W-:Y:S04]  /*447f0*/  STS.U16 [R0+0x7440], R40 ;  /* 0x0074402800007388 */ /* 0x000fe80000000400 */
[----:B------:R-:W-:Y:S04]  /*44800*/  STS.U16 [R0+0x7400], R42 ;  /* 0x0074002a00007388 */ /* 0x000fe80000000400 */
[----:B------:R0:W-:Y:S04]  /*44810*/  STS.U16 [R0+0x7240], R58 ;  /* 0x0072403a00007388 */ /* 0x0001e80000000400 */
[----:B------:R1:W-:Y:S04]  /*44820*/  STS.U16 [R0+0x7200], R56 ;  /* 0x0072003800007388 */ /* 0x0003e80000000400 */
[----:B0-----:R-:W3:Y:S01]  /*44830*/  LDL.LU R58, [R1+0xdf0] ;  /* 0x000df000013a7983 */ /* 0x001ee20000300800 */
[----:B-1----:R-:W2:Y:S02]  /*44840*/  LDL.LU R56, [R1+0xe04] ;  /* 0x000e040001387983 */ /* 0x002ea40000300800 */
[----:B------:R-:W2:Y:S02]  /*44850*/  LDL.LU R42, [R1+0xe08] ;  /* 0x000e0800012a7983 */ /* 0x000ea40000300800 */
[----:B------:R-:W2:Y:S01]  /*44860*/  LDL.LU R40, [R1+0xe1c] ;  /* 0x000e1c0001287983 */ /* 0x000ea20000300800 */
[----:B------:R-:W2:Y:S04]  /*44870*/  LDL.LU R23, [R1+0xe20] ;  /* 0x000e200001177983 */ /* 0x000ea80000300800 */
[----:B------:R0:W-:Y:S04]  /*44880*/  STS.U16 [R0+0x7000], R60 ;  /* 0x0070003c00007388 */ /* 0x0001e80000000400 */
        /* <DEDUP_REMOVED lines=9> */
[----:B0-----:R-:W-:-:S03]  /*44920*/  LOP3.LUT R60, R0, 0x10, RZ, 0x3c, !PT ;  /* 0x00000010003c7812 */ /* 0x001fc600078e3cff */
[----:B-1----:R-:W3:Y:S04]  /*44930*/  LDL.LU R14, [R1+0xd2c] ;  /* 0x000d2c00010e7983 */ /* 0x002ee80000300800 */
        /* <DEDUP_REMOVED lines=8> */
[----:B------:R-:W3:Y:S04]  /*449c0*/  LDL.LU R22, [R1+0xcb8] ;  /* 0x000cb80001167983 */ /* 0x000ee80000300800 */
[----:B--2---:R0:W-:Y:S01]  /*449d0*/  STS.U16 [R60+0x80], R23 ;  /* 0x000080173c007388 */ /* 0x0041e20000000400 */
[----:B------:R1:W-:Y:S02]  /*449e0*/  STS.U16 [R60+0xc0], R40 ;  /* 0x0000c0283c007388 */ /* 0x0003e40000000400 */
[----:B------:R2:W-:Y:S02]  /*449f0*/  STS.U16 [R60+0x2c0], R42 ;  /* 0x0002c02a3c007388 */ /* 0x0005e40000000400 */
[----:B------:R2:W-:Y:S01]  /*44a00*/  STS.U16 [R60+0x280], R56 ;  /* 0x000280383c007388 */ /* 0x0005e20000000400 */
[----:B---3--:R3:W-:Y:S01]  /*44a10*/  STS.U16 [R60+0x480], R58 ;  /* 0x0004803a3c007388 */ /* 0x0087e20000000400 */
[----:B------:R3:W-:Y:S03]  /*44a20*/  STS.U16 [R60+0x4c0], R28 ;  /* 0x0004c01c3c007388 */ /* 0x0007e60000000400 */
[----:B0-----:R-:W4:Y:S01]  /*44a30*/  LDL.LU R23, [R1+0xcb4] ;  /* 0x000cb40001177983 */ /* 0x001f220000300800 */
[----:B-1----:R-:W4:Y:S02]  /*44a40*/  LDL.LU R40, [R1+0xca0] ;  /* 0x000ca00001287983 */ /* 0x002f240000300800 */
[----:B--2---:R-:W2:Y:S02]  /*44a50*/  LDL.LU R42, [R1+0xc9c] ;  /* 0x000c9c00012a7983 */ /* 0x004ea40000300800 */
[----:B------:R-:W2:Y:S01]  /*44a60*/  LDL.LU R56, [R1+0xc88] ;  /* 0x000c880001387983 */ /* 0x000ea20000300800 */
[----:B---3--:R-:W3:Y:S04]  /*44a70*/  LDL.LU R58, [R1+0xc84] ;  /* 0x000c8400013a7983 */ /* 0x008ee80000300800 */
[----:B------:R0:W-:Y:S01]  /*44a80*/  STS.U16 [R60+0x6c0], R29 ;  /* 0x0006c01d3c007388 */ /* 0x0001e20000000400 */
[----:B------:R-:W3:Y:S02]  /*44a90*/  LDL.LU R28, [R1+0xc70] ;  /* 0x000c7000011c7983 */ /* 0x000ee40000300800 */
[----:B------:R1:W-:Y:S02]  /*44aa0*/  STS.U16 [R60+0x680], R13 ;  /* 0x0006800d3c007388 */ /* 0x0003e40000000400 */
[----:B------:R1:W-:Y:S01]  /*44ab0*/  STS.U16 [R60+0x880], R32 ;  /* 0x000880203c007388 */ /* 0x0003e20000000400 */
[----:B------:R1:W-:Y:S01]  /*44ac0*/  STS.U16 [R60+0x8c0], R34 ;  /* 0x0008c0223c007388 */ /* 0x0003e20000000400 */
[----:B------:R1:W-:Y:S02]  /*44ad0*/  STS.U16 [R60+0xac0], R36 ;  /* 0x000ac0243c007388 */ /* 0x0003e40000000400 */
[----:B------:R1:W-:Y:S01]  /*44ae0*/  STS.U16 [R60+0xa80], R38 ;  /* 0x000a80263c007388 */ /* 0x0003e20000000400 */
[----:B0-----:R-:W3:Y:S01]  /*44af0*/  LDL.LU R29, [R1+0xc6c] ;  /* 0x000c6c00011d7983 */ /* 0x001ee20000300800 */
[----:B-1----:R-:W3:Y:S03]  /*44b00*/  LDL.LU R13, [R1+0xc58] ;  /* 0x000c5800010d7983 */ /* 0x002ee60000300800 */
[----:B------:R-:W3:Y:S04]  /*44b10*/  LDL.LU R32, [R1+0xc54] ;  /* 0x000c540001207983 */ /* 0x000ee80000300800 */
[----:B------:R-:W3:Y:S01]  /*44b20*/  LDL.LU R34, [R1+0xc40] ;  /* 0x000c400001227983 */ /* 0x000ee20000300800 */
[----:B------:R-:W3:Y:S02]  /*44b30*/  LDL.LU R36, [R1+0xc3c] ;  /* 0x000c3c0001247983 */ /* 0x000ee40000300800 */
[----:B------:R0:W-:Y:S02]  /*44b40*/  STS.U16 [R60+0xc80], R44 ;  /* 0x000c802c3c007388 */ /* 0x0001e40000000400 */
[----:B------:R-:W3:Y:S01]  /*44b50*/  LDL.LU R38, [R1+0xc28] ;  /* 0x000c280001267983 */ /* 0x000ee20000300800 */
[----:B------:R1:W-:Y:S01]  /*44b60*/  STS.U16 [R60+0xcc0], R46 ;  /* 0x000cc02e3c007388 */ /* 0x0003e20000000400 */
[----:B------:R1:W-:Y:S02]  /*44b70*/  STS.U16 [R60+0xec0], R48 ;  /* 0x000ec0303c007388 */ /* 0x0003e40000000400 */
[----:B------:R1:W-:Y:S02]  /*44b80*/  STS.U16 [R60+0xe80], R50 ;  /* 0x000e80323c007388 */ /* 0x0003e40000000400 */
[----:B------:R1:W-:Y:S01]  /*44b90*/  STS.U16 [R60+0x1080], R52 ;  /* 0x001080343c007388 */ /* 0x0003e20000000400 */
[----:B------:R1:W-:Y:S04]  /*44ba0*/  STS.U16 [R60+0x10c0], R54 ;  /* 0x0010c0363c007388 */ /* 0x0003e80000000400 */
[----:B0-----:R-:W3:Y:S01]  /*44bb0*/  LDL.LU R44, [R1+0xc24] ;  /* 0x000c2400012c7983 */ /* 0x001ee20000300800 */
[----:B-1----:R-:W3:Y:S03]  /*44bc0*/  LDL.LU R46, [R1+0xc10] ;  /* 0x000c1000012e7983 */ /* 0x002ee60000300800 */
[----:B------:R-:W3:Y:S04]  /*44bd0*/  LDL.LU R48, [R1+0xc0c] ;  /* 0x000c0c0001307983 */ /* 0x000ee80000300800 */
[----:B------:R-:W3:Y:S01]  /*44be0*/  LDL.LU R50, [R1+0xbf8] ;  /* 0x000bf80001327983 */ /* 0x000ee20000300800 */
[----:B------:R-:W3:Y:S02]  /*44bf0*/  LDL.LU R52, [R1+0xbf4] ;  /* 0x000bf40001347983 */ /* 0x000ee40000300800 */
[----:B------:R-:W3:Y:S02]  /*44c00*/  LDL.LU R54, [R1+0xbe0] ;  /* 0x000be00001367983 */ /* 0x000ee40000300800 */
[----:B------:R0:W-:Y:S01]  /*44c10*/  STS.U16 [R60+0x12c0], R61 ;  /* 0x0012c03d3c007388 */ /* 0x0001e20000000400 */
[----:B------:R1:W-:Y:S01]  /*44c20*/  STS.U16 [R60+0x1280], R3 ;  /* 0x001280033c007388 */ /* 0x0003e20000000400 */
[----:B------:R1:W-:Y:S02]  /*44c30*/  STS.U16 [R60+0x1480], R2 ;  /* 0x001480023c007388 */ /* 0x0003e40000000400 */
[----:B------:R1:W-:Y:S02]  /*44c40*/  STS.U16 [R60+0x14c0], R14 ;  /* 0x0014c00e3c007388 */ /* 0x0003e40000000400 */
[----:B------:R1:W-:Y:S01]  /*44c50*/  STS.U16 [R60+0x16c0], R0 ;  /* 0x0016c0003c007388 */ /* 0x0003e20000000400 */
[----:B------:R1:W-:Y:S04]  /*44c60*/  STS.U16 [R60+0x1680], R15 ;  /* 0x0016800f3c007388 */ /* 0x0003e80000000400 */
[----:B0-----:R-:W3:Y:S01]  /*44c70*/  LDL.LU R61, [R1+0xbdc] ;  /* 0x000bdc00013d7983 */ /* 0x001ee20000300800 */
[----:B-1----:R-:W3:Y:S03]  /*44c80*/  LDL.LU R3, [R1+0xbc8] ;  /* 0x000bc80001037983 */ /* 0x002ee60000300800 */
[----:B------:R-:W3:Y:S01]  /*44c90*/  LDL.LU R2, [R1+0xbc4] ;  /* 0x000bc40001027983 */ /* 0x000ee20000300800 */
[----:B------:R-:W3:Y:S03]  /*44ca0*/  LDL.LU R14, [R1+0xbb0] ;  /* 0x000bb000010e7983 */ /* 0x000ee60000300800 */
[----:B------:R-:W3:Y:S04]  /*44cb0*/  LDL.LU R0, [R1+0xbac] ;  /* 0x000bac0001007983 */ /* 0x000ee80000300800 */
        /* <DEDUP_REMOVED lines=14> */
[----:B0-----:R-:W3:Y:S04]  /*44da0*/  LDL.LU R22, [R1+0xb4c] ;  /* 0x000b4c0001167983 */ /* 0x001ee80000300800 */
[----:B----4-:R0:W-:Y:S01]  /*44db0*/  STS.U16 [R60+0x1e80], R23 ;  /* 0x001e80173c007388 */ /* 0x0101e20000000400 */
[----:B------:R1:W-:Y:S02]  /*44dc0*/  STS.U16 [R60+0x2080], R40 ;  /* 0x002080283c007388 */ /* 0x0003e40000000400 */
[----:B--2---:R2:W-:Y:S02]  /*44dd0*/  STS.U16 [R60+0x20c0], R42 ;  /* 0x0020c02a3c007388 */ /* 0x0045e40000000400 */
[----:B------:R4:W-:Y:S01]  /*44de0*/  STS.U16 [R60+0x22c0], R56 ;  /* 0x0022c0383c007388 */ /* 0x0009e20000000400 */
[----:B---3--:R4:W-:Y:S01]  /*44df0*/  STS.U16 [R60+0x2280], R58 ;  /* 0x0022803a3c007388 */ /* 0x0089e20000000400 */
[----:B------:R4:W-:Y:S03]  /*44e00*/  STS.U16 [R60+0x2480], R28 ;  /* 0x0024801c3c007388 */ /* 0x0009e60000000400 */
[----:B0-----:R-:W3:Y:S01]  /*44e10*/  LDL.LU R23, [R1+0xb38] ;  /* 0x000b380001177983 */ /* 0x001ee20000300800 */
[----:B-1----:R-:W3:Y:S02]  /*44e20*/  LDL.LU R40, [R1+0xb34] ;  /* 0x000b340001287983 */ /* 0x002ee40000300800 */
[----:B--2---:R-:W2:Y:S02]  /*44e30*/  LDL.LU R42, [R1+0xb20] ;  /* 0x000b2000012a7983 */ /* 0x004ea40000300800 */
[----:B----4-:R-:W4:Y:S01]  /*44e40*/  LDL.LU R56, [R1+0xb1c] ;  /* 0x000b1c0001387983 */ /* 0x010f220000300800 */
[----:B------:R-:W4:Y:S04]  /*44e50*/  LDL.LU R58, [R1+0xb08] ;  /* 0x000b0800013a7983 */ /* 0x000f280000300800 */
[----:B------:R0:W-:Y:S01]  /*44e60*/  STS.U16 [R60+0x24c0], R29 ;  /* 0x0024c01d3c007388 */ /* 0x0001e20000000400 */
[----:B------:R-:W4:Y:S02]  /*44e70*/  LDL.LU R28, [R1+0xb04] ;  /* 0x000b0400011c7983 */ /* 0x000f240000300800 */
[----:B------:R1:W-:Y:S02]  /*44e80*/  STS.U16 [R60+0x26c0], R13 ;  /* 0x0026c00d3c007388 */ /* 0x0003e40000000400 */
[----:B------:R1:W-:Y:S01]  /*44e90*/  STS.U16 [R60+0x2680], R32 ;  /* 0x002680203c007388 */ /* 0x0003e20000000400 */
[----:B------:R1:W-:Y:S01]  /*44ea0*/  STS.U16 [R60+0x2880], R34 ;  /* 0x002880223c007388 */ /* 0x0003e20000000400 */
[----:B------:R1:W-:Y:S02]  /*44eb0*/  STS.U16 [R60+0x28c0], R36 ;  /* 0x0028c0243c007388 */ /* 0x0003e40000000400 */
[----:B------:R1:W-:Y:S01]  /*44ec0*/  STS.U16 [R60+0x2ac0], R38 ;  /* 0x002ac0263c007388 */ /* 0x0003e20000000400 */
[----:B0-----:R-:W4:Y:S01]  /*44ed0*/  LDL.LU R29, [R1+0xaf0] ;  /* 0x000af000011d7983 */ /* 0x001f220000300800 */
[----:B-1----:R-:W4:Y:S03]  /*44ee0*/  LDL.LU R13, [R1+0xaec] ;  /* 0x000aec00010d7983 */ /* 0x002f260000300800 */
[----:B------:R-:W4:Y:S04]  /*44ef0*/  LDL.LU R32, [R1+0xad4] ;  /* 0x000ad40001207983 */ /* 0x000f280000300800 */
[----:B------:R-:W4:Y:S01]  /*44f00*/  LDL.LU R34, [R1+0xad0] ;  /* 0x000ad00001227983 */ /* 0x000f220000300800 */
[----:B------:R-:W4:Y:S03]  /*44f10*/  LDL.LU R36, [R1+0xab4] ;  /* 0x000ab40001247983 */ /* 0x000f260000300800 */
        /* <DEDUP_REMOVED lines=11> */
[----:B------:R-:W4:Y:S02]  /*44fd0*/  LDL.LU R52, [R1+0xa54] ;  /* 0x000a540001347983 */ /* 0x000f240000300800 */
[----:B------:R-:W4:Y:S01]  /*44fe0*/  LDL.LU R54, [R1+0xa50] ;  /* 0x000a500001367983 */ /* 0x000f220000300800 */
[----:B------:R0:W-:Y:S01]  /*44ff0*/  STS.U16 [R60+0x30c0], R61 ;  /* 0x0030c03d3c007388 */ /* 0x0001e20000000400 */
[----:B------:R1:W-:Y:S02]  /*45000*/  STS.U16 [R60+0x32c0], R3 ;  /* 0x0032c0033c007388 */ /* 0x0003e40000000400 */
[----:B------:R1:W-:Y:S02]  /*45010*/  STS.U16 [R60+0x3280], R2 ;  /* 0x003280023c007388 */ /* 0x0003e40000000400 */
[----:B------:R-:W-:Y:S01]  /*45020*/  STS.U16 [R60+0x3480], R14 ;  /* 0x0034800e3c007388 */ /* 0x000fe20000000400 */
[----:B------:R-:W-:Y:S01]  /*45030*/  STS.U16 [R60+0x34c0], R0 ;  /* 0x0034c0003c007388 */ /* 0x000fe20000000400 */
[----:B------:R-:W-:Y:S03]  /*45040*/  STS.U16 [R60+0x36c0], R15 ;  /* 0x0036c00f3c007388 */ /* 0x000fe60000000400 */
[----:B0-----:R-:W4:Y:S01]  /*45050*/  LDL.LU R61, [R1+0xa34] ;  /* 0x000a3400013d7983 */ /* 0x001f220000300800 */
[----:B-1----:R-:W4:Y:S02]  /*45060*/  LDL.LU R3, [R1+0xa30] ;  /* 0x000a300001037983 */ /* 0x002f240000300800 */
[----:B------:R-:W4:Y:S01]  /*45070*/  LDL.LU R2, [R1+0xa14] ;  /* 0x000a140001027983 */ /* 0x000f220000300800 */
[----:B------:R-:W-:Y:S01]  /*45080*/  STS.U16 [R60+0x3680], R16 ;  /* 0x003680103c007388 */ /* 0x000fe20000000400 */
[----:B------:R-:W-:Y:S02]  /*45090*/  STS.U16 [R60+0x3880], R17 ;  /* 0x003880113c007388 */ /* 0x000fe40000000400 */
[----:B------:R-:W-:Y:S01]  /*450a0*/  STS.U16 [R60+0x38c0], R18 ;  /* 0x0038c0123c007388 */ /* 0x000fe20000000400 */
[----:B------:R-:W-:Y:S01]  /*450b0*/  STS.U16 [R60+0x3ac0], R19 ;  /* 0x003ac0133c007388 */ /* 0x000fe20000000400 */
[----:B------:R-:W-:Y:S02]  /*450c0*/  STS.U16 [R60+0x3a80], R20 ;  /* 0x003a80143c007388 */ /* 0x000fe40000000400 */
[----:B------:R-:W-:Y:S01]  /*450d0*/  STS.U16 [R60+0x3c80], R21 ;  /* 0x003c80153c007388 */ /* 0x000fe20000000400 */
[----:B------:R-:W-:Y:S04]  /*450e0*/  STS.U16 [R60+0x3cc0], R22 ;  /* 0x003cc0163c007388 */ /* 0x000fe80000000400 */
[----:B---3--:R-:W-:Y:S01]  /*450f0*/  STS.U16 [R60+0x3ec0], R23 ;  /* 0x003ec0173c007388 */ /* 0x008fe20000000400 */
[----:B------:R-:W-:Y:S02]  /*45100*/  STS.U16 [R60+0x3e80], R40 ;  /* 0x003e80283c007388 */ /* 0x000fe40000000400 */
[----:B--2---:R-:W-:Y:S01]  /*45110*/  STS.U16 [R60+0x4080], R42 ;  /* 0x0040802a3c007388 */ /* 0x004fe20000000400 */
[----:B----4-:R-:W-:Y:S04]  /*45120*/  STS.U16 [R60+0x40c0], R56 ;  /* 0x0040c0383c007388 */ /* 0x010fe80000000400 */
[----:B------:R-:W-:Y:S01]  /*45130*/  STS.U16 [R60+0x42c0], R58 ;  /* 0x0042c03a3c007388 */ /* 0x000fe20000000400 */
[----:B------:R-:W-:Y:S03]  /*45140*/  STS.U16 [R60+0x4280], R28 ;  /* 0x0042801c3c007388 */ /* 0x000fe60000000400 */
[----:B------:R-:W-:Y:S01]  /*45150*/  STS.U16 [R60+0x4480], R29 ;  /* 0x0044801d3c007388 */ /* 0x000fe20000000400 */
[----:B------:R0:W-:Y:S02]  /*45160*/  STS.U16 [R60+0x44c0], R13 ;  /* 0x0044c00d3c007388 */ /* 0x0001e40000000400 */
[----:B------:R1:W-:Y:S01]  /*45170*/  STS.U16 [R60+0x46c0], R32 ;  /* 0x0046c0203c007388 */ /* 0x0003e20000000400 */
[----:B------:R2:W-:Y:S01]  /*45180*/  STS.U16 [R60+0x4680], R34 ;  /* 0x004680223c007388 */ /* 0x0005e20000000400 */
[----:B------:R3:W-:Y:S02]  /*45190*/  STS.U16 [R60+0x4880], R36 ;  /* 0x004880243c007388 */ /* 0x0007e40000000400 */
[----:B------:R3:W-:Y:S01]  /*451a0*/  STS.U16 [R60+0x48c0], R38 ;  /* 0x0048c0263c007388 */ /* 0x0007e20000000400 */
[----:B0-----:R-:W4:Y:S01]  /*451b0*/  LDL.LU R13, [R1+0xa10] ;  /* 0x000a1000010d7983 */ /* 0x001f220000300800 */
[----:B-1----:R-:W4:Y:S02]  /*451c0*/  LDL.LU R32, [R1+0x9f4] ;  /* 0x0009f40001207983 */ /* 0x002f240000300800 */
[----:B--2---:R-:W2:Y:S01]  /*451d0*/  LDL.LU R34, [R1+0x9f0] ;  /* 0x0009f00001227983 */ /* 0x004ea20000300800 */
        /* <DEDUP_REMOVED lines=13> */
[----:B------:R-:W3:Y:S01]  /*452b0*/  LDL.LU R54, [R1+0x970] ;  /* 0x0009700001367983 */ /* 0x000ee20000300800 */
[----:B------:R0:W-:Y:S01]  /*452c0*/  STS.U16 [R60+0x5080], R61 ;  /* 0x0050803d3c007388 */ /* 0x0001e20000000400 */
[----:B------:R1:W-:Y:S03]  /*452d0*/  STS.U16 [R60+0x50c0], R3 ;  /* 0x0050c0033c007388 */ /* 0x0003e60000000400 */
[----:B0-----:R-:W3:Y:S01]  /*452e0*/  LDL.LU R61, [R1+0x134] ;  /* 0x00013400013d7983 */ /* 0x001ee20000300800 */
[----:B-1----:R-:W3:Y:S02]  /*452f0*/  LDL.LU R3, [R1+0x130] ;  /* 0x0001300001037983 */ /* 0x002ee40000300800 */
        /* <DEDUP_REMOVED lines=16> */
[----:B------:R0:W-:Y:S01]  /*45400*/  STS.U16 [R60+0x52c0], R2 ;  /* 0x0052c0023c007388 */ /* 0x0001e20000000400 */
[----:B------:R-:W3:Y:S03]  /*45410*/  LDL.LU R29, [R1+0x14] ;  /* 0x00001400011d7983 */ /* 0x000ee60000300800 */
[----:B0-----:R-:W3:Y:S04]  /*45420*/  LDL.LU R2, [R1+0x10] ;  /* 0x0000100001027983 */ /* 0x001ee80000300800 */
[----:B----4-:R0:W-:Y:S01]  /*45430*/  STS.U16 [R60+0x5280], R13 ;  /* 0x0052800d3c007388 */ /* 0x0101e20000000400 */
[----:B------:R1:W-:Y:S02]  /*45440*/  STS.U16 [R60+0x5480], R32 ;  /* 0x005480203c007388 */ /* 0x0003e40000000400 */
[----:B--2---:R2:W-:Y:S01]  /*45450*/  STS.U16 [R60+0x54c0], R34 ;  /* 0x0054c0223c007388 */ /* 0x0045e20000000400 */
[----:B---3--:R4:W-:Y:S01]  /*45460*/  STS.U16 [R60+0x56c0], R36 ;  /* 0x0056c0243c007388 */ /* 0x0089e20000000400 */
[----:B------:R4:W-:Y:S03]  /*45470*/  STS.U16 [R60+0x5680], R38 ;  /* 0x005680263c007388 */ /* 0x0009e60000000400 */
[----:B0-----:R-:W3:Y:S01]  /*45480*/  LDL.LU R13, [R1+0x3f98] ;  /* 0x003f9800010d7983 */ /* 0x001ee20000300800 */
[----:B-1----:R-:W3:Y:S02]  /*45490*/  LDL.LU R32, [R1+0x3f94] ;  /* 0x003f940001207983 */ /* 0x002ee40000300800 */
[----:B--2---:R-:W2:Y:S01]  /*454a0*/  LDL.LU R34, [R1+0x3f90] ;  /* 0x003f900001227983 */ /* 0x004ea20000300800 */
[----:B----4-:R-:W4:Y:S01]  /*454b0*/  LDL.LU R36, [R1+0x3f8c] ;  /* 0x003f8c0001247983 */ /* 0x010f220000300800 */
[----:B------:R-:W2:Y:S03]  /*454c0*/  LDL.LU R38, [R1+0x3f88] ;  /* 0x003f880001267983 */ /* 0x000ea60000300800 */
[----:B------:R0:W-:Y:S01]  /*454d0*/  STS.U16 [R60+0x5880], R44 ;  /* 0x0058802c3c007388 */ /* 0x0001e20000000400 */
[----:B------:R1:W-:Y:S02]  /*454e0*/  STS.U16 [R60+0x58c0], R46 ;  /* 0x0058c02e3c007388 */ /* 0x0003e40000000400 */
[----:B------:R1:W-:Y:S02]  /*454f0*/  STS.U16 [R60+0x5ac0], R48 ;  /* 0x005ac0303c007388 */ /* 0x0003e40000000400 */
[----:B------:R1:W-:Y:S01]  /*45500*/  STS.U16 [R60+0x5a80], R50 ;  /* 0x005a80323c007388 */ /* 0x0003e20000000400 */
[----:B------:R1:W-:Y:S01]  /*45510*/  STS.U16 [R60+0x5c80], R52 ;  /* 0x005c80343c007388 */ /* 0x0003e20000000400 */
[----:B------:R1:W-:Y:S03]  /*45520*/  STS.U16 [R60+0x5cc0], R54 ;  /* 0x005cc0363c007388 */ /* 0x0003e60000000400 */
[----:B0-----:R-:W2:Y:S01]  /*45530*/  LDL.LU R44, [R1+0x3f84] ;  /* 0x003f8400012c7983 */ /* 0x001ea20000300800 */
[----:B-1----:R-:W2:Y:S03]  /*45540*/  LDL.LU R46, [R1+0x3f80] ;  /* 0x003f8000012e7983 */ /* 0x002ea60000300800 */
[----:B------:R-:W2:Y:S01]  /*45550*/  LDL.LU R48, [R1+0x3f7c] ;  /* 0x003f7c0001307983 */ /* 0x000ea20000300800 */
[----:B------:R-:W2:Y:S03]  /*45560*/  LDL.LU R50, [R1+0x3f78] ;  /* 0x003f780001327983 */ /* 0x000ea60000300800 */
[----:B------:R-:W2:Y:S01]  /*45570*/  LDL.LU R52, [R1+0x3f74] ;  /* 0x003f740001347983 */ /* 0x000ea20000300800 */
[----:B------:R-:W2:Y:S03]  /*45580*/  LDL.LU R54, [R1+0x3f70] ;  /* 0x003f700001367983 */ /* 0x000ea60000300800 */
[----:B------:R0:W-:Y:S01]  /*45590*/  STS.U16 [R60+0x5ec0], R61 ;  /* 0x005ec03d3c007388 */ /* 0x0001e20000000400 */
[----:B------:R1:W-:Y:S02]  /*455a0*/  STS.U16 [R60+0x5e80], R3 ;  /* 0x005e80033c007388 */ /* 0x0003e40000000400 */
[----:B------:R1:W-:Y:S02]  /*455b0*/  STS.U16 [R60+0x6080], R14 ;  /* 0x0060800e3c007388 */ /* 0x0003e40000000400 */
[----:B------:R1:W-:Y:S01]  /*455c0*/  STS.U16 [R60+0x60c0], R0 ;  /* 0x0060c0003c007388 */ /* 0x0003e20000000400 */
[----:B------:R1:W-:Y:S01]  /*455d0*/  STS.U16 [R60+0x62c0], R15 ;  /* 0x0062c00f3c007388 */ /* 0x0003e20000000400 */
[----:B------:R1:W-:Y:S03]  /*455e0*/  STS.U16 [R60+0x6280], R16 ;  /* 0x006280103c007388 */ /* 0x0003e60000000400 */
        /* <DEDUP_REMOVED lines=29> */
[----:B------:R0:W-:Y:S02]  /*457c0*/  STS.U16 [R60+0x7080], R29 ;  /* 0x0070801d3c007388 */ /* 0x0001e40000000400 */
[----:B------:R-:W3:Y:S01]  /*457d0*/  LDL.LU R28, [R1+0xd58] ;  /* 0x000d5800011c7983 */ /* 0x000ee20000300800 */
[----:B------:R1:W-:Y:S04]  /*457e0*/  STS.U16 [R60+0x70c0], R2 ;  /* 0x0070c0023c007388 */ /* 0x0003e80000000400 */
[----:B0-----:R-:W3:Y:S01]  /*457f0*/  LDL.LU R29, [R1+0xd54] ;  /* 0x000d5400011d7983 */ /* 0x001ee20000300800 */
[----:B-1----:R-:W3:Y:S03]  /*45800*/  LDL.LU R2, [R1+0xd40] ;  /* 0x000d400001027983 */ /* 0x002ee60000300800 */
[----:B--2---:R0:W-:Y:S04]  /*45810*/  STS.U16 [R60+0x72c0], R54 ;  /* 0x0072c0363c007388 */ /* 0x0041e80000000400 */
[----:B0-----:R-:W2:Y:S01]  /*45820*/  LDL.LU R54, [R1+0xe18] ;  /* 0x000e180001367983 */ /* 0x001ea20000300800 */
[----:B------:R0:W-:Y:S03]  /*45830*/  STS.U16 [R60+0x7280], R52 ;  /* 0x007280343c007388 */ /* 0x0001e60000000400 */
[----:B0-----:R-:W0:Y:S01]  /*45840*/  S2R R52, SR_TID.X ;  /* 0x0000000000347919 */ /* 0x001e220000002100 */
[----:B------:R1:W-:Y:S03]  /*45850*/  STS.U16 [R60+0x7480], R38 ;  /* 0x007480263c007388 */ /* 0x0003e60000000400 */
[----:B-1----:R-:W2:Y:S01]  /*45860*/  LDL.LU R60, [R1+0x3f64] ;  /* 0x003f6400013c7983 */ /* 0x002ea20000300800 */
[----:B0-----:R-:W-:-:S05]  /*45870*/  LOP3.LUT R52, R52, 0x1f, RZ, 0xc0, !PT ;  /* 0x0000001f34347812 */ /* 0x001fca00078ec0ff */
[----:B------:R-:W-:-:S05]  /*45880*/  IMAD.SHL.U32 R38, R52, 0x2, RZ ;  /* 0x0000000234267824 */ /* 0x000fca00078e00ff */
[----:B------:R-:W-:-:S05]  /*45890*/  LOP3.LUT R38, R38, 0x10, RZ, 0x3c, !PT ;  /* 0x0000001026267812 */ /* 0x000fca00078e3cff */
[----:B----4-:R-:W-:Y:S01]  /*458a0*/  STS.U16 [R38+0x74c0], R36 ;  /* 0x0074c02426007388 */ /* 0x010fe20000000400 */
[----:B---3--:R-:W-:Y:S03]  /*458b0*/  STS.U16 [R38+0x76c0], R13 ;  /* 0x0076c00d26007388 */ /* 0x008fe60000000400 */
[----:B------:R-:W-:Y:S01]  /*458c0*/  STS.U16 [R38+0x7680], R12 ;  /* 0x0076800c26007388 */ /* 0x000fe20000000400 */
[----:B------:R-:W-:Y:S03]  /*458d0*/  STS.U16 [R38+0x7880], R11 ;  /* 0x0078800b26007388 */ /* 0x000fe60000000400 */
[----:B------:R-:W-:Y:S01]  /*458e0*/  STS.U16 [R38+0x78c0], R10 ;  /* 0x0078c00a26007388 */ /* 0x000fe20000000400 */
[----:B------:R-:W-:Y:S02]  /*458f0*/  STS.U16 [R38+0x7ac0], R9 ;  /* 0x007ac00926007388 */ /* 0x000fe40000000400 */
[----:B------:R-:W-:Y:S02]  /*45900*/  STS.U16 [R38+0x7a80], R8 ;  /* 0x007a800826007388 */ /* 0x000fe40000000400 */
[----:B------:R-:W-:Y:S01]  /*45910*/  STS.U16 [R38+0x7c80], R7 ;  /* 0x007c800726007388 */ /* 0x000fe20000000400 */
[----:B------:R-:W-:Y:S01]  /*45920*/  STS.U16 [R38+0x7cc0], R6 ;  /* 0x007cc00626007388 */ /* 0x000fe20000000400 */
[----:B------:R-:W-:Y:S02]  /*45930*/  STS.U16 [R38+0x7ec0], R5 ;  /* 0x007ec00526007388 */ /* 0x000fe40000000400 */
[----:B------:R0:W-:Y:S02]  /*45940*/  STS.U16 [R38+0x7e80], R4 ;  /* 0x007e800426007388 */ /* 0x0001e40000000400 */
[----:B------:R-:W-:Y:S01]  /*45950*/  IMAD.SHL.U32 R52, R52, 0x2, RZ ;  /* 0x0000000234347824 */ /* 0x000fe200078e00ff */
[----:B0-----:R-:W3:Y:S01]  /*45960*/  LDL.LU R4, [R1+0xd3c] ;  /* 0x000d3c0001047983 */ /* 0x001ee20000300800 */
[----:B------:R-:W3:Y:S02]  /*45970*/  LDL.LU R5, [R1+0xd28] ;  /* 0x000d280001057983 */ /* 0x000ee40000300800 */
[----:B------:R-:W3:Y:S02]  /*45980*/  LDL.LU R6, [R1+0xd24] ;  /* 0x000d240001067983 */ /* 0x000ee40000300800 */
[----:B------:R-:W3:Y:S01]  /*45990*/  LDL.LU R7, [R1+0xd10] ;  /* 0x000d100001077983 */ /* 0x000ee20000300800 */
[----:B------:R-:W3:Y:S01]  /*459a0*/  LDL.LU R8, [R1+0xd0c] ;  /* 0x000d0c0001087983 */ /* 0x000ee20000300800 */
[----:B------:R-:W3:Y:S01]  /*459b0*/  LDL.LU R9, [R1+0xcf8] ;  /* 0x000cf80001097983 */ /* 0x000ee20000300800 */
[----:B------:R-:W-:Y:S01]  /*459c0*/  LOP3.LUT R52, R52, 0x20, RZ, 0x3c, !PT ;  /* 0x0000002034347812 */ /* 0x000fe200078e3cff */
        /* <DEDUP_REMOVED lines=10> */
[----:B------:R2:W-:Y:S01]  /*45a70*/  STS.U16 [R52+0x500], R16 ;  /* 0x0005001034007388 */ /* 0x0005e20000000400 */
[----:B------:R2:W-:Y:S03]  /*45a80*/  STS.U16 [R52+0x540], R17 ;  /* 0x0005401134007388 */ /* 0x0005e60000000400 */
[----:B0-----:R-:W4:Y:S01]  /*45a90*/  LDL.LU R54, [R1+0xcac] ;  /* 0x000cac0001367983 */ /* 0x001f220000300800 */
[----:B-1----:R-:W4:Y:S02]  /*45aa0*/  LDL.LU R14, [R1+0xc98] ;  /* 0x000c9800010e7983 */ /* 0x002f240000300800 */
[----:B--2---:R-:W2:Y:S01]  /*45ab0*/  LDL.LU R0, [R1+0xc94] ;  /* 0x000c940001007983 */ /* 0x004ea20000300800 */
[----:B------:R-:W2:Y:S04]  /*45ac0*/  LDL.LU R15, [R1+0xc80] ;  /* 0x000c8000010f7983 */ /* 0x000ea80000300800 */
[----:B------:R-:W2:Y:S04]  /*45ad0*/  LDL.LU R16, [R1+0xc7c] ;  /* 0x000c7c0001107983 */ /* 0x000ea80000300800 */
[----:B------:R0:W-:Y:S01]  /*45ae0*/  STS.U16 [R52+0x740], R18 ;  /* 0x0007401234007388 */ /* 0x0001e20000000400 */
[----:B------:R-:W2:Y:S02]  /*45af0*/  LDL.LU R17, [R1+0xc68] ;  /* 0x000c680001117983 */ /* 0x000ea40000300800 */
[----:B------:R1:W-:Y:S02]  /*45b00*/  STS.U16 [R52+0x700], R19 ;  /* 0x0007001334007388 */ /* 0x0003e40000000400 */
[----:B------:R1:W-:Y:S01]  /*45b10*/  STS.U16 [R52+0x900], R20 ;  /* 0x0009001434007388 */ /* 0x0003e20000000400 */
[----:B------:R1:W-:Y:S01]  /*45b20*/  STS.U16 [R52+0x940], R21 ;  /* 0x0009401534007388 */ /* 0x0003e20000000400 */
[----:B------:R1:W-:Y:S02]  /*45b30*/  STS.U16 [R52+0xb40], R22 ;  /* 0x000b401634007388 */ /* 0x0003e40000000400 */
[----:B------:R1:W-:Y:S01]  /*45b40*/  STS.U16 [R52+0xb00], R23 ;  /* 0x000b001734007388 */ /* 0x0003e20000000400 */
[----:B0-----:R-:W2:Y:S01]  /*45b50*/  LDL.LU R18, [R1+0xc64] ;  /* 0x000c640001127983 */ /* 0x001ea20000300800 */
[----:B-1----:R-:W2:Y:S03]  /*45b60*/  LDL.LU R19, [R1+0xc50] ;  /* 0x000c500001137983 */ /* 0x002ea60000300800 */
[----:B------:R-:W2:Y:S04]  /*45b70*/  LDL.LU R20, [R1+0xc4c] ;  /* 0x000c4c0001147983 */ /* 0x000ea80000300800 */
[----:B------:R-:W2:Y:S01]  /*45b80*/  LDL.LU R21, [R1+0xc38] ;  /* 0x000c380001157983 */ /* 0x000ea20000300800 */
[----:B------:R-:W2:Y:S02]  /*45b90*/  LDL.LU R22, [R1+0xc34] ;  /* 0x000c340001167983 */ /* 0x000ea40000300800 */
[----:B------:R0:W-:Y:S02]  /*45ba0*/  STS.U16 [R52+0xd00], R40 ;  /* 0x000d002834007388 */ /* 0x0001e40000000400 */
[----:B------:R-:W2:Y:S01]  /*45bb0*/  LDL.LU R23, [R1+0xc20] ;  /* 0x000c200001177983 */ /* 0x000ea20000300800 */
[----:B------:R1:W-:Y:S01]  /*45bc0*/  STS.U16 [R52+0xd40], R42 ;  /* 0x000d402a34007388 */ /* 0x0003e20000000400 */
[----:B------:R1:W-:Y:S02]  /*45bd0*/  STS.U16 [R52+0xf40], R56 ;  /* 0x000f403834007388 */ /* 0x0003e40000000400 */
[----:B------:R1:W-:Y:S02]  /*45be0*/  STS.U16 [R52+0xf00], R58 ;  /* 0x000f003a34007388 */ /* 0x0003e40000000400 */
[----:B------:R1:W-:Y:S01]  /*45bf0*/  STS.U16 [R52+0x1100], R28 ;  /* 0x0011001c34007388 */ /* 0x0003e20000000400 */
[----:B------:R1:W-:Y:S04]  /*45c00*/  STS.U16 [R52+0x1140], R29 ;  /* 0x0011401d34007388 */ /* 0x0003e80000000400 */
[----:B0-----:R-:W2:Y:S01]  /*45c10*/  LDL.LU R40, [R1+0xc1c] ;  /* 0x000c1c0001287983 */ /* 0x001ea20000300800 */
[----:B-1----:R-:W2:Y:S03]  /*45c20*/  LDL.LU R42, [R1+0xc08] ;  /* 0x000c0800012a7983 */ /* 0x002ea60000300800 */
[----:B------:R-:W2:Y:S04]  /*45c30*/  LDL.LU R56, [R1+0xc04] ;  /* 0x000c040001387983 */ /* 0x000ea80000300800 */
[----:B------:R-:W2:Y:S01]  /*45c40*/  LDL.LU R58, [R1+0xbf0] ;  /* 0x000bf000013a7983 */ /* 0x000ea20000300800 */
[----:B------:R-:W2:Y:S02]  /*45c50*/  LDL.LU R28, [R1+0xbec] ;  /* 0x000bec00011c7983 */ /* 0x000ea40000300800 */
[----:B------:R0:W-:Y:S02]  /*45c60*/  STS.U16 [R52+0x1340], R2 ;  /* 0x0013400234007388 */ /* 0x0001e40000000400 */
[----:B------:R-:W2:Y:S01]  /*45c70*/  LDL.LU R29, [R1+0xbd8] ;  /* 0x000bd800011d7983 */ /* 0x000ea20000300800 */
[----:B0-----:R-:W2:Y:S04]  /*45c80*/  LDL.LU R2, [R1+0xbd4] ;  /* 0x000bd40001027983 */ /* 0x001ea80000300800 */
[----:B---3--:R0:W-:Y:S01]  /*45c90*/  STS.U16 [R52+0x1300], R4 ;  /* 0x0013000434007388 */ /* 0x0081e20000000400 */
[----:B------:R1:W-:Y:S02]  /*45ca0*/  STS.U16 [R52+0x1500], R5 ;  /* 0x0015000534007388 */ /* 0x0003e40000000400 */
[----:B------:R3:W-:Y:S02]  /*45cb0*/  STS.U16 [R52+0x1540], R6 ;  /* 0x0015400634007388 */ /* 0x0007e40000000400 */
[----:B------:R3:W-:Y:S01]  /*45cc0*/  STS.U16 [R52+0x1740], R7 ;  /* 0x0017400734007388 */ /* 0x0007e20000000400 */
[----:B------:R3:W-:Y:S01]  /*45cd0*/  STS.U16 [R52+0x1700], R8 ;  /* 0x0017000834007388 */ /* 0x0007e20000000400 */
[----:B------:R3:W-:Y:S03]  /*45ce0*/  STS.U16 [R52+0x1900], R9 ;  /* 0x0019000934007388 */ /* 0x0007e60000000400 */
[----:B0-----:R-:W2:Y:S01]  /*45cf0*/  LDL.LU R4, [R1+0xbc0] ;  /* 0x000bc00001047983 */ /* 0x001ea20000300800 */
[----:B-1----:R-:W2:Y:S02]  /*45d00*/  LDL.LU R5, [R1+0xbbc] ;  /* 0x000bbc0001057983 */ /* 0x002ea40000300800 */
[----:B---3--:R-:W2:Y:S01]  /*45d10*/  LDL.LU R6, [R1+0xba8] ;  /* 0x000ba80001067983 */ /* 0x008ea20000300800 */
        /* <DEDUP_REMOVED lines=14> */
[----:B------:R-:W2:Y:S01]  /*45e00*/  LDL.LU R38, [R1+0xb44] ;  /* 0x000b440001267983 */ /* 0x000ea20000300800 */
[----:B----4-:R0:W-:Y:S01]  /*45e10*/  STS.U16 [R52+0x1f00], R54 ;  /* 0x001f003634007388 */ /* 0x0101e20000000400 */
[----:B------:R1:W-:Y:S03]  /*45e20*/  STS.U16 [R52+0x2100], R14 ;  /* 0x0021000e34007388 */ /* 0x0003e60000000400 */
[----:B--2---:R2:W-:Y:S01]  /*45e30*/  STS.U16 [R52+0x2140], R0 ;  /* 0x0021400034007388 */ /* 0x0045e20000000400 */
[----:B------:R4:W-:Y:S03]  /*45e40*/  STS.U16 [R52+0x2340], R15 ;  /* 0x0023400f34007388 */ /* 0x0009e60000000400 */
[----:B------:R2:W-:Y:S01]  /*45e50*/  STS.U16 [R52+0x2300], R16 ;  /* 0x0023001034007388 */ /* 0x0005e20000000400 */
[----:B------:R2:W-:Y:S03]  /*45e60*/  STS.U16 [R52+0x2500], R17 ;  /* 0x0025001134007388 */ /* 0x0005e60000000400 */
[----:B0-----:R-:W3:Y:S01]  /*45e70*/  LDL.LU R54, [R1+0xb30] ;  /* 0x000b300001367983 */ /* 0x001ee20000300800 */
[----:B-1----:R-:W3:Y:S03]  /*45e80*/  LDL.LU R14, [R1+0xb2c] ;  /* 0x000b2c00010e7983 */ /* 0x002ee60000300800 */
[----:B--2---:R-:W2:Y:S01]  /*45e90*/  LDL.LU R0, [R1+0xb18] ;  /* 0x000b180001007983 */ /* 0x004ea20000300800 */
[----:B----4-:R-:W4:Y:S03]  /*45ea0*/  LDL.LU R15, [R1+0xb14] ;  /* 0x000b1400010f7983 */ /* 0x010f260000300800 */
        /* <DEDUP_REMOVED lines=26> */
[----:B------:R-:W4:Y:S03]  /*46050*/  LDL.LU R29, [R1+0xa48] ;  /* 0x000a4800011d7983 */ /* 0x000f260000300800 */
[----:B0-----:R-:W4:Y:S04]  /*46060*/  LDL.LU R2, [R1+0xa2c] ;  /* 0x000a2c0001027983 */ /* 0x001f280000300800 */
[----:B------:R-:W-:Y:S01]  /*46070*/  STS.U16 [R52+0x3340], R4 ;  /* 0x0033400434007388 */ /* 0x000fe20000000400 */
[----:B------:R-:W-:Y:S02]  /*46080*/  STS.U16 [R52+0x3300], R5 ;  /* 0x0033000534007388 */ /* 0x000fe40000000400 */
[----:B------:R-:W-:Y:S02]  /*46090*/  STS.U16 [R52+0x3500], R6 ;  /* 0x0035000634007388 */ /* 0x000fe40000000400 */
[----:B------:R-:W-:Y:S01]  /*460a0*/  STS.U16 [R52+0x3540], R7 ;  /* 0x0035400734007388 */ /* 0x000fe20000000400 */
[----:B------:R-:W-:Y:S01]  /*460b0*/  STS.U16 [R52+0x3740], R8 ;  /* 0x0037400834007388 */ /* 0x000fe20000000400 */
[----:B------:R-:W-:Y:S03]  /*460c0*/  STS.U16 [R52+0x3700], R9 ;  /* 0x0037000934007388 */ /* 0x000fe60000000400 */
[----:B------:R-:W-:Y:S01]  /*460d0*/  STS.U16 [R52+0x3900], R10 ;  /* 0x0039000a34007388 */ /* 0x000fe20000000400 */
[----:B------:R-:W-:Y:S02]  /*460e0*/  STS.U16 [R52+0x3940], R11 ;  /* 0x0039400b34007388 */ /* 0x000fe40000000400 */
[----:B------:R-:W-:Y:S01]  /*460f0*/  STS.U16 [R52+0x3b40], R12 ;  /* 0x003b400c34007388 */ /* 0x000fe20000000400 */
[----:B------:R-:W-:Y:S01]  /*46100*/  STS.U16 [R52+0x3b00], R13 ;  /* 0x003b000d34007388 */ /* 0x000fe20000000400 */
[----:B------:R-:W-:Y:S02]  /*46110*/  STS.U16 [R52+0x3d00], R36 ;  /* 0x003d002434007388 */ /* 0x000fe40000000400 */
[----:B------:R-:W-:Y:S01]  /*46120*/  STS.U16 [R52+0x3d40], R38 ;  /* 0x003d402634007388 */ /* 0x000fe20000000400 */
[----:B---3--:R-:W-:Y:S01]  /*46130*/  STS.U16 [R52+0x3f40], R54 ;  /* 0x003f403634007388 */ /* 0x008fe20000000400 */
[----:B------:R-:W-:Y:S03]  /*46140*/  STS.U16 [R52+0x3f00], R14 ;  /* 0x003f000e34007388 */ /* 0x000fe60000000400 */
[----:B--2---:R-:W-:Y:S01]  /*46150*/  STS.U16 [R52+0x4100], R0 ;  /* 0x0041000034007388 */ /* 0x004fe20000000400 */
[----:B----4-:R-:W-:Y:S03]  /*46160*/  STS.U16 [R52+0x4140], R15 ;  /* 0x0041400f34007388 */ /* 0x010fe60000000400 */
        /* <DEDUP_REMOVED lines=14> */
[----:B------:R0:W-:Y:S04]  /*46250*/  STS.U16 [R52+0x5100], R2 ;  /* 0x0051000234007388 */ /* 0x0001e80000000400 */
[----:B0-----:R-:W2:Y:S01]  /*46260*/  LDL.LU R2, [R1+0xa28] ;  /* 0x000a280001027983 */ /* 0x001ea20000300800 */
[----:B------:R-:W3:Y:S02]  /*46270*/  LDL.LU R4, [R1+0xa0c] ;  /* 0x000a0c0001047983 */ /* 0x000ee40000300800 */
[----:B------:R-:W4:Y:S02]  /*46280*/  LDL.LU R5, [R1+0xa08] ;  /* 0x000a080001057983 */ /* 0x000f240000300800 */
        /* <DEDUP_REMOVED lines=27> */
[----:B------:R-:W4:Y:S01]  /*46440*/  LDL.LU R29, [R1+0x28] ;  /* 0x00002800011d7983 */ /* 0x000f220000300800 */
[----:B--2---:R0:W-:Y:S04]  /*46450*/  STS.U16 [R52+0x5140], R2 ;  /* 0x0051400234007388 */ /* 0x0041e80000000400 */
[----:B0-----:R-:W2:Y:S01]  /*46460*/  LDL.LU R2, [R1+0x3f60] ;  /* 0x003f600001027983 */ /* 0x001ea20000300800 */
[----:B---3--:R-:W-:Y:S02]  /*46470*/  STS.U16 [R52+0x5340], R4 ;  /* 0x0053400434007388 */ /* 0x008fe40000000400 */
[----:B----4-:R-:W-:Y:S01]  /*46480*/  STS.U16 [R52+0x5300], R5 ;  /* 0x0053000534007388 */ /* 0x010fe20000000400 */
[----:B------:R-:W-:Y:S04]  /*46490*/  STS.U16 [R52+0x5500], R6 ;  /* 0x0055000634007388 */ /* 0x000fe80000000400 */
[----:B------:R-:W-:Y:S01]  /*464a0*/  STS.U16 [R52+0x5540], R7 ;  /* 0x0055400734007388 */ /* 0x000fe20000000400 */
[----:B------:R-:W-:Y:S02]  /*464b0*/  STS.U16 [R52+0x5740], R8 ;  /* 0x0057400834007388 */ /* 0x000fe40000000400 */
[----:B------:R-:W-:Y:S02]  /*464c0*/  STS.U16 [R52+0x5700], R9 ;  /* 0x0057000934007388 */ /* 0x000fe40000000400 */
[----:B------:R-:W-:Y:S01]  /*464d0*/  STS.U16 [R52+0x5900], R10 ;  /* 0x0059000a34007388 */ /* 0x000fe20000000400 */
        /* <DEDUP_REMOVED lines=22> */
[----:B------:R-:W-:Y:S01]  /*46640*/  STS.U16 [R52+0x6f00], R29 ;  /* 0x006f001d34007388 */ /* 0x000fe20000000400 */
[----:B--2---:R0:W-:Y:S01]  /*46650*/  STS.U16 [R52+0x7100], R2 ;  /* 0x0071000234007388 */ /* 0x0041e20000000400 */
[----:B------:R1:W-:Y:S03]  /*46660*/  STS.U16 [R52+0x7140], R60 ;  /* 0x0071403c34007388 */ /* 0x0003e60000000400 */
[----:B0-----:R-:W2:Y:S01]  /*46670*/  LDL.LU R2, [R1+0x3f5c] ;  /* 0x003f5c0001027983 */ /* 0x001ea20000300800 */
[----:B-1----:R-:W3:Y:S02]  /*46680*/  LDL.LU R60, [R1+0x3f58] ;  /* 0x003f5800013c7983 */ /* 0x002ee40000300800 */
[----:B------:R-:W3:Y:S02]  /*46690*/  LDL.LU R54, [R1+0xe10] ;  /* 0x000e100001367983 */ /* 0x000ee40000300800 */
[----:B------:R-:W4:Y:S01]  /*466a0*/  LDL.LU R14, [R1+0xe0c] ;  /* 0x000e0c00010e7983 */ /* 0x000f220000300800 */
[----:B------:R-:W2:Y:S01]  /*466b0*/  LDL.LU R0, [R1+0xdf8] ;  /* 0x000df80001007983 */ /* 0x000ea20000300800 */
[----:B------:R-:W2:Y:S02]  /*466c0*/  LDL.LU R29, [R1+0xdf4] ;  /* 0x000df400011d7983 */ /* 0x000ea40000300800 */
[----:B------:R-:W2:Y:S02]  /*466d0*/  LDL.LU R56, [R1+0xde0] ;  /* 0x000de00001387983 */ /* 0x000ea40000300800 */
[----:B------:R-:W2:Y:S01]  /*466e0*/  LDL.LU R58, [R1+0xddc] ;  /* 0x000ddc00013a7983 */ /* 0x000ea20000300800 */
        /* <DEDUP_REMOVED lines=25> */
[----:B------:R-:W-:Y:S03]  /*46880*/  STS.U16 [R52+0x7f00], R57 ;  /* 0x007f003934007388 */ /* 0x000fe60000000400 */
[----:B---3--:R-:W-:Y:S01]  /*46890*/  STS.U16 [R60+0x180], R54 ;  /* 0x000180363c007388 */ /* 0x008fe20000000400 */
[----:B----4-:R-:W-:Y:S02]  /*468a0*/  STS.U16 [R60+0x1c0], R14 ;  /* 0x0001c00e3c007388 */ /* 0x010fe40000000400 */
[----:B--2---:R-:W-:Y:S01]  /*468b0*/  STS.U16 [R60+0x3c0], R0 ;  /* 0x0003c0003c007388 */ /* 0x004fe20000000400 */
[----:B------:R0:W-:Y:S04]  /*468c0*/  STS.U16 [R60+0x380], R29 ;  /* 0x0003801d3c007388 */ /* 0x0001e80000000400 */
[----:B------:R1:W-:Y:S01]  /*468d0*/  STS.U16 [R60+0x580], R56 ;  /* 0x000580383c007388 */ /* 0x0003e20000000400 */
[----:B------:R2:W-:Y:S02]  /*468e0*/  STS.U16 [R60+0x5c0], R58 ;  /* 0x0005c03a3c007388 */ /* 0x0005e40000000400 */
[----:B------:R-:W-:Y:S02]  /*468f0*/  STS.U16 [R60+0x7c0], R15 ;  /* 0x0007c00f3c007388 */ /* 0x000fe40000000400 */
[----:B------:R-:W-:Y:S01]  /*46900*/  STS.U16 [R60+0x780], R16 ;  /* 0x000780103c007388 */ /* 0x000fe20000000400 */
[----:B0-----:R-:W3:Y:S01]  /*46910*/  LDL.LU R29, [R1+0xd38] ;  /* 0x000d3800011d7983 */ /* 0x001ee20000300800 */
[----:B-1----:R-:W4:Y:S02]  /*46920*/  LDL.LU R56, [R1+0xd34] ;  /* 0x000d340001387983 */ /* 0x002f240000300800 */
[----:B--2---:R-:W2:Y:S02]  /*46930*/  LDL.LU R58, [R1+0xd20] ;  /* 0x000d2000013a7983 */ /* 0x004ea40000300800 */
[----:B------:R-:W2:Y:S01]  /*46940*/  LDL.LU R7, [R1+0xd1c] ;  /* 0x000d1c0001077983 */ /* 0x000ea20000300800 */
[----:B------:R-:W2:Y:S01]  /*46950*/  LDL.LU R8, [R1+0xd08] ;  /* 0x000d080001087983 */ /* 0x000ea20000300800 */
[----:B------:R-:W2:Y:S03]  /*46960*/  LDL.LU R9, [R1+0xd04] ;  /* 0x000d040001097983 */ /* 0x000ea60000300800 */
[----:B------:R-:W-:Y:S01]  /*46970*/  STS.U16 [R60+0x980], R17 ;  /* 0x000980113c007388 */ /* 0x000fe20000000400 */
[----:B------:R-:W2:Y:S02]  /*46980*/  LDL.LU R10, [R1+0xcf0] ;  /* 0x000cf000010a7983 */ /* 0x000ea40000300800 */
[----:B------:R-:W-:Y:S02]  /*46990*/  STS.U16 [R60+0x9c0], R18 ;  /* 0x0009c0123c007388 */ /* 0x000fe40000000400 */
[----:B------:R-:W2:Y:S01]  /*469a0*/  LDL.LU R11, [R1+0xcec] ;  /* 0x000cec00010b7983 */ /* 0x000ea20000300800 */
[----:B------:R-:W-:Y:S04]  /*469b0*/  STS.U16 [R60+0xbc0], R19 ;  /* 0x000bc0133c007388 */ /* 0x000fe80000000400 */
[----:B------:R-:W2:Y:S01]  /*469c0*/  LDL.LU R12, [R1+0xcd8] ;  /* 0x000cd800010c7983 */ /* 0x000ea20000300800 */
[----:B------:R-:W-:Y:S02]  /*469d0*/  STS.U16 [R60+0xb80], R20 ;  /* 0x000b80143c007388 */ /* 0x000fe40000000400 */
[----:B------:R-:W2:Y:S02]  /*469e0*/  LDL.LU R13, [R1+0xcd4] ;  /* 0x000cd400010d7983 */ /* 0x000ea40000300800 */
[----:B------:R-:W-:Y:S01]  /*469f0*/  STS.U16 [R60+0xd80], R21 ;  /* 0x000d80153c007388 */ /* 0x000fe20000000400 */
[----:B------:R-:W2:Y:S04]  /*46a00*/  LDL.LU R36, [R1+0xcc0] ;  /* 0x000cc00001247983 */ /* 0x000ea80000300800 */
        /* <DEDUP_REMOVED lines=8> */
[----:B------:R0:W-:Y:S01]  /*46a90*/  STS.U16 [R60+0x11c0], R28 ;  /* 0x0011c01c3c007388 */ /* 0x0001e20000000400 */
[----:B------:R-:W2:Y:S04]  /*46aa0*/  LDL.LU R0, [R1+0xc8c] ;  /* 0x000c8c0001007983 */ /* 0x000ea80000300800 */
[----:B0-----:R-:W2:Y:S01]  /*46ab0*/  LDL.LU R28, [R1+0xc78] ;  /* 0x000c7800011c7983 */ /* 0x001ea20000300800 */
[----:B------:R-:W2:Y:S03]  /*46ac0*/  LDL.LU R42, [R1+0xc74] ;  /* 0x000c7400012a7983 */ /* 0x000ea60000300800 */
[----:B---3--:R0:W-:Y:S01]  /*46ad0*/  STS.U16 [R60+0x13c0], R29 ;  /* 0x0013c01d3c007388 */ /* 0x0081e20000000400 */
[----:B----4-:R1:W-:Y:S02]  /*46ae0*/  STS.U16 [R60+0x1380], R56 ;  /* 0x001380383c007388 */ /* 0x0103e40000000400 */
[----:B--2---:R2:W-:Y:S01]  /*46af0*/  STS.U16 [R60+0x1580], R58 ;  /* 0x0015803a3c007388 */ /* 0x0045e20000000400 */
[----:B------:R-:W-:Y:S04]  /*46b00*/  STS.U16 [R60+0x15c0], R7 ;  /* 0x0015c0073c007388 */ /* 0x000fe80000000400 */
[----:B------:R-:W-:Y:S01]  /*46b10*/  STS.U16 [R60+0x17c0], R8 ;  /* 0x0017c0083c007388 */ /* 0x000fe20000000400 */
[----:B------:R-:W-:Y:S03]  /*46b20*/  STS.U16 [R60+0x1780], R9 ;  /* 0x001780093c007388 */ /* 0x000fe60000000400 */
[----:B0-----:R-:W3:Y:S01]  /*46b30*/  LDL.LU R29, [R1+0xc60] ;  /* 0x000c6000011d7983 */ /* 0x001ee20000300800 */
[----:B------:R-:W4:Y:S02]  /*46b40*/  LDL.LU R15, [R1+0xc5c] ;  /* 0x000c5c00010f7983 */ /* 0x000f240000300800 */
[----:B------:R-:W4:Y:S02]  /*46b50*/  LDL.LU R16, [R1+0xc48] ;  /* 0x000c480001107983 */ /* 0x000f240000300800 */
[----:B------:R-:W-:Y:S01]  /*46b60*/  STS.U16 [R60+0x1980], R10 ;  /* 0x0019800a3c007388 */ /* 0x000fe20000000400 */
[----:B------:R-:W4:Y:S04]  /*46b70*/  LDL.LU R17, [R1+0xc44] ;  /* 0x000c440001117983 */ /* 0x000f280000300800 */
[----:B------:R-:W-:Y:S01]  /*46b80*/  STS.U16 [R60+0x19c0], R11 ;  /* 0x0019c00b3c007388 */ /* 0x000fe20000000400 */
[----:B------:R-:W4:Y:S02]  /*46b90*/  LDL.LU R18, [R1+0xc30] ;  /* 0x000c300001127983 */ /* 0x000f240000300800 */
[----:B------:R-:W-:Y:S02]  /*46ba0*/  STS.U16 [R60+0x1bc0], R12 ;  /* 0x001bc00c3c007388 */ /* 0x000fe40000000400 */
[----:B------:R-:W4:Y:S01]  /*46bb0*/  LDL.LU R19, [R1+0xc2c] ;  /* 0x000c2c0001137983 */ /* 0x000f220000300800 */
[----:B------:R-:W-:Y:S04]  /*46bc0*/  STS.U16 [R60+0x1b80], R13 ;  /* 0x001b800d3c007388 */ /* 0x000fe80000000400 */
[----:B------:R-:W4:Y:S01]  /*46bd0*/  LDL.LU R20, [R1+0xc18] ;  /* 0x000c180001147983 */ /* 0x000f220000300800 */
[----:B------:R-:W-:Y:S02]  /*46be0*/  STS.U16 [R60+0x1d80], R36 ;  /* 0x001d80243c007388 */ /* 0x000fe40000000400 */
        /* <DEDUP_REMOVED lines=8> */
[----:B-1----:R-:W4:Y:S01]  /*46c70*/  LDL.LU R56, [R1+0xbe4] ;  /* 0x000be40001387983 */ /* 0x002f220000300800 */
[----:B------:R-:W-:Y:S02]  /*46c80*/  STS.U16 [R60+0x21c0], R0 ;  /* 0x0021c0003c007388 */ /* 0x000fe40000000400 */
[----:B--2---:R-:W2:Y:S01]  /*46c90*/  LDL.LU R58, [R1+0xbd0] ;  /* 0x000bd000013a7983 */ /* 0x004ea20000300800 */
[----:B------:R0:W-:Y:S04]  /*46ca0*/  STS.U16 [R60+0x23c0], R28 ;  /* 0x0023c01c3c007388 */ /* 0x0001e80000000400 */
[----:B0-----:R-:W2:Y:S01]  /*46cb0*/  LDL.LU R28, [R1+0xbcc] ;  /* 0x000bcc00011c7983 */ /* 0x001ea20000300800 */
[----:B------:R0:W-:Y:S03]  /*46cc0*/  STS.U16 [R60+0x2380], R42 ;  /* 0x0023802a3c007388 */ /* 0x0001e60000000400 */
[----:B0-----:R-:W2:Y:S04]  /*46cd0*/  LDL.LU R42, [R1+0xbb8] ;  /* 0x000bb800012a7983 */ /* 0x001ea80000300800 */
[----:B---3--:R0:W-:Y:S01]  /*46ce0*/  STS.U16 [R60+0x2580], R29 ;  /* 0x0025801d3c007388 */ /* 0x0081e20000000400 */
[----:B----4-:R-:W-:Y:S03]  /*46cf0*/  STS.U16 [R60+0x25c0], R15 ;  /* 0x0025c00f3c007388 */ /* 0x010fe60000000400 */
[----:B------:R-:W-:Y:S04]  /*46d00*/  STS.U16 [R60+0x27c0], R16 ;  /* 0x0027c0103c007388 */ /* 0x000fe80000000400 */
[----:B------:R-:W-:Y:S04]  /*46d10*/  STS.U16 [R60+0x2780], R17 ;  /* 0x002780113c007388 */ /* 0x000fe80000000400 */
[----:B0-----:R-:W3:Y:S01]  /*46d20*/  LDL.LU R29, [R1+0xbb4] ;  /* 0x000bb400011d7983 */ /* 0x001ee20000300800 */
[----:B------:R-:W4:Y:S02]  /*46d30*/  LDL.LU R7, [R1+0xba0] ;  /* 0x000ba00001077983 */ /* 0x000f240000300800 */
[----:B------:R-:W4:Y:S02]  /*46d40*/  LDL.LU R8, [R1+0xb9c] ;  /* 0x000b9c0001087983 */ /* 0x000f240000300800 */
[----:B------:R-:W4:Y:S01]  /*46d50*/  LDL.LU R9, [R1+0xb88] ;  /* 0x000b880001097983 */ /* 0x000f220000300800 */
[----:B------:R-:W4:Y:S01]  /*46d60*/  LDL.LU R10, [R1+0xb84] ;  /* 0x000b8400010a7983 */ /* 0x000f220000300800 */
[----:B------:R-:W4:Y:S03]  /*46d70*/  LDL.LU R11, [R1+0xb70] ;  /* 0x000b7000010b7983 */ /* 0x000f260000300800 */
        /* <DEDUP_REMOVED lines=14> */
[----:B------:R0:W-:Y:S04]  /*46e60*/  STS.U16 [R60+0x2f80], R56 ;  /* 0x002f80383c007388 */ /* 0x0001e80000000400 */
[----:B------:R-:W4:Y:S01]  /*46e70*/  LDL.LU R0, [R1+0xb10] ;  /* 0x000b100001007983 */ /* 0x000f220000300800 */
[----:B--2---:R1:W-:Y:S03]  /*46e80*/  STS.U16 [R60+0x3180], R58 ;  /* 0x0031803a3c007388 */ /* 0x0043e60000000400 */
[----:B------:R2:W-:Y:S04]  /*46e90*/  STS.U16 [R60+0x31c0], R28 ;  /* 0x0031c01c3c007388 */ /* 0x0005e80000000400 */
[----:B0-----:R-:W4:Y:S04]  /*46ea0*/  LDL.LU R56, [R1+0xb0c] ;  /* 0x000b0c0001387983 */ /* 0x001f280000300800 */
[----:B-1----:R-:W4:Y:S01]  /*46eb0*/  LDL.LU R58, [R1+0xaf8] ;  /* 0x000af800013a7983 */ /* 0x002f220000300800 */
[----:B--2---:R-:W2:Y:S02]  /*46ec0*/  LDL.LU R28, [R1+0xaf4] ;  /* 0x000af400011c7983 */ /* 0x004ea40000300800 */
[----:B------:R-:W2:Y:S01]  /*46ed0*/  LDL.LU R15, [R1+0xae0] ;  /* 0x000ae000010f7983 */ /* 0x000ea20000300800 */
[----:B------:R-:W2:Y:S01]  /*46ee0*/  LDL.LU R16, [R1+0xadc] ;  /* 0x000adc0001107983 */ /* 0x000ea20000300800 */
[----:B------:R-:W2:Y:S02]  /*46ef0*/  LDL.LU R17, [R1+0xac4] ;  /* 0x000ac40001117983 */ /* 0x000ea40000300800 */
[----:B------:R-:W2:Y:S02]  /*46f00*/  LDL.LU R18, [R1+0xac0] ;  /* 0x000ac00001127983 */ /* 0x000ea40000300800 */
[----:B------:R-:W2:Y:S01]  /*46f10*/  LDL.LU R19, [R1+0xaa4] ;  /* 0x000aa40001137983 */ /* 0x000ea20000300800 */
[----:B------:R-:W2:Y:S01]  /*46f20*/  LDL.LU R20, [R1+0xaa0] ;  /* 0x000aa00001147983 */ /* 0x000ea20000300800 */
[----:B------:R-:W2:Y:S02]  /*46f30*/  LDL.LU R21, [R1+0xa84] ;  /* 0x000a840001157983 */ /* 0x000ea40000300800 */
[----:B------:R-:W2:Y:S01]  /*46f40*/  LDL.LU R22, [R1+0xa80] ;  /* 0x000a800001167983 */ /* 0x000ea20000300800 */
[----:B------:R0:W-:Y:S01]  /*46f50*/  STS.U16 [R60+0x33c0], R42 ;  /* 0x0033c02a3c007388 */ /* 0x0001e20000000400 */
[----:B------:R-:W2:Y:S02]  /*46f60*/  LDL.LU R23, [R1+0xa64] ;  /* 0x000a640001177983 */ /* 0x000ea40000300800 */
[----:B------:R-:W2:Y:S01]  /*46f70*/  LDL.LU R40, [R1+0xa60] ;  /* 0x000a600001287983 */ /* 0x000ea20000300800 */
[----:B0-----:R-:W2:Y:S04]  /*46f80*/  LDL.LU R42, [R1+0xa44] ;  /* 0x000a4400012a7983 */ /* 0x001ea80000300800 */
[----:B---3--:R0:W-:Y:S01]  /*46f90*/  STS.U16 [R60+0x3380], R29 ;  /* 0x0033801d3c007388 */ /* 0x0081e20000000400 */
[----:B----4-:R-:W-:Y:S03]  /*46fa0*/  STS.U16 [R60+0x3580], R7 ;  /* 0x003580073c007388 */ /* 0x010fe60000000400 */
[----:B------:R-:W-:Y:S01]  /*46fb0*/  STS.U16 [R60+0x35c0], R8 ;  /* 0x0035c0083c007388 */ /* 0x000fe20000000400 */
[----:B------:R-:W-:Y:S03]  /*46fc0*/  STS.U16 [R60+0x37c0], R9 ;  /* 0x0037c0093c007388 */ /* 0x000fe60000000400 */
[----:B------:R-:W-:Y:S01]  /*46fd0*/  STS.U16 [R60+0x3780], R10 ;  /* 0x0037800a3c007388 */ /* 0x000fe20000000400 */
[----:B------:R-:W-:Y:S02]  /*46fe0*/  STS.U16 [R60+0x3980], R11 ;  /* 0x0039800b3c007388 */ /* 0x000fe40000000400 */
[----:B------:R-:W-:Y:S01]  /*46ff0*/  STS.U16 [R60+0x39c0], R12 ;  /* 0x0039c00c3c007388 */ /* 0x000fe20000000400 */
[----:B0-----:R-:W3:Y:S04]  /*47000*/  LDL.LU R29, [R1+0xa40] ;  /* 0x000a4000011d7983 */ /* 0x001ee80000300800 */
[----:B------:R-:W-:Y:S01]  /*47010*/  STS.U16 [R60+0x3bc0], R13 ;  /* 0x003bc00d3c007388 */ /* 0x000fe20000000400 */
[----:B------:R-:W-:Y:S02]  /*47020*/  STS.U16 [R60+0x3b80], R36 ;  /* 0x003b80243c007388 */ /* 0x000fe40000000400 */
[----:B------:R-:W-:Y:S01]  /*47030*/  STS.U16 [R60+0x3d80], R38 ;  /* 0x003d80263c007388 */ /* 0x000fe20000000400 */
[----:B------:R-:W-:Y:S01]  /*47040*/  STS.U16 [R60+0x3dc0], R52 ;  /* 0x003dc0343c007388 */ /* 0x000fe20000000400 */
[----:B------:R-:W-:Y:S03]  /*47050*/  STS.U16 [R60+0x3fc0], R54 ;  /* 0x003fc0363c007388 */ /* 0x000fe60000000400 */
[----:B------:R-:W-:Y:S01]  /*47060*/  STS.U16 [R60+0x3f80], R14 ;  /* 0x003f800e3c007388 */ /* 0x000fe20000000400 */
[----:B------:R-:W-:Y:S03]  /*47070*/  STS.U16 [R60+0x4180], R0 ;  /* 0x004180003c007388 */ /* 0x000fe60000000400 */
[----:B------:R0:W-:Y:S01]  /*47080*/  STS.U16 [R60+0x41c0], R56 ;  /* 0x0041c0383c007388 */ /* 0x0001e20000000400 */
[----:B------:R1:W-:Y:S02]  /*47090*/  STS.U16 [R60+0x43c0], R58 ;  /* 0x0043c03a3c007388 */ /* 0x0003e40000000400 */
[----:B--2---:R2:W-:Y:S01]  /*470a0*/  STS.U16 [R60+0x4380], R28 ;  /* 0x0043801c3c007388 */ /* 0x0045e20000000400 */
[----:B0-----:R-:W4:Y:S01]  /*470b0*/  LDL.LU R56, [R1+0xa24] ;  /* 0x000a240001387983 */ /* 0x001f220000300800 */
[----:B-1----:R-:W4:Y:S03]  /*470c0*/  LDL.LU R58, [R1+0xa20] ;  /* 0x000a2000013a7983 */ /* 0x002f260000300800 */
[----:B--2---:R-:W2:Y:S01]  /*470d0*/  LDL.LU R28, [R1+0xa04] ;  /* 0x000a0400011c7983 */ /* 0x004ea20000300800 */
[----:B------:R-:W2:Y:S03]  /*470e0*/  LDL.LU R7, [R1+0xa00] ;  /* 0x000a000001077983 */ /* 0x000ea60000300800 */
        /* <DEDUP_REMOVED lines=22> */
[----:B------:R-:W2:Y:S03]  /*47250*/  LDL.LU R0, [R1+0x120] ;  /* 0x0001200001007983 */ /* 0x000ea60000300800 */
[----:B---3--:R0:W-:Y:S04]  /*47260*/  STS.U16 [R60+0x4f80], R29 ;  /* 0x004f801d3c007388 */ /* 0x0081e80000000400 */
        /* <DEDUP_REMOVED lines=12> */
[----:B----4-:R0:W-:Y:S01]  /*47330*/  STS.U16 [R60+0x5180], R56 ;  /* 0x005180383c007388 */ /* 0x0101e20000000400 */
[----:B------:R1:W-:Y:S02]  /*47340*/  STS.U16 [R60+0x51c0], R58 ;  /* 0x0051c03a3c007388 */ /* 0x0003e40000000400 */
[----:B--2---:R2:W-:Y:S01]  /*47350*/  STS.U16 [R60+0x53c0], R28 ;  /* 0x0053c01c3c007388 */ /* 0x0045e20000000400 */
[----:B0-----:R-:W4:Y:S01]  /*47360*/  LDL.LU R56, [R1+0x40] ;  /* 0x0000400001387983 */ /* 0x001f220000300800 */
[----:B-1----:R-:W4:Y:S03]  /*47370*/  LDL.LU R58, [R1+0x24] ;  /* 0x00002400013a7983 */ /* 0x002f260000300800 */
[----:B--2---:R-:W2:Y:S01]  /*47380*/  LDL.LU R28, [R1+0x20] ;  /* 0x00002000011c7983 */ /* 0x004ea20000300800 */
[----:B------:R-:W-:Y:S03]  /*47390*/  STS.U16 [R60+0x5380], R7 ;  /* 0x005380073c007388 */ /* 0x000fe60000000400 */
        /* <DEDUP_REMOVED lines=11> */
[----:B------:R-:W-:Y:S04]  /*47450*/  STS.U16 [R60+0x5f80], R0 ;  /* 0x005f80003c007388 */ /* 0x000fe80000000400 */
[----:B---3--:R0:W-:Y:S01]  /*47460*/  STS.U16 [R60+0x6180], R29 ;  /* 0x0061801d3c007388 */ /* 0x0081e20000000400 */
[----:B------:R-:W-:Y:S02]  /*47470*/  STS.U16 [R60+0x61c0], R15 ;  /* 0x0061c00f3c007388 */ /* 0x000fe40000000400 */
[----:B------:R-:W-:Y:S02]  /*47480*/  STS.U16 [R60+0x63c0], R16 ;  /* 0x0063c0103c007388 */ /* 0x000fe40000000400 */
[----:B------:R1:W-:Y:S01]  /*47490*/  STS.U16 [R60+0x6380], R2 ;  /* 0x006380023c007388 */ /* 0x0003e20000000400 */
        /* <DEDUP_REMOVED lines=8> */
[----:B------:R-:W-:Y:S04]  /*47520*/  STS.U16 [R60+0x6d80], R42 ;  /* 0x006d802a3c007388 */ /* 0x000fe80000000400 */
[----:B0-----:R-:W3:Y:S01]  /*47530*/  LDL.LU R29, [R1+0xe28] ;  /* 0x000e2800011d7983 */ /* 0x001ee20000300800 */
[----:B-1----:R-:W3:Y:S03]  /*47540*/  LDL R2, [R1+0xe38] ;  /* 0x000e380001027983 */ /* 0x002ee60000100800 */
[----:B----4-:R-:W-:Y:S01]  /*47550*/  STS.U16 [R60+0x6dc0], R56 ;  /* 0x006dc0383c007388 */ /* 0x010fe20000000400 */
[----:B------:R-:W-:Y:S03]  /*47560*/  STS.U16 [R60+0x6fc0], R58 ;  /* 0x006fc03a3c007388 */ /* 0x000fe60000000400 */
[----:B--2---:R-:W-:Y:S01]  /*47570*/  STS.U16 [R60+0x6f80], R28 ;  /* 0x006f801c3c007388 */ /* 0x004fe20000000400 */
[----:B------:R0:W-:Y:S03]  /*47580*/  STS.U16 [R60+0x7180], R3 ;  /* 0x007180033c007388 */ /* 0x0001e60000000400 */
[----:B0-----:R-:W2:Y:S04]  /*47590*/  LDL.LU R3, [R1+0x3f54] ;  /* 0x003f540001037983 */ /* 0x001ea80000300800 */
[----:B------:R0:W-:Y:S04]  /*475a0*/  STS.U16 [R60+0x71c0], R61 ;  /* 0x0071c03d3c007388 */ /* 0x0001e80000000400 */
[----:B0-----:R-:W4:Y:S01]  /*475b0*/  LDL.LU R61, [R1+0x3f50] ;  /* 0x003f5000013d7983 */ /* 0x001f220000300800 */
        /* <DEDUP_REMOVED lines=12> */
[----:B------:R-:W4:Y:S04]  /*47680*/  LDL R0, [R1+0xe48] ;  /* 0x000e480001007983 */ /* 0x000f280000100800 */
[----:B---3--:R-:W-:Y:S04]  /*47690*/  STS.U16 [R60+0x7fc0], R29 ;  /* 0x007fc01d3c007388 */ /* 0x008fe80000000400 */
[----:B--2---:R-:W-:Y:S01]  /*476a0*/  STS.U16 [R60+0x7f80], R3 ;  /* 0x007f80033c007388 */ /* 0x004fe20000000400 */
[----:B------:R-:W-:Y:S06]  /*476b0*/  BAR.SYNC.DEFER_BLOCKING 0x0 ;  /* 0x0000000000007b1d */ /* 0x000fec0000010000 */
[----:B----4-:R-:W0:Y:S04]  /*476c0*/  LDSM.16.M88.4 R12, [R61] ;  /* 0x000000003d0c783b */ /* 0x010e280000000200 */
[----:B------:R-:W1:Y:S04]  /*476d0*/  LDSM.16.M88.4 R8, [R61+0x400] ;  /* 0x000400003d08783b */ /* 0x000e680000000200 */
[----:B------:R-:W2:Y:S04]  /*476e0*/  LDSM.16.M88.4 R4, [R61+0x800] ;  /* 0x000800003d04783b */ /* 0x000ea80000000200 */
[----:B------:R-:W-:Y:S04]  /*476f0*/  LDSM.16.MT88.4 R40, [R2+0x8000] ;  /* 0x008000000228783b */ /* 0x000fe80000004200 */
[----:B------:R-:W-:Y:S04]  /*47700*/  LDSM.16.M88.4 R56, [R61+0x5000] ;  /* 0x005000003d38783b */ /* 0x000fe80000000200 */
        /* <DEDUP_REMOVED lines=8> */
[----:B------:R-:W-:Y:S04]  /*47790*/  LDSM.16.MT88.4 R44, [R0+0x8000] ;  /* 0x00800000002c783b */ /* 0x000fe80000004200 */
[----:B0-----:R-:W-:Y:S01]  /*477a0*/  STL.64 [R1+0x130], R12 ;  /* 0x0001300c01007387 */ /* 0x001fe20000100a00 */
[----:B------:R-:W-:Y:S02]  /*477b0*/  STL.64 [R1+0x138], R14 ;  /* 0x0001380e01007387 */ /* 0x000fe40000100a00 */
[----:B------:R-:W0:Y:S04]  /*477c0*/  LDSM.16.M88.4 R12, [R61+0xc00] ;  /* 0x000c00003d0c783b */ /* 0x000e280000000200 */
[----:B-1----:R-:W-:Y:S01]  /*477d0*/  STL.64 [R1+0x120], R8 ;  /* 0x0001200801007387 */ /* 0x002fe20000100a00 */
[----:B------:R-:W-:Y:S02]  /*477e0*/  STL.64 [R1+0x128], R10 ;  /* 0x0001280a01007387 */ /* 0x000fe40000100a00 */
[----:B------:R-:W1:Y:S04]  /*477f0*/  LDSM.16.M88.4 R8, [R61+0x1000] ;  /* 0x001000003d08783b */ /* 0x000e680000000200 */
[----:B--2---:R-:W-:Y:S02]  /*47800*/  STL.64 [R1+0x110], R4 ;  /* 0x0001100401007387 */ /* 0x004fe40000100a00 */
[----:B------:R-:W-:Y:S02]  /*47810*/  STL.64 [R1+0x118], R6 ;  /* 0x0001180601007387 */ /* 0x000fe40000100a00 */
[----:B------:R-:W2:Y:S04]  /*47820*/  LDSM.16.M88.4 R4, [R61+0x1400] ;  /* 0x001400003d04783b */ /* 0x000ea80000000200 */
[----:B0-----:R-:W-:Y:S01]  /*47830*/  STL.64 [R1+0x100], R12 ;  /* 0x0001000c01007387 */ /* 0x001fe20000100a00 */
[----:B------:R-:W-:Y:S02]  /*47840*/  STL.64 [R1+0x108], R14 ;  /* 0x0001080e01007387 */ /* 0x000fe40000100a00 */
[----:B-1----:R-:W-:Y:S02]  /*47850*/  STL.64 [R1+0xf0], R8 ;  /* 0x0000f00801007387 */ /* 0x002fe40000100a00 */
[----:B------:R-:W-:Y:S02]  /*47860*/  STL.64 [R1+0xf8], R10 ;  /* 0x0000f80a01007387 */ /* 0x000fe40000100a00 */
[----:B------:R-:W0:Y:S04]  /*47870*/  LDSM.16.M88.4 R8, [R61+0x1800] ;  /* 0x001800003d08783b */ /* 0x000e280000000200 */
[----:B--2---:R-:W-:Y:S01]  /*47880*/  STL.64 [R1+0xe0], R4 ;  /* 0x0000e00401007387 */ /* 0x004fe20000100a00 */
[----:B------:R-:W-:-:S02]  /*47890*/  IMAD.MOV.U32 R3, RZ, RZ, R5 ;  /* 0x000000ffff037224 */ /* 0x000fc400078e0005 */
[----:B------:R-:W-:Y:S02]  /*478a0*/  STL.64 [R1+0xe8], R6 ;  /* 0x0000e80601007387 */ /* 0x000fe40000100a00 */
[----:B------:R-:W-:Y:S01]  /*478b0*/  IMAD.MOV.U32 R2, RZ, RZ, R4 ;  /* 0x000000ffff027224 */ /* 0x000fe200078e0004 */
[----:B------:R-:W-:Y:S04]  /*478c0*/  LDSM.16.M88.4 R12, [R61+0x2000] ;  /* 0x002000003d0c783b */ /* 0x000fe80000000200 */
[----:B------:R-:W1:Y:S04]  /*478d0*/  LDSM.16.M88.4 R4, [R61+0x1c00] ;  /* 0x001c00003d04783b */ /* 0x000e680000000200 */
[----:B0-----:R-:W-:Y:S01]  /*478e0*/  STL.64 [R1+0xd0], R8 ;  /* 0x0000d00801007387 */ /* 0x001fe20000100a00 */
[----:B------:R-:W-:Y:S02]  /*478f0*/  STL.64 [R1+0xd8], R10 ;  /* 0x0000d80a01007387 */ /* 0x000fe40000100a00 */
[----:B------:R-:W0:Y:S01]  /*47900*/  LDSM.16.M88.4 R8, [R61+0x2400] ;  /* 0x002400003d08783b */ /* 0x000e220000000200 */
[----:B-1----:R-:W-:Y:S03]  /*47910*/  STL.64 [R1+0xc0], R4 ;  /* 0x0000c00401007387 */ /* 0x002fe60000100a00 */
[----:B------:R-:W-:Y:S02]  /*47920*/  STL.64 [R1+0xc8], R6 ;  /* 0x0000c80601007387 */ /* 0x000fe40000100a00 */
[----:B------:R-:W1:Y:S04]  /*47930*/  LDSM.16.M88.4 R4, [R61+0x2800] ;  /* 0x002800003d04783b */ /* 0x000e680000000200 */
[----:B------:R-:W-:Y:S01]  /*47940*/  STL.64 [R1+0xb0], R12 ;  /* 0x0000b00c01007387 */ /* 0x000fe20000100a00 */
[----:B------:R-:W-:Y:S02]  /*47950*/  STL.64 [R1+0xb8], R14 ;  /* 0x0000b80e01007387 */ /* 0x000fe40000100a00 */
[----:B------:R-:W2:Y:S02]  /*47960*/  LDSM.16.M88.4 R12, [R61+0x2c00] ;  /* 0x002c00003d0c783b */ /* 0x000ea40000000200 */
[----:B0-----:R-:W-:Y:S02]  /*47970*/  STL.64 [R1+0xa0], R8 ;  /* 0x0000a00801007387 */ /* 0x001fe40000100a00 */
[----:B------:R-:W-:Y:S02]  /*47980*/  STL.64 [R1+0xa8], R10 ;  /* 0x0000a80a01007387 */ /* 0x000fe40000100a00 */
[----:B------:R-:W0:Y:S01]  /*47990*/  LDSM.16.M88.4 R8, [R61+0x3000] ;  /* 0x003000003d08783b */ /* 0x000e220000000200 */
[----:B-1----:R-:W-:Y:S03]  /*479a0*/  STL.64 [R1+0x90], R4 ;  /* 0x0000900401007387 */ /* 0x002fe60000100a00 */
[----:B------:R-:W-:Y:S02]  /*479b0*/  STL.64 [R1+0x98], R6 ;  /* 0x0000980601007387 */ /* 0x000fe40000100a00 */
[----:B------:R-:W1:Y:S04]  /*479c0*/  LDSM.16.M88.4 R4, [R61+0x3400] ;  /* 0x003400003d04783b */ /* 0x000e680000000200 */
[----:B--2---:R-:W-:Y:S01]  /*479d0*/  STL.64 [R1+0x80], R12 ;  /* 0x0000800c01007387 */ /* 0x004fe20000100a00 */
        /* <DEDUP_REMOVED lines=22> */
[----:B------:R-:W-:Y:S02]  /*47b40*/  STL [R1+0x39fc], R58 ;  /* 0x0039fc3a01007387 */ /* 0x000fe40000100800 */
[----:B------:R-:W0:Y:S01]  /*47b50*/  LDSM.16.M88.4 R8, [R61+0x7800] ;  /* 0x007800003d08783b */ /* 0x000e220000000200 */
[----:B-1----:R-:W-:Y:S03]  /*47b60*/  STL.64 [R1], R4 ;  /* 0x0000000401007387 */ /* 0x002fe60000100a00 */
[----:B------:R-:W-:Y:S02]  /*47b70*/  STL.64 [R1+0x8], R6 ;  /* 0x0000080601007387 */ /* 0x000fe40000100a00 */
[----:B------:R-:W-:Y:S02]  /*47b80*/  STL [R1+0x39f8], R59 ;  /* 0x0039f83b01007387 */ /* 0x000fe40000100800 */
[----:B------:R-:W-:Y:S01]  /*47b90*/  STL.64 [R1+0x3eb8], R56 ;  /* 0x003eb83801007387 */ /* 0x000fe20000100a00 */
[----:B------:R-:W-:Y:S01]  /*47ba0*/  STL.64 [R1+0x3eb0], R54 ;  /* 0x003eb03601007387 */ /* 0x000fe20000100a00 */
[----:B------:R1:W-:Y:S03]  /*47bb0*/  STL.64 [R1+0x3ea8], R52 ;  /* 0x003ea83401007387 */ /* 0x0003e60000100a00 */
[----:B------:R-:W3:Y:S04]  /*47bc0*/  LDSM.16.M88.4 R4, [R61+0x7c00] ;  /* 0x007c00003d04783b */ /* 0x000ee80000000200 */
[----:B-1----:R-:W4:Y:S01]  /*47bd0*/  LDL.LU.64 R52, [R1+0x930] ;  /* 0x0009300001347983 */ /* 0x002f220000300a00 */
[----:B------:R-:W4:Y:S02]  /*47be0*/  LDL.LU.64 R54, [R1+0x938] ;  /* 0x0009380001367983 */ /* 0x000f240000300a00 */
[----:B------:R-:W-:Y:S02]  /*47bf0*/  STL.64 [R1+0x3ea0], R50 ;  /* 0x003ea03201007387 */ /* 0x000fe40000100a00 */
[----:B------:R1:W-:Y:S02]  /*47c00*/  STL.64 [R1+0x3e98], R48 ;  /* 0x003e983001007387 */ /* 0x0003e40000100a00 */
[----:B-1----:R-:W4:Y:S01]  /*47c10*/  LDL.64 R48, [R1+0x100] ;  /* 0x0001000001307983 */ /* 0x002f220000100a00 */
[----:B------:R-:W-:Y:S02]  /*47c20*/  STL [R1+0x398c], R38 ;  /* 0x00398c2601007387 */ /* 0x000fe40000100800 */
[----:B------:R-:W-:Y:S02]  /*47c30*/  STL [R1+0x3988], R39 ;  /* 0x0039882701007387 */ /* 0x000fe40000100800 */
[----:B------:R-:W-:Y:S01]  /*47c40*/  STL [R1+0x396c], R34 ;  /* 0x00396c2201007387 */ /* 0x000fe20000100800 */
[----:B------:R-:W-:Y:S01]  /*47c50*/  STL [R1+0x3968], R35 ;  /* 0x0039682301007387 */ /* 0x000fe20000100800 */
[----:B------:R1:W-:Y:S03]  /*47c60*/  STL.64 [R1+0x3e90], R32 ;  /* 0x003e902001007387 */ /* 0x0003e60000100a00 */
[----:B-1----:R-:W4:Y:S01]  /*47c70*/  LDL.64 R32, [R1+0x110] ;  /* 0x0001100001207983 */ /* 0x002f220000100a00 */
[----:B------:R-:W-:Y:S02]  /*47c80*/  STL.64 [R1+0x3ec8], R30 ;  /* 0x003ec81e01007387 */ /* 0x000fe40000100a00 */
[----:B------:R1:W-:Y:S02]  /*47c90*/  STL.64 [R1+0x3ec0], R28 ;  /* 0x003ec01c01007387 */ /* 0x0003e40000100a00 */
[----:B-1----:R-:W4:Y:S01]  /*47ca0*/  LDL.64 R28, [R1+0x120] ;  /* 0x00012000011c7983 */ /* 0x002f220000100a00 */
[----:B------:R-:W-:Y:S02]  /*47cb0*/  STL [R1+0x3950], R26 ;  /* 0x0039501a01007387 */ /* 0x000fe40000100800 */
[----:B------:R-:W-:Y:S02]  /*47cc0*/  STL [R1+0x393c], R27 ;  /* 0x00393c1b01007387 */ /* 0x000fe40000100800 */
[----:B------:R1:W-:Y:S02]  /*47cd0*/  STL.64 [R1+0x3ed0], R24 ;  /* 0x003ed01801007387 */ /* 0x0003e40000100a00 */
[----:B-1----:R-:W4:Y:S01]  /*47ce0*/  LDL.LU.64 R24, [R1+0x920] ;  /* 0x0009200001187983 */ /* 0x002f220000300a00 */
[----:B------:R-:W4:Y:S02]  /*47cf0*/  LDL.LU.64 R26, [R1+0x928] ;  /* 0x00092800011a7983 */ /* 0x000f240000300a00 */
[----:B------:R-:W-:Y:S02]  /*47d00*/  STL [R1+0x3934], R22 ;  /* 0x0039341601007387 */ /* 0x000fe40000100800 */
[----:B------:R-:W-:Y:S01]  /*47d10*/  STL [R1+0x3930], R23 ;  /* 0x0039301701007387 */ /* 0x000fe20000100800 */
[----:B------:R1:W-:Y:S04]  /*47d20*/  STL.64 [R1+0x3ed8], R20 ;  /* 0x003ed81401007387 */ /* 0x0003e80000100a00 */
[----:B-1----:R-:W4:Y:S01]  /*47d30*/  LDL.64 R20, [R1+0x130] ;  /* 0x0001300001147983 */ /* 0x002f220000100a00 */
[----:B------:R-:W-:Y:S02]  /*47d40*/  STL [R1+0x3e8c], R17 ;  /* 0x003e8c1101007387 */ /* 0x000fe40000100800 */
[----:B------:R-:W-:Y:S02]  /*47d50*/  STL [R1+0x3954], R18 ;  /* 0x0039541201007387 */ /* 0x000fe40000100800 */
[----:B------:R-:W-:Y:S01]  /*47d60*/  STL [R1+0x3938], R19 ;  /* 0x0039381301007387 */ /* 0x000fe20000100800 */
[----:B--2---:R-:W-:Y:S01]  /*47d70*/  STL [R1+0x3e88], R13 ;  /* 0x003e880d01007387 */ /* 0x004fe20000100800 */
[----:B------:R-:W-:Y:S02]  /*47d80*/  STL [R1+0x392c], R14 ;  /* 0x00392c0e01007387 */ /* 0x000fe40000100800 */
[----:B------:R-:W-:Y:S02]  /*47d90*/  STL [R1+0x3928], R15 ;  /* 0x0039280f01007387 */ /* 0x000fe40000100800 */
[----:B0-----:R-:W-:Y:S01]  /*47da0*/  STL [R1+0x3bec], R10 ;  /* 0x003bec0a01007387 */ /* 0x001fe20000100800 */
[----:B------:R-:W-:Y:S01]  /*47db0*/  STL [R1+0x3be8], R11 ;  /* 0x003be80b01007387 */ /* 0x000fe20000100800 */
[----:B------:R0:W-:Y:S02]  /*47dc0*/  STL.64 [R1+0x3ee0], R8 ;  /* 0x003ee00801007387 */ /* 0x0001e40000100a00 */
[----:B---3--:R-:W-:Y:S02]  /*47dd0*/  STL [R1+0x3a78], R6 ;  /* 0x003a780601007387 */ /* 0x008fe40000100800 */
[----:B------:R-:W-:Y:S01]  /*47de0*/  STL [R1+0x3a74], R7 ;  /* 0x003a740701007387 */ /* 0x000fe20000100800 */
[----:B------:R-:W-:Y:S01]  /*47df0*/  STL [R1+0x2644], R61 ;  /* 0x0026443d01007387 */ /* 0x000fe20000100800 */
[----:B------:R-:W-:Y:S02]  /*47e00*/  STL.64 [R1+0x3e60], R46 ;  /* 0x003e602e01007387 */ /* 0x000fe40000100a00 */
[----:B------:R1:W-:Y:S02]  /*47e10*/  STL.64 [R1+0x3e58], R44 ;  /* 0x003e582c01007387 */ /* 0x0003e40000100a00 */
[----:B------:R-:W-:Y:S01]  /*47e20*/  STL [R1+0x3a64], R0 ;  /* 0x003a640001007387 */ /* 0x000fe20000100800 */
[C---:B----4-:R-:W-:Y:S11]  /*47e30*/  HMMA.16816.F32.BF16 R52, R40.reuse, R20, R52 ;  /* 0x000000142834723c */ /* 0x050ff60000041834 */
[----:B------:R-:W-:Y:S11]  /*47e40*/  @!UPT UIADD3 URZ, URZ, URZ, URZ ;  /* 0x0000003f3f3ff290 */ /* 0x000ff6000fffe03f */
[----:B------:R-:W-:Y:S01]  /*47e50*/  @!UPT UIADD3 URZ, URZ, URZ, URZ ;  /* 0x0000003f3f3ff290 */ /* 0x000fe2000fffe03f */
[----:B------:R2:W-:Y:S01]  /*47e60*/  STL [R1+0x930], R52 ;  /* 0x0009303401007387 */ /* 0x0005e20000100800 */
[----:B0-----:R-:W3:Y:S02]  /*47e70*/  LDL.LU.64 R8, [R1+0x910] ;  /* 0x0009100001087983 */ /* 0x001ee40000300a00 */
[----:B------:R-:W3:Y:S02]  /*47e80*/  LDL.LU.64 R10, [R1+0x918] ;  /* 0x00091800010a7983 */ /* 0x000ee40000300a00 */
[----:B-1----:R-:W-:Y:S02]  /*47e90*/  IMAD.MOV.U32 R45, RZ, RZ, R20 ;  /* 0x000000ffff2d7224 */ /* 0x002fe400078e0014 */
[----:B------:R-:W-:Y:S02]  /*47ea0*/  IMAD.MOV.U32 R44, RZ, RZ, R21 ;  /* 0x000000ffff2c7224 */ /* 0x000fe400078e0015 */
[----:B------:R-:W-:Y:S01]  /*47eb0*/  HMMA.16816.F32.BF16 R20, R40, R28, R24 ;  /* 0x0000001c2814723c */ /* 0x000fe20000041818 */
[----:B------:R-:W-:-:S02]  /*47ec0*/  IMAD.MOV.U32 R59, RZ, RZ, R2 ;  /* 0x000000ffff3b7224 */ /* 0x000fc400078e0002 */
[----:B------:R-:W-:Y:S02]  /*47ed0*/  IMAD.MOV.U32 R2, RZ, RZ, R55 ;  /* 0x000000ffff027224 */ /* 0x000fe400078e0037 */
[----:B------:R-:W-:Y:S02]  /*47ee0*/  IMAD.MOV.U32 R58, RZ, RZ, R3 ;  /* 0x000000ffff3a7224 */ /* 0x000fe400078e0003 */
[----:B------:R-:W-:Y:S02]  /*47ef0*/  IMAD.MOV.U32 R60, RZ, RZ, R53 ;  /* 0x000000ffff3c7224 */ /* 0x000fe400078e0035 */
[----:B------:R-:W-:Y:S01]  /*47f00*/  IMAD.MOV.U32 R3, RZ, RZ, R54 ;  /* 0x000000ffff037224 */ /* 0x000fe200078e0036 */
[----:B--2---:R-:W2:Y:S01]  /*47f10*/  LDL.64 R52, [R1+0xf0] ;  /* 0x0000f00001347983 */ /* 0x004ea20000100a00 */
[----:B------:R-:W-:Y:S02]  /*47f20*/  STL [R1+0x3a60], R2 ;  /* 0x003a600201007387 */ /* 0x000fe40000100800 */
[----:B------:R-:W-:Y:S02]  /*47f30*/  STL [R1+0x3a5c], R60 ;  /* 0x003a5c3c01007387 */ /* 0x000fe40000100800 */
[----:B------:R-:W-:Y:S01]  /*47f40*/  IMAD.MOV.U32 R39, RZ, RZ, R28 ;  /* 0x000000ffff277224 */ /* 0x000fe200078e001c */
[----:B------:R-:W-:Y:S01]  /*47f50*/  STL [R1+0x3a58], R3 ;  /* 0x003a580301007387 */ /* 0x000fe20000100800 */
[----:B------:R-:W-:-:S06]  /*47f60*/  IMAD.MOV.U32 R38, RZ, RZ, R29 ;  /* 0x000000ffff267224 */ /* 0x000fcc00078e001d */
[----:B------:R0:W-:Y:S01]  /*47f70*/  STL.64 [R1+0x920], R20 ;  /* 0x0009201401007387 */ /* 0x0001e20000100a00 */
[----:B------:R1:W-:Y:S02]  /*47f80*/  STL.64 [R1+0x928], R22 ;  /* 0x0009281601007387 */ /* 0x0003e40000100a00 */
[----:B------:R-:W4:Y:S02]  /*47f90*/  LDL.LU.64 R24, [R1+0x900] ;  /* 0x0009000001187983 */ /* 0x000f240000300a00 */
[----:B------:R-:W4:Y:S01]  /*47fa0*/  LDL.LU.64 R26, [R1+0x908] ;  /* 0x00090800011a7983 */ /* 0x000f220000300a00 */
[----:B------:R-:W-:Y:S01]  /*47fb0*/  STL.64 [R1+0x3ef0], R38 ;  /* 0x003ef02601007387 */ /* 0x000fe20000100a00 */
[----:B------:R-:W-:Y:S03]  /*47fc0*/  STL.64 [R1+0x3ee8], R36 ;  /* 0x003ee82401007387 */ /* 0x000fe60000100a00 */
[----:B0-----:R-:W2:Y:S01]  /*47fd0*/  LDL.LU.64 R20, [R1+0x8f0] ;  /* 0x0008f00001147983 */ /* 0x001ea20000300a00 */
[----:B-1----:R-:W2:Y:S01]  /*47fe0*/  LDL.LU.64 R22, [R1+0x8f8] ;  /* 0x0008f80001167983 */ /* 0x002ea20000300a00 */
[C---:B---3--:R-:W-:Y:S11]  /*47ff0*/  HMMA.16816.F32.BF16 R8, R40.reuse, R32, R8 ;  /* 0x000000202808723c */ /* 0x048ff60000041808 */
[----:B------:R-:W-:Y:S11]  /*48000*/  @!UPT UIADD3 URZ, URZ, URZ, URZ ;  /* 0x0000003f3f3ff290 */ /* 0x000ff6000fffe03f */
[----:B------:R-:W-:Y:S02]  /*48010*/  @!UPT UIADD3 URZ, URZ, URZ, URZ ;  /* 0x0000003f3f3ff290 */ /* 0x000fe4000fffe03f */
[----:B------:R-:W-:Y:S02]  /*48020*/  IMAD.MOV.U32 R0, RZ, RZ, R8 ;  /* 0x000000ffff007224 */ /* 0x000fe400078e0008 */
[----:B------:R-:W-:Y:S02]  /*48030*/  IMAD.MOV.U32 R2, RZ, RZ, R9 ;  /* 0x000000ffff027224 */ /* 0x000fe400078e0009 */
[----:B------:R-:W-:Y:S02]  /*48040*/  IMAD.MOV.U32 R60, RZ, RZ, R10 ;  /* 0x000000ffff3c7224 */ /* 0x000fe400078e000a */
[----:B------:R-:W-:Y:S01]  /*48050*/  IMAD.MOV.U32 R3, RZ, RZ, R11 ;  /* 0x000000ffff037224 */ /* 0x000fe200078e000b */
[----:B------:R-:W3:Y:S01]  /*48060*/  LDL.LU.64 R8, [R1+0x8e0] ;  /* 0x0008e00001087983 */ /* 0x000ee20000300a00 */
[----:B------:R-:W3:Y:S01]  /*48070*/  LDL.LU.64 R10, [R1+0x8e8] ;  /* 0x0008e800010a7983 */ /* 0x000ee20000300a00 */
[----:B----4-:R-:W-:Y:S01]  /*48080*/  HMMA.16816.F32.BF16 R24, R40, R48, R24 ;  /* 0x000000302818723c */ /* 0x010fe20000041818 */
[----:B------:R-:W-:-:S02]  /*48090*/  IMAD.MOV.U32 R56, RZ, RZ, R59 ;  /* 0x000000ffff387224 */ /* 0x000fc400078e003b */
[----:B------:R-:W-:-:S05]  /*480a0*/  IMAD.MOV.U32 R57, RZ, RZ, R58 ;  /* 0x000000ffff397224 */ /* 0x000fca00078e003a */
[----:B--2---:R-:W-:Y:S01]  /*480b0*/  HMMA.16816.F32.BF16 R20, R40, R52, R20 ;  /* 0x000000342814723c */ /* 0x004fe20000041814 */
[----:B------:R-:W-:Y:S02]  /*480c0*/  IMAD.MOV.U32 R47, RZ, RZ, R32 ;  /* 0x000000ffff2f7224 */ /* 0x000fe400078e0020 */
[----:B------:R-:W-:Y:S02]  /*480d0*/  IMAD.MOV.U32 R46, RZ, RZ, R33 ;  /* 0x000000ffff2e7224 */ /* 0x000fe400078e0021 */
[----:B------:R-:W-:-:S03]  /*480e0*/  IMAD.MOV.U32 R13, RZ, RZ, R49 ;  /* 0x000000ffff0d7224 */ /* 0x000fc600078e0031 */
[----:B------:R-:W-:Y:S01]  /*480f0*/  STL.64 [R1+0x3f00], R46 ;  /* 0x003f002e01007387 */ /* 0x000fe20000100a00 */
[----:B------:R-:W-:Y:S02]  /*48100*/  STL.64 [R1+0x3ef8], R44 ;  /* 0x003ef82c01007387 */ /* 0x000fe40000100a00 */
[----:B------:R-:W-:Y:S02]  /*48110*/  STL [R1+0x3a7c], R0 ;  /* 0x003a7c0001007387 */ /* 0x000fe40000100800 */
[----:B------:R-:W-:Y:S01]  /*48120*/  STL [R1+0x3a70], R2 ;  /* 0x003a700201007387 */ /* 0x000fe20000100800 */
[----:B------:R-:W-:Y:S01]  /*48130*/  STL [R1+0x3a6c], R60 ;  /* 0x003a6c3c01007387 */ /* 0x000fe20000100800 */
[----:B------:R-:W-:Y:S02]  /*48140*/  IMAD.MOV.U32 R17, RZ, RZ, R48 ;  /* 0x000000ffff117224 */ /* 0x000fe400078e0030 */
[----:B------:R0:W-:Y:S02]  /*48150*/  STL [R1+0x3a68], R3 ;  /* 0x003a680301007387 */ /* 0x0001e40000100800 */
[----:B------:R-:W-:Y:S01]  /*48160*/  IMAD.MOV.U32 R6, RZ, RZ, R27 ;  /* 0x000000ffff067224 */ /* 0x000fe200078e001b */
[----:B------:R-:W-:Y:S01]  /*48170*/  STL.64 [R1+0x900], R24 ;  /* 0x0009001801007387 */ /* 0x000fe20000100a00 */
[----:B------:R-:W-:Y:S02]  /*48180*/  STL [R1+0x908], R26 ;  /* 0x0009081a01007387 */ /* 0x000fe40000100800 */
[----:B------:R1:W-:Y:S02]  /*48190*/  STL.64 [R1+0x3f10], R12 ;  /* 0x003f100c01007387 */ /* 0x0003e40000100a00 */
[----:B------:R-:W-:Y:S01]  /*481a0*/  STL.64 [R1+0x3f08], R16 ;  /* 0x003f081001007387 */ /* 0x000fe20000100a00 */
[----:B------:R2:W-:Y:S01]  /*481b0*/  STL [R1+0x3a80], R6 ;  /* 0x003a800601007387 */ /* 0x0005e20000100800 */
[----:B0-----:R-:W-:-:S02]  /*481c0*/  IMAD.MOV.U32 R3, RZ, RZ, R23 ;  /* 0x000000ffff037224 */ /* 0x001fc400078e0017 */
[----:B------:R-:W-:Y:S02]  /*481d0*/  IMAD.MOV.U32 R60, RZ, RZ, R22 ;  /* 0x000000ffff3c7224 */ /* 0x000fe400078e0016 */
[----:B------:R-:W-:Y:S02]  /*481e0*/  IMAD.MOV.U32 R2, RZ, RZ, R21 ;  /* 0x000000ffff027224 */ /* 0x000fe400078e0015 */
[----:B------:R-:W-:Y:S01]  /*481f0*/  IMAD.MOV.U32 R7, RZ, RZ, R20 ;  /* 0x000000ffff077224 */ /* 0x000fe200078e0014 */
[----:B------:R-:W-:Y:S01]  /*48200*/  STL [R1+0x3a90], R3 ;  /* 0x003a900301007387 */ /* 0x000fe20000100800 */
[----:B------:R-:W-:Y:S02]  /*48210*/  STL [R1+0x3a8c], R60 ;  /* 0x003a8c3c01007387 */ /* 0x000fe40000100800 */
[----:B------:R-:W-:Y:S02]  /*48220*/  STL [R1+0x3a88], R2 ;  /* 0x003a880201007387 */ /* 0x000fe40000100800 */
[----:B------:R-:W-:Y:S01]  /*48230*/  STL [R1+0x3a84], R7 ;  /* 0x003a840701007387 */ /* 0x000fe20000100800 */
[----:B---3--:R-:W-:Y:S11]  /*48240*/  HMMA.16816.F32.BF16 R8, R40, R56, R8 ;  /* 0x000000382808723c */ /* 0x008ff60000041808 */
[----:B------:R-:W-:Y:S11]  /*48250*/  @!UPT UIADD3 URZ, URZ, URZ, URZ ;  /* 0x0000003f3f3ff290 */ /* 0x000ff6000fffe03f */
[----:B------:R-:W-:Y:S01]  /*48260*/  @!UPT UIADD3 URZ, URZ, URZ, URZ ;  /* 0x0000003f3f3ff290 */ /* 0x000fe2000fffe03f */
[----:B------:R0:W-:Y:S01]  /*48270*/  STL.64 [R1+0x8e0], R8 ;  /* 0x0008e00801007387 */ /* 0x0001e20000100a00 */
[----:B------:R-:W3:Y:S02]  /*48280*/  LDL R44, [R1+0xd0] ;  /* 0x0000d000012c7983 */ /* 0x000ee40000100800 */
[----:B------:R-:W3:Y:S02]  /*48290*/  LDL R45, [R1+0xd4] ;  /* 0x0000d400012d7983 */ /* 0x000ee40000100800 */
[----:B-1----:R-:W3:Y:S01]  /*482a0*/  LDL.LU.64 R12, [R1+0x8d0] ;  /* 0x0008d000010c7983 */ /* 0x002ee20000300a00 */
[----:B------:R-:W3:Y:S01]  /*482b0*/  LDL.LU.64 R14, [R1+0x8d8] ;  /* 0x0008d800010e7983 */ /* 0x000ee20000300a00 */
[----:B------:R-:W4:Y:S02]  /*482c0*/  LDL R28, [R1+0x30] ;  /* 0x00003000011c7983 */ /* 0x000f240000100800 */
[----:B------:R-:W4:Y:S02]  /*482d0*/  LDL R29, [R1+0x34] ;  /* 0x00003400011d7983 */ /* 0x000f240000100800 */
[----:B--2---:R-:W-:Y:S01]  /*482e0*/  IMAD.MOV.U32 R6, RZ, RZ, R10 ;  /* 0x000000ffff067224 */ /* 0x004fe200078e000a */
[----:B----4-:R1:W-:Y:S01]  /*482f0*/  STL.64 [R1+0x3f18], R28 ;  /* 0x003f181c01007387 */ /* 0x0103e20000100a00 */
[----:B------:R-:W2:Y:S02]  /*48300*/  LDL R16, [R1+0x60] ;  /* 0x0000600001107983 */ /* 0x000ea40000100800 */
[----:B------:R-:W2:Y:S02]  /*48310*/  LDL R17, [R1+0x64] ;  /* 0x0000640001117983 */ /* 0x000ea40000100800 */
[----:B------:R-:W4:Y:S01]  /*48320*/  LDL R24, [R1+0xc0] ;  /* 0x0000c00001187983 */ /* 0x000f220000100800 */
[----:B------:R-:W4:Y:S01]  /*48330*/  LDL R25, [R1+0xc4] ;  /* 0x0000c40001197983 */ /* 0x000f220000100800 */
[----:B------:R-:W-:-:S02]  /*48340*/  IMAD.MOV.U32 R0, RZ, RZ, R11 ;  /* 0x000000ffff007224 */ /* 0x000fc400078e000b */
[----:B0-----:R-:W4:Y:S02]  /*48350*/  LDL.LU.64 R8, [R1+0x8c0] ;  /* 0x0008c00001087983 */ /* 0x001f240000300a00 */
[----:B------:R-:W4:Y:S01]  /*48360*/  LDL.LU.64 R10, [R1+0x8c8] ;  /* 0x0008c800010a7983 */ /* 0x000f220000300a00 */
[----:B--2---:R-:W-:Y:S01]  /*48370*/  STL.64 [R1+0x3f20], R16 ;  /* 0x003f201001007387 */ /* 0x004fe20000100a00 */
[----:B-1----:R-:W2:Y:S02]  /*48380*/  LDL R28, [R1+0x70] ;  /* 0x00007000011c7983 */ /* 0x002ea40000100800 */
[----:B------:R-:W2:Y:S02]  /*48390*/  LDL R29, [R1+0x74] ;  /* 0x00007400011d7983 */ /* 0x000ea40000100800 */
[----:B--2---:R-:W-:Y:S01]  /*483a0*/  STL.64 [R1+0x3f28], R28 ;  /* 0x003f281c01007387 */ /* 0x004fe20000100a00 */
[----:B------:R-:W2:Y:S02]  /*483b0*/  LDL R32, [R1+0x80] ;  /* 0x0000800001207983 */ /* 0x000ea40000100800 */
[----:B------:R-:W2:Y:S02]  /*483c0*/  LDL R33, [R1+0x84] ;  /* 0x0000840001217983 */ /* 0x000ea40000100800 */
[----:B--2---:R0:W-:Y:S04]  /*483d0*/  STL.64 [R1+0x3f30], R32 ;  /* 0x003f302001007387 */ /* 0x0041e80000100a00 */
[----:B0-----:R-:W2:Y:S04]  /*483e0*/  LDL R32, [R1+0x90] ;  /* 0x0000900001207983 */ /* 0x001ea80000100800 */
[----:B------:R-:W2:Y:S04]  /*483f0*/  LDL R33, [R1+0x94] ;  /* 0x0000940001217983 */ /* 0x000ea80000100800 */
[----:B--2---:R0:W-:Y:S01]  /*48400*/  STL.64 [R1+0x3f40], R32 ;  /* 0x003f402001007387 */ /* 0x0041e20000100a00 */
[----:B------:R-:W2:Y:S02]  /*48410*/  LDL R48, [R1+0xa0] ;  /* 0x0000a00001307983 */ /* 0x000ea40000100800 */
[----:B------:R-:W2:Y:S01]  /*48420*/  LDL R49, [R1+0xa4] ;  /* 0x0000a40001317983 */ /* 0x000ea20000100800 */
[C---:B---3--:R-:W-:Y:S08]  /*48430*/  HMMA.16816.F32.BF16 R12, R40.reuse, R44, R12 ;  /* 0x0000002c280c723c */ /* 0x048ff0000004180c */
[----:B----4-:R-:W-:Y:S01]  /*48440*/  HMMA.16816.F32.BF16 R8, R40, R24, R8 ;  /* 0x000000182808723c */ /* 0x010fe20000041808 */
[----:B--2---:R1:W-:Y:S01]  /*48450*/  STL.64 [R1+0x3f48], R48 ;  /* 0x003f483001007387 */ /* 0x0043e20000100a00 */
[----:B------:R-:W2:Y:S02]  /*48460*/  LDL.64 R36, [R1+0x50] ;  /* 0x0000500001247983 */ /* 0x000ea40000100a00 */
[----:B0-----:R-:W3:Y:S02]  /*48470*/  LDL R32, [R1+0xb0] ;  /* 0x0000b00001207983 */ /* 0x001ee40000100800 */
[----:B------:R-:W3:Y:S10]  /*48480*/  LDL R33, [R1+0xb4] ;  /* 0x0000b40001217983 */ /* 0x000ef40000100800 */
[----:B------:R-:W-:-:S02]  /*48490*/  IMAD.MOV.U32 R7, RZ, RZ, R15 ;  /* 0x000000ffff077224 */ /* 0x000fc400078e000f */
[----:B------:R-:W-:Y:S02]  /*484a0*/  IMAD.MOV.U32 R61, RZ, RZ, R53 ;  /* 0x000000ffff3d7224 */ /* 0x000fe400078e0035 */
[----:B------:R-:W-:Y:S02]  /*484b0*/  IMAD.MOV.U32 R2, RZ, RZ, R14 ;  /* 0x000000ffff027224 */ /* 0x000fe400078e000e */
[----:B------:R-:W-:Y:S02]  /*484c0*/  IMAD.MOV.U32 R60, RZ, RZ, R13 ;  /* 0x000000ffff3c7224 */ /* 0x000fe400078e000d */
[----:B------:R-:W-:Y:S01]  /*484d0*/  IMAD.MOV.U32 R3, RZ, RZ, R12 ;  /* 0x000000ffff037224 */ /* 0x000fe200078e000c */
[----:B--2---:R0:W-:Y:S01]  /*484e0*/  STL.64 [R1+0x3f38], R36 ;  /* 0x003f382401007387 */ /* 0x0041e20000100a00 */
[----:B------:R-:W2:Y:S02]  /*484f0*/  LDL.64 R20, [R1+0x40] ;  /* 0x0000400001147983 */ /* 0x000ea40000100a00 */
[----:B------:R-:W4:Y:S02]  /*48500*/  LDL.64 R56, [R1+0x20] ;  /* 0x0000200001387983 */ /* 0x000f240000100a00 */
[----:B------:R-:W2:Y:S01]  /*48510*/  LDL.64 R52, [R1+0x10] ;  /* 0x0000100001347983 */ /* 0x000ea20000100a00 */
[----:B------:R-:W-:Y:S01]  /*48520*/  STL [R1+0x3a98], R0 ;  /* 0x003a980001007387 */ /* 0x000fe20000100800 */
[----:B------:R0:W-:Y:S02]  /*48530*/  STL [R1+0x3a94], R6 ;  /* 0x003a940601007387 */ /* 0x0001e40000100800 */
[----:B------:R-:W-:Y:S02]  /*48540*/  STL [R1+0x3be0], R7 ;  /* 0x003be00701007387 */ /* 0x000fe40000100800 */
[----:B------:R-:W-:Y:S01]  /*48550*/  STL [R1+0x3bb8], R2 ;  /* 0x003bb80201007387 */ /* 0x000fe20000100800 */
[----:B------:R-:W-:Y:S01]  /*48560*/  STL [R1+0x3bb4], R60 ;  /* 0x003bb43c01007387 */ /* 0x000fe20000100800 */
[----:B------:R-:W-:Y:S02]  /*48570*/  STL [R1+0x3bb0], R3 ;  /* 0x003bb00301007387 */ /* 0x000fe40000100800 */
[----:B------:R3:W-:Y:S02]  /*48580*/  STL.64 [R1+0x8c0], R8 ;  /* 0x0008c00801007387 */ /* 0x0007e40000100a00 */
[----:B-1----:R-:W2:Y:S01]  /*48590*/  LDL.LU.64 R48, [R1+0x8b0] ;  /* 0x0008b00001307983 */ /* 0x002ea20000300a00 */
[----:B------:R-:W2:Y:S01]  /*485a0*/  LDL.LU.64 R50, [R1+0x8b8] ;  /* 0x0008b80001327983 */ /* 0x000ea20000300a00 */
[----:B------:R-:W4:Y:S02]  /*485b0*/  LDL.LU.64 R24, [R1+0x8a0] ;  /* 0x0008a00001187983 */ /* 0x000f240000300a00 */
[----:B------:R-:W4:Y:S02]  /*485c0*/  LDL.LU.64 R26, [R1+0x8a8] ;  /* 0x0008a800011a7983 */ /* 0x000f240000300a00 */
[----:B0-----:R-:W4:Y:S01]  /*485d0*/  LDL.LU.64 R36, [R1+0x890] ;  /* 0x0008900001247983 */ /* 0x001f220000300a00 */
[----:B------:R-:W4:Y:S01]  /*485e0*/  LDL.LU.64 R38, [R1+0x898] ;  /* 0x0008980001267983 */ /* 0x000f220000300a00 */
[----:B------:R-:W4:Y:S02]  /*485f0*/  LDL.LU.64 R28, [R1+0x880] ;  /* 0x00088000011c7983 */ /* 0x000f240000300a00 */
[----:B------:R-:W4:Y:S02]  /*48600*/  LDL.LU.64 R30, [R1+0x888] ;  /* 0x00088800011e7983 */ /* 0x000f240000300a00 */
[----:B------:R-:W4:Y:S01]  /*48610*/  LDL.LU.64 R16, [R1+0x870] ;  /* 0x0008700001107983 */ /* 0x000f220000300a00 */
[----:B------:R-:W4:Y:S01]  /*48620*/  LDL.LU.64 R18, [R1+0x878] ;  /* 0x0008780001127983 */ /* 0x000f220000300a00 */
[----:B------:R-:W4:Y:S02]  /*48630*/  LDL.LU.64 R12, [R1+0x860] ;  /* 0x00086000010c7983 */ /* 0x000f240000300a00 */
[----:B------:R-:W-:-:S02]  /*48640*/  IMAD.MOV.U32 R6, RZ, RZ, R11 ;  /* 0x000000ffff067224 */ /* 0x000fc400078e000b */
[----:B------:R-:W4:Y:S02]  /*48650*/  LDL.LU.64 R14, [R1+0x868] ;  /* 0x00086800010e7983 */ /* 0x000f240000300a00 */
[----:B------:R-:W-:Y:S01]  /*48660*/  IMAD.MOV.U32 R0, RZ, RZ, R10 ;  /* 0x000000ffff007224 */ /* 0x000fe200078e000a */
[----:B------:R-:W4:Y:S01]  /*48670*/  LDL.LU.64 R44, [R1+0x850] ;  /* 0x00085000012c7983 */ /* 0x000f220000300a00 */
[----:B------:R-:W4:Y:S02]  /*48680*/  LDL.LU.64 R46, [R1+0x858] ;  /* 0x00085800012e7983 */ /* 0x000f240000300a00 */
[----:B---3--:R-:W3:Y:S02]  /*48690*/  LDL.LU.64 R8, [R1+0x840] ;  /* 0x0008400001087983 */ /* 0x008ee40000300a00 */
[----:B------:R-:W3:Y:S01]  /*486a0*/  LDL.LU.64 R10, [R1+0x848] ;  /* 0x00084800010a7983 */ /* 0x000ee20000300a00 */
[----:B------:R-:W-:Y:S01]  /*486b0*/  STL [R1+0x3be4], R6 ;  /* 0x003be40601007387 */ /* 0x000fe20000100800 */
[----:B------:R-:W-:Y:S01]  /*486c0*/  STL [R1+0x3bbc], R0 ;  /* 0x003bbc0001007387 */ /* 0x000fe20000100800 */
[C---:B--2---:R-:W-:Y:S02]  /*486d0*/  HMMA.16816.F32.BF16 R32, R40.reuse, R32, R48 ;  /* 0x000000202820723c */ /* 0x044fe40000041830 */
[----:B------:R-:W4:Y:S11]  /*486e0*/  LDL.LU.64 R48, [R1+0x3f48] ;  /* 0x003f480001307983 */ /* 0x000f360000300a00 */
[----:B------:R-:W-:Y:S10]  /*486f0*/  @!UPT UIADD3 URZ, URZ, URZ, URZ ;  /* 0x0000003f3f3ff290 */ /* 0x000ff4000fffe03f */
[----:B------:R0:W-:Y:S01]  /*48700*/  STL.64 [R1+0x8b0], R32 ;  /* 0x0008b02001007387 */ /* 0x0001e20000100a00 */
[----:B------:R1:W-:Y:S03]  /*48710*/  STL.64 [R1+0x8b8], R34 ;  /* 0x0008b82201007387 */ /* 0x0003e60000100a00 */
[----:B0-----:R-:W1:Y:S01]  /*48720*/  LDL.LU.64 R32, [R1+0x3f40] ;  /* 0x003f400001207983 */ /* 0x001e620000300a00 */
[C---:B----4-:R-:W-:Y:S03]  /*48730*/  HMMA.16816.F32.BF16 R48, R40.reuse, R48, R24 ;  /* 0x000000302830723c */ /* 0x050fe60000041818 */
[----:B------:R-:W2:Y:S01]  /*48740*/  LDL.LU.64 R24, [R1+0x830] ;  /* 0x0008300001187983 */ /* 0x000ea20000300a00 */
[----:B------:R-:W2:Y:S04]  /*48750*/  LDL.LU.64 R26, [R1+0x838] ;  /* 0x00083800011a7983 */ /* 0x000ea80000300a00 */
[C---:B-1----:R-:W-:Y:S11]  /*48760*/  HMMA.16816.F32.BF16 R32, R40.reuse, R32, R36 ;  /* 0x000000202820723c */ /* 0x042ff60000041824 */
[----:B------:R-:W-:Y:S04]  /*48770*/  @!UPT UIADD3 URZ, URZ, URZ, URZ ;  /* 0x0000003f3f3ff290 */ /* 0x000fe8000fffe03f */
[----:B------:R0:W-:Y:S01]  /*48780*/  STL.64 [R1+0x8a0], R48 ;  /* 0x0008a03001007387 */ /* 0x0001e20000100a00 */
[----:B------:R1:W-:Y:S03]  /*48790*/  STL.64 [R1+0x8a8], R50 ;  /* 0x0008a83201007387 */ /* 0x0003e60000100a00 */
[----:B0-----:R-:W4:Y:S01]  /*487a0*/  LDL.LU.64 R48, [R1+0x820] ;  /* 0x0008200001307983 */ /* 0x001f220000300a00 */
[----:B-1----:R-:W4:Y:S02]  /*487b0*/  LDL.LU.64 R50, [R1+0x828] ;  /* 0x0008280001327983 */ /* 0x002f240000300a00 */
[----:B------:R-:W2:Y:S01]  /*487c0*/  LDL.LU.64 R36, [R1+0x3f38] ;  /* 0x003f380001247983 */ /* 0x000ea20000300a00 */
[----:B------:R0:W-:Y:S01]  /*487d0*/  STL.64 [R1+0x890], R32 ;  /* 0x0008902001007387 */ /* 0x0001e20000100a00 */
[----:B------:R1:W-:Y:S03]  /*487e0*/  STL.64 [R1+0x898], R34 ;  /* 0x0008982201007387 */ /* 0x0003e60000100a00 */
[----:B0-----:R-:W1:Y:S02]  /*487f0*/  LDL.LU.64 R32, [R1+0x3f30] ;  /* 0x003f300001207983 */ /* 0x001e640000300a00 */
[C---:B-1----:R-:W-:Y:S02]  /*48800*/  HMMA.16816.F32.BF16 R32, R40.reuse, R32, R28 ;  /* 0x000000202820723c */ /* 0x042fe4000004181c */
[----:B------:R-:W2:Y:S11]  /*48810*/  LDL.LU.64 R28, [R1+0x3f28] ;  /* 0x003f2800011c7983 */ /* 0x000eb60000300a00 */
[----:B------:R-:W-:Y:S10]  /*48820*/  @!UPT UIADD3 URZ, URZ, URZ, URZ ;  /* 0x0000003f3f3ff290 */ /* 0x000ff4000fffe03f */
[----:B------:R0:W-:Y:S01]  /*48830*/  STL.64 [R1+0x880], R32 ;  /* 0x0008802001007387 */ /* 0x0001e20000100a00 */
[----:B------:R1:W-:Y:S03]  /*48840*/  STL.64 [R1+0x888], R34 ;  /* 0x0008882201007387 */ /* 0x0003e60000100a00 */
[----:B0-----:R-:W4:Y:S01]  /*48850*/  LDL.LU.64 R32, [R1+0x810] ;  /* 0x0008100001207983 */ /* 0x001f220000300a00 */
[----:B-1----:R-:W4:Y:S01]  /*48860*/  LDL.LU.64 R34, [R1+0x818] ;  /* 0x0008180001227983 */ /* 0x002f220000300a00 */
[C---:B--2---:R-:W-:Y:S02]  /*48870*/  HMMA.16816.F32.BF16 R28, R40.reuse, R28, R16 ;  /* 0x0000001c281c723c */ /* 0x044fe40000041810 */
[----:B------:R-:W2:Y:S06]  /*48880*/  LDL.LU.64 R16, [R1+0x3f20] ;  /* 0x003f200001107983 */ /* 0x000eac0000300a00 */
[C---:B------:R-:W-:Y:S08]  /*48890*/  HMMA.16816.F32.BF16 R44, R40.reuse, R36, R44 ;  /* 0x00000024282c723c */ /* 0x040ff0000004182c */
[----:B---3--:R-:W-:Y:S07]  /*488a0*/  HMMA.16816.F32.BF16 R8, R40, R20, R8 ;  /* 0x000000142808723c */ /* 0x008fee0000041808 */
[----:B------:R0:W-:Y:S01]  /*488b0*/  STL.64 [R1+0x870], R28 ;  /* 0x0008701c01007387 */ /* 0x0001e20000100a00 */
[----:B------:R-:W-:Y:S03]  /*488c0*/  STL.64 [R1+0x878], R30 ;  /* 0x0008781e01007387 */ /* 0x000fe60000100a00 */
[----:B0-----:R-:W3:Y:S01]  /*488d0*/  LDL.LU.64 R28, [R1+0x3f18] ;  /* 0x003f1800011c7983 */ /* 0x001ee20000300a00 */
[----:B------:R-:W-:-:S02]  /*488e0*/  IMAD.MOV.U32 R7, RZ, RZ, R36 ;  /* 0x000000ffff077224 */ /* 0x000fc400078e0024 */
[----:B------:R-:W-:Y:S01]  /*488f0*/  IMAD.MOV.U32 R6, RZ, RZ, R37 ;  /* 0x000000ffff067224 */ /* 0x000fe200078e0025 */
[C---:B--2---:R-:W-:Y:S01]  /*48900*/  HMMA.16816.F32.BF16 R16, R40.reuse, R16, R12 ;  /* 0x000000102810723c */ /* 0x044fe2000004180c */
[----:B------:R-:W2:Y:S11]  /*48910*/  LDL.LU.64 R12, [R1+0x3f10] ;  /* 0x003f1000010c7983 */ /* 0x000eb60000300a00 */
[----:B------:R-:W-:Y:S11]  /*48920*/  @!UPT UIADD3 URZ, URZ, URZ, URZ ;  /* 0x0000003f3f3ff290 */ /* 0x000ff6000fffe03f */
[----:B------:R0:W-:Y:S01]  /*48930*/  STL.64 [R1+0x860], R16 ;  /* 0x0008601001007387 */ /* 0x0001e20000100a00 */
[----:B------:R-:W-:Y:S03]  /*48940*/  STL.64 [R1+0x868], R18 ;  /* 0x0008681201007387 */ /* 0x000fe60000100a00 */
[----:B0-----:R-:W2:Y:S01]  /*48950*/  LDL.LU.64 R16, [R1+0x3f08] ;  /* 0x003f080001107983 */ /* 0x001ea20000300a00 */
[----:B------:R-:W-:Y:S02]  /*48960*/  STL.64 [R1+0x850], R44 ;  /* 0x0008502c01007387 */ /* 0x000fe40000100a00 */
[----:B------:R0:W-:Y:S02]  /*48970*/  STL.64 [R1+0x858], R46 ;  /* 0x0008582e01007387 */ /* 0x0001e40000100a00 */
[----:B0-----:R-:W2:Y:S01]  /*48980*/  LDL.LU.64 R46, [R1+0x3f00] ;  /* 0x003f0000012e7983 */ /* 0x001ea20000300a00 */
[----:B------:R-:W2:Y:S02]  /*48990*/  LDL.LU.64 R44, [R1+0x3ef8] ;  /* 0x003ef800012c7983 */ /* 0x000ea40000300a00 */
[----:B------:R-:W2:Y:S02]  /*489a0*/  LDL.LU.64 R38, [R1+0x3ef0] ;  /* 0x003ef00001267983 */ /* 0x000ea40000300a00 */
[----:B------:R-:W2:Y:S01]  /*489b0*/  LDL.LU.64 R36, [R1+0x3ee8] ;  /* 0x003ee80001247983 */ /* 0x000ea20000300a00 */
[----:B------:R-:W-:Y:S01]  /*489c0*/  STL [R1+0x3df0], R7 ;  /* 0x003df00701007387 */ /* 0x000fe20000100800 */
[----:B------:R0:W-:Y:S02]  /*489d0*/  STL.64 [R1+0x840], R8 ;  /* 0x0008400801007387 */ /* 0x0001e40000100a00 */
[----:B------:R1:W-:Y:S01]  /*489e0*/  STL.64 [R1+0x848], R10 ;  /* 0x0008480a01007387 */ /* 0x0003e20000100a00 */
[----:B0-----:R-:W2:Y:S01]  /*489f0*/  LDL.LU.64 R8, [R1+0x3ee0] ;  /* 0x003ee00001087983 */ /* 0x001ea20000300a00 */
[C---:B---3--:R-:W-:Y:S08]  /*48a00*/  HMMA.16816.F32.BF16 R28, R40.reuse, R28, R24 ;  /* 0x0000001c281c723c */ /* 0x048ff00000041818 */
[C---:B----4-:R-:W-:Y:S08]  /*48a10*/  HMMA.16816.F32.BF16 R48, R40.reuse, R56, R48 ;  /* 0x000000382830723c */ /* 0x050ff00000041830 */
[----:B------:R-:W-:Y:S01]  /*48a20*/  HMMA.16816.F32.BF16 R32, R40, R52, R32 ;  /* 0x000000342820723c */ /* 0x000fe20000041820 */
[----:B-1----:R-:W-:-:S02]  /*48a30*/  IMAD.MOV.U32 R11, RZ, RZ, R20 ;  /* 0x000000ffff0b7224 */ /* 0x002fc400078e0014 */
[----:B------:R-:W-:Y:S02]  /*48a40*/  IMAD.MOV.U32 R10, RZ, RZ, R21 ;  /* 0x000000ffff0a7224 */ /* 0x000fe400078e0015 */
[----:B------:R-:W3:Y:S01]  /*48a50*/  LDL.LU.64 R20, [R1+0x3ed8] ;  /* 0x003ed80001147983 */ /* 0x000ee20000300a00 */
[----:B------:R-:W-:Y:S02]  /*48a60*/  STL [R1+0x3dec], R11 ;  /* 0x003dec0b01007387 */ /* 0x000fe40000100800 */
[----:B------:R0:W-:Y:S02]  /*48a70*/  STL [R1+0x3de8], R10 ;  /* 0x003de80a01007387 */ /* 0x0001e40000100800 */
[----:B------:R-:W4:Y:S02]  /*48a80*/  LDL.LU.64 R24, [R1+0x3ed0] ;  /* 0x003ed00001187983 */ /* 0x000f240000300a00 */
[----:B------:R-:W-:Y:S02]  /*48a90*/  IMAD.MOV.U32 R7, RZ, RZ, R52 ;  /* 0x000000ffff077224 */ /* 0x000fe400078e0034 */
[----:B0-----:R-:W-:Y:S01]  /*48aa0*/  IMAD.MOV.U32 R10, RZ, RZ, R56 ;  /* 0x000000ffff0a7224 */ /* 0x001fe200078e0038 */
[----:B------:R-:W-:Y:S01]  /*48ab0*/  STL.64 [R1+0x830], R28 ;  /* 0x0008301c01007387 */ /* 0x000fe20000100a00 */
[----:B------:R0:W-:Y:S02]  /*48ac0*/  STL.64 [R1+0x838], R30 ;  /* 0x0008381e01007387 */ /* 0x0001e40000100a00 */
[----:B------:R-:W-:Y:S01]  /*48ad0*/  IMAD.MOV.U32 R11, RZ, RZ, R53 ;  /* 0x000000ffff0b7224 */ /* 0x000fe200078e0035 */
[----:B0-----:R-:W3:Y:S01]  /*48ae0*/  LDL.LU.64 R30, [R1+0x3ec8] ;  /* 0x003ec800011e7983 */ /* 0x001ee20000300a00 */
[----:B------:R-:W3:Y:S02]  /*48af0*/  LDL.LU.64 R28, [R1+0x3ec0] ;  /* 0x003ec000011c7983 */ /* 0x000ee40000300a00 */
[----:B------:R-:W3:Y:S02]  /*48b00*/  LDL.LU.64 R56, [R1+0x800] ;  /* 0x0008000001387983 */ /* 0x000ee40000300a00 */
[----:B------:R0:W-:Y:S01]  /*48b10*/  STL.64 [R1+0x820], R48 ;  /* 0x0008203001007387 */ /* 0x0001e20000100a00 */
[----:B------:R1:W-:Y:S01]  /*48b20*/  STL.64 [R1+0x828], R50 ;  /* 0x0008283201007387 */ /* 0x0003e20000100a00 */
[----:B------:R-:W3:Y:S02]  /*48b30*/  LDL.LU.64 R58, [R1+0x808] ;  /* 0x00080800013a7983 */ /* 0x000ee40000300a00 */
[----:B------:R1:W-:Y:S02]  /*48b40*/  STL.64 [R1+0x810], R32 ;  /* 0x0008102001007387 */ /* 0x0003e40000100a00 */
[----:B------:R1:W-:Y:S01]  /*48b50*/  STL.64 [R1+0x818], R34 ;  /* 0x0008182201007387 */ /* 0x0003e20000100a00 */
[----:B------:R-:W3:Y:S01]  /*48b60*/  LDL.LU.64 R52, [R1+0x7f0] ;  /* 0x0007f00001347983 */ /* 0x000ee20000300a00 */
[----:B------:R-:W3:Y:S03]  /*48b70*/  LDL.LU.64 R54, [R1+0x7f8] ;  /* 0x0007f80001367983 */ /* 0x000ee60000300a00 */
[----:B0-----:R-:W3:Y:S01]  /*48b80*/  LDL.LU.64 R48, [R1+0x7e0] ;  /* 0x0007e00001307983 */ /* 0x001ee20000300a00 */
[----:B-1----:R-:W3:Y:S02]  /*48b90*/  LDL.LU.64 R50, [R1+0x7e8] ;  /* 0x0007e80001327983 */ /* 0x002ee40000300a00 */
[----:B------:R-:W3:Y:S01]  /*48ba0*/  LDL.LU.64 R32, [R1+0x7d0] ;  /* 0x0007d00001207983 */ /* 0x000ee20000300a00 */
[----:B------:R-:W3:Y:S01]  /*48bb0*/  LDL.LU.64 R34, [R1+0x7d8] ;  /* 0x0007d80001227983 */ /* 0x000ee20000300a00 */
[----:B------:R-:W-:Y:S03]  /*48bc0*/  STL.64 [R1+0x3e80], R10 ;  /* 0x003e800a01007387 */ /* 0x000fe60000100a00 */
[----:B--2---:R0:W-:Y:S04]  /*48bd0*/  STL.64 [R1+0x3e78], R8 ;  /* 0x003e780801007387 */ /* 0x0041e80000100a00 */
[----:B0-----:R-:W2:Y:S01]  /*48be0*/  LDL.LU.64 R8, [R1+0x7b0] ;  /* 0x0007b00001087983 */ /* 0x001ea20000300a00 */
[----:B------:R-:W2:Y:S02]  /*48bf0*/  LDL.LU.64 R10, [R1+0x7b8] ;  /* 0x0007b800010a7983 */ /* 0x000ea40000300a00 */
[----:B------:R-:W-:Y:S02]  /*48c00*/  STL.64 [R1+0x3e70], R6 ;  /* 0x003e700601007387 */ /* 0x000fe40000100a00 */
[----:B------:R0:W-:Y:S02]  /*48c10*/  STL.64 [R1+0x3e68], R4 ;  /* 0x003e680401007387 */ /* 0x0001e40000100a00 */
[----:B0-----:R-:W3:Y:S02]  /*48c20*/  LDL.64 R4, [R1] ;  /* 0x0000000001047983 */ /* 0x001ee40000100a00 */
[C---:B---3--:R-:W-:Y:S11]  /*48c30*/  HMMA.16816.F32.BF16 R56, R40.reuse, R4, R56 ;  /* 0x000000042838723c */ /* 0x048ff60000041838 */
[----:B------:R-:W-:Y:S11]  /*48c40*/  @!UPT UIADD3 URZ, URZ, URZ, URZ ;  /* 0x0000003f3f3ff290 */ /* 0x000ff6000fffe03f */
[----:B------:R-:W-:Y:S01]  /*48c50*/  @!UPT UIADD3 URZ, URZ, URZ, URZ ;  /* 0x0000003f3f3ff290 */ /* 0x000fe2000fffe03f */
[----:B------:R0:W-:Y:S01]  /*48c60*/  STL.64 [R1+0x800], R56 ;  /* 0x0008003801007387 */ /* 0x0001e20000100a00 */
[----:B------:R-:W-:Y:S03]  /*48c70*/  STL.64 [R1+0x808], R58 ;  /* 0x0008083a01007387 */ /* 0x000fe60000100a00 */
[----:B0-----:R-:W3:Y:S01]  /*48c80*/  LDL.LU.64 R56, [R1+0x3eb8] ;  /* 0x003eb80001387983 */ /* 0x001ee20000300a00 */
[----:B------:R-:W-:Y:S02]  /*48c90*/  IMAD.MOV.U32 R15, RZ, RZ, R4 ;  /* 0x000000ffff0f7224 */ /* 0x000fe400078e0004 */
[----:B------:R-:W-:Y:S02]  /*48ca0*/  IMAD.MOV.U32 R14, RZ, RZ, R5 ;  /* 0x000000ffff0e7224 */ /* 0x000fe400078e0005 */
[----:B------:R-:W2:Y:S01]  /*48cb0*/  LDL.LU.64 R4, [R1+0x7a0] ;  /* 0x0007a00001047983 */ /* 0x000ea20000300a00 */
[----:B------:R-:W2:Y:S01]  /*48cc0*/  LDL.LU.64 R6, [R1+0x7a8] ;  /* 0x0007a80001067983 */ /* 0x000ea20000300a00 */
[C---:B---3--:R-:W-:Y:S11]  /*48cd0*/  HMMA.16816.F32.BF16 R52, R40.reuse, R56, R52 ;  /* 0x000000382834723c */ /* 0x048ff60000041834 */
[----:B------:R-:W-:Y:S11]  /*48ce0*/  @!UPT UIADD3 URZ, URZ, URZ, URZ ;  /* 0x0000003f3f3ff290 */ /* 0x000ff6000fffe03f */
[----:B------:R-:W-:Y:S01]  /*48cf0*/  @!UPT UIADD3 URZ, URZ, URZ, URZ ;  /* 0x0000003f3f3ff290 */ /* 0x000fe2000fffe03f */
[----:B------:R-:W-:Y:S01]  /*48d00*/  STL.64 [R1+0x7f0], R52 ;  /* 0x0007f03401007387 */ /* 0x000fe20000100a00 */
[----:B------:R0:W-:Y:S03]  /*48d10*/  STL.64 [R1+0x7f8], R54 ;  /* 0x0007f83601007387 */ /* 0x0001e60000100a00 */
[----:B0-----:R-:W3:Y:S01]  /*48d20*/  LDL.LU.64 R54, [R1+0x3eb0] ;  /* 0x003eb00001367983 */ /* 0x001ee20000300a00 */
[----:B------:R-:W2:Y:S02]  /*48d30*/  LDL.LU.64 R52, [R1+0x3ea8] ;  /* 0x003ea80001347983 */ /* 0x000ea40000300a00 */
[C---:B--2---:R-:W-:Y:S11]  /*48d40*/  HMMA.16816.F32.BF16 R48, R40.reuse, R52, R48 ;  /* 0x000000342830723c */ /* 0x044ff60000041830 */
[----:B------:R-:W-:Y:S11]  /*48d50*/  @!UPT UIADD3 URZ, URZ, URZ, URZ ;  /* 0x0000003f3f3ff290 */ /* 0x000ff6000fffe03f */
[----:B------:R-:W-:Y:S01]  /*48d60*/  @!UPT UIADD3 URZ, URZ, URZ, URZ ;  /* 0x0000003f3f3ff290 */ /* 0x000fe2000fffe03f */
[----:B------:R-:W-:Y:S01]  /*48d70*/  STL.64 [R1+0x7e0], R48 ;  /* 0x0007e03001007387 */ /* 0x000fe20000100a00 */
[----:B------:R0:W-:Y:S03]  /*48d80*/  STL.64 [R1+0x7e8], R50 ;  /* 0x0007e83201007387 */ /* 0x0001e60000100a00 */
[----:B0-----:R-:W2:Y:S01]  /*48d90*/  LDL.LU.64 R50, [R1+0x3ea0] ;  /* 0x003ea00001327983 */ /* 0x001ea20000300a00 */
[----:B------:R-:W2:Y:S02]  /*48da0*/  LDL.LU.64 R48, [R1+0x3e98] ;  /* 0x003e980001307983 */ /* 0x000ea40000300a00 */
[----:B---3--:R-:W-:Y:S02]  /*48db0*/  STL.64 [R1+0x3d68], R54 ;  /* 0x003d683601007387 */ /* 0x008fe40000100a00 */
[----:B------:R0:W-:Y:S02]  /*48dc0*/  STL.64 [R1+0x3d60], R52 ;  /* 0x003d603401007387 */ /* 0x0001e40000100a00 */
[----:B0-----:R-:W3:Y:S01]  /*48dd0*/  LDL.LU.64 R52, [R1+0x7c0] ;  /* 0x0007c00001347983 */ /* 0x001ee20000300a00 */
[----:B------:R-:W3:Y:S01]  /*48de0*/  LDL.LU.64 R54, [R1+0x7c8] ;  /* 0x0007c80001367983 */ /* 0x000ee20000300a00 */
[C---:B--2---:R-:W-:Y:S11]  /*48df0*/  HMMA.16816.F32.BF16 R32, R40.reuse, R48, R32 ;  /* 0x000000302820723c */ /* 0x044ff60000041820 */
[----:B------:R-:W-:Y:S11]  /*48e00*/  @!UPT UIADD3 URZ, URZ, URZ, URZ ;  /* 0x0000003f3f3ff290 */ /* 0x000ff6000fffe03f */
[----:B------:R-:W-:Y:S01]  /*48e10*/  @!UPT UIADD3 URZ, URZ, URZ, URZ ;  /* 0x0000003f3f3ff290 */ /* 0x000fe2000fffe03f */
[----:B------:R0:W-:Y:S01]  /*48e20*/  STL.64 [R1+0x7d0], R32 ;  /* 0x0007d02001007387 */ /* 0x0001e20000100a00 */
[----:B------:R-:W-:Y:S03]  /*48e30*/  STL.64 [R1+0x7d8], R34 ;  /* 0x0007d82201007387 */ /* 0x000fe60000100a00 */
[----:B0-----:R-:W2:Y:S01]  /*48e40*/  LDL.LU.64 R32, [R1+0x3e90] ;  /* 0x003e900001207983 */ /* 0x001ea20000300a00 */
[----:B------:R-:W-:Y:S02]  /*48e50*/  STL.64 [R1+0x3d58], R50 ;  /* 0x003d583201007387 */ /* 0x000fe40000100a00 */
[----:B------:R3:W-:Y:S02]  /*48e60*/  STL.64 [R1+0x3d50], R48 ;  /* 0x003d503001007387 */ /* 0x0007e40000100a00 */
[C---:B---3--:R-:W-:Y:S11]  /*48e70*/  HMMA.16816.F32.BF16 R48, R40.reuse, R36, R52 ;  /* 0x000000242830723c */ /* 0x048ff60000041834 */
[----:B------:R-:W-:Y:S11]  /*48e80*/  @!UPT UIADD3 URZ, URZ, URZ, URZ ;  /* 0x0000003f3f3ff290 */ /* 0x000ff6000fffe03f */
[----:B------:R-:W-:Y:S01]  /*48e90*/  @!UPT UIADD3 URZ, URZ, URZ, URZ ;  /* 0x0000003f3f3ff290 */ /* 0x000fe2000fffe03f */
[----:B------:R0:W-:Y:S01]  /*48ea0*/  STL.64 [R1+0x7c0], R48 ;  /* 0x0007c03001007387 */ /* 0x0001e20000100a00 */
[----:B------:R1:W-:Y:S01]  /*48eb0*/  STL.64 [R1+0x7c8], R50 ;  /* 0x0007c83201007387 */ /* 0x0003e20000100a00 */
[C---:B--2---:R-:W-:Y:S11]  /*48ec0*/  HMMA.16816.F32.BF16 R8, R40.reuse, R32, R8 ;  /* 0x000000202808723c */ /* 0x044ff60000041808 */
[----:B------:R-:W-:Y:S11]  /*48ed0*/  @!UPT UIADD3 URZ, URZ, URZ, URZ ;  /* 0x0000003f3f3ff290 */ /* 0x000ff6000fffe03f */
[----:B------:R-:W-:Y:S01]  /*48ee0*/  @!UPT UIADD3 URZ, URZ, URZ, URZ ;  /* 0x0000003f3f3ff290 */ /* 0x000fe2000fffe03f */
[----:B------:R2:W-:Y:S01]  /*48ef0*/  STL.64 [R1+0x7b0], R8 ;  /* 0x0007b00801007387 */ /* 0x0005e20000100a00 */
[----:B0-----:R-:W4:Y:S02]  /*48f00*/  LDL.LU.64 R48, [R1+0x790] ;  /* 0x0007900001307983 */ /* 0x001f240000300a00 */
[----:B-1----:R-:W4:Y:S01]  /*48f10*/  LDL.LU.64 R50, [R1+0x798] ;  /* 0x0007980001327983 */ /* 0x002f220000300a00 */
[----:B------:R-:W-:Y:S01]  /*48f20*/  HMMA.16816.F32.BF16 R4, R40, R28, R4 ;  /* 0x0000001c2804723c */ /* 0x000fe20000041804 */
[----:B------:R-:W-:Y:S02]  /*48f30*/  IMAD.MOV.U32 R58, RZ, RZ, R10 ;  /* 0x000000ffff3a7224 */ /* 0x000fe400078e000a */
[----:B------:R-:W-:-:S05]  /*48f40*/  IMAD.MOV.U32 R59, RZ, RZ, R11 ;  /* 0x000000ffff3b7224 */ /* 0x000fca00078e000b */
[----:B------:R-:W-:Y:S01]  /*48f50*/  STL.64 [R1+0x3d78], R58 ;  /* 0x003d783a01007387 */ /* 0x000fe20000100a00 */
[----:B------:R-:W-:Y:S02]  /*48f60*/  STL.64 [R1+0x3d70], R56 ;  /* 0x003d703801007387 */ /* 0x000fe40000100a00 */
[----:B--2---:R-:W2:Y:S02]  /*48f70*/  LDL.LU.64 R8, [R1+0x780] ;  /* 0x0007800001087983 */ /* 0x004ea40000300a00 */
[----:B------:R-:W2:Y:S11]  /*48f80*/  LDL.LU.64 R10, [R1+0x788] ;  /* 0x00078800010a7983 */ /* 0x000eb60000300a00 */
[----:B------:R-:W-:-:S02]  /*48f90*/  IMAD.MOV.U32 R27, RZ, RZ, R4 ;  /* 0x000000ffff1b7224 */ /* 0x000fc400078e0004 */
[----:B------:R-:W-:Y:S02]  /*48fa0*/  IMAD.MOV.U32 R19, RZ, RZ, R5 ;  /* 0x000000ffff137224 */ /* 0x000fe400078e0005 */
[----:B------:R-:W-:Y:S02]  /*48fb0*/  IMAD.MOV.U32 R22, RZ, RZ, R6 ;  /* 0x000000ffff167224 */ /* 0x000fe400078e0006 */
[----:B------:R-:W-:Y:S01]  /*48fc0*/  IMAD.MOV.U32 R23, RZ, RZ, R7 ;  /* 0x000000ffff177224 */ /* 0x000fe200078e0007 */
[----:B------:R-:W3:Y:S01]  /*48fd0*/  LDL.LU.64 R4, [R1+0x770] ;  /* 0x0007700001047983 */ /* 0x000ee20000300a00 */
[----:B------:R-:W3:Y:S02]  /*48fe0*/  LDL.LU.64 R6, [R1+0x778] ;  /* 0x0007780001067983 */ /* 0x000ee40000300a00 */
[----:B------:R-:W-:Y:S02]  /*48ff0*/  STL.64 [R1+0x3d88], R30 ;  /* 0x003d881e01007387 */ /* 0x000fe40000100a00 */
[----:B------:R0:W-:Y:S01]  /*49000*/  STL.64 [R1+0x3d80], R28 ;  /* 0x003d801c01007387 */ /* 0x0001e20000100a00 */
[----:B------:R-:W-:Y:S01]  /*49010*/  STL [R1+0x3bf8], R27 ;  /* 0x003bf81b01007387 */ /* 0x000fe20000100800 */
[----:B------:R-:W-:Y:S02]  /*49020*/  STL [R1+0x3990], R23 ;  /* 0x0039901701007387 */ /* 0x000fe40000100800 */
[----:B------:R-:W-:Y:S02]  /*49030*/  STL [R1+0x3974], R22 ;  /* 0x0039741601007387 */ /* 0x000fe40000100800 */
[----:B------:R-:W-:Y:S01]  /*49040*/  STL [R1+0x3970], R19 ;  /* 0x0039701301007387 */ /* 0x000fe20000100800 */
[C---:B----4-:R-:W-:Y:S11]  /*49050*/  HMMA.16816.F32.BF16 R48, R40.reuse, R24, R48 ;  /* 0x000000182830723c */ /* 0x050ff60000041830 */
[----:B------:R-:W-:Y:S11]  /*49060*/  @!UPT UIADD3 URZ, URZ, URZ, URZ ;  /* 0x0000003f3f3ff290 */ /* 0x000ff6000fffe03f */
[----:B------:R-:W-:Y:S02]  /*49070*/  @!UPT UIADD3 URZ, URZ, URZ, URZ ;  /* 0x0000003f3f3ff290 */ /* 0x000fe4000fffe03f */
[----:B------:R-:W-:Y:S02]  /*49080*/  IMAD.MOV.U32 R26, RZ, RZ, R51 ;  /* 0x000000ffff1a7224 */ /* 0x000fe400078e0033 */
[----:B------:R-:W-:Y:S01]  /*49090*/  IMAD.MOV.U32 R18, RZ, RZ, R50 ;  /* 0x000000ffff127224 */ /* 0x000fe200078e0032 */
[----:B------:R-:W-:Y:S02]  /*490a0*/  STL.64 [R1+0x790], R48 ;  /* 0x0007903001007387 */ /* 0x000fe40000100a00 */
[----:B------:R-:W-:Y:S02]  /*490b0*/  STL [R1+0x3bfc], R26 ;  /* 0x003bfc1a01007387 */ /* 0x000fe40000100800 */
[----:B------:R-:W-:Y:S01]  /*490c0*/  STL.64 [R1+0x3df8], R24 ;  /* 0x003df81801007387 */ /* 0x000fe20000100a00 */
[----:B------:R-:W-:Y:S01]  /*490d0*/  STL [R1+0x3994], R18 ;  /* 0x0039941201007387 */ /* 0x000fe20000100800 */
[----:B0-----:R-:W4:Y:S01]  /*490e0*/  LDL.64 R28, [R1+0xe0] ;  /* 0x0000e000011c7983 */ /* 0x001f220000100a00 */
[----:B--2---:R-:W-:Y:S11]  /*490f0*/  HMMA.16816.F32.BF16 R8, R40, R20, R8 ;  /* 0x000000142808723c */ /* 0x004ff60000041808 */
[----:B------:R-:W-:Y:S11]  /*49100*/  @!UPT UIADD3 URZ, URZ, URZ, URZ ;  /* 0x0000003f3f3ff290 */ /* 0x000ff6000fffe03f */
[----:B------:R-:W-:Y:S02]  /*49110*/  @!UPT UIADD3 URZ, URZ, URZ, URZ ;  /* 0x0000003f3f3ff290 */ /* 0x000fe4000fffe03f */
[----:B------:R-:W-:Y:S02]  /*49120*/  IMAD.MOV.U32 R34, RZ, RZ, R10 ;  /* 0x000000ffff227224 */ /* 0x000fe400078e000a */
[----:B------:R-:W-:Y:S01]  /*49130*/  IMAD.MOV.U32 R35, RZ, RZ, R11 ;  /* 0x000000ffff237224 */ /* 0x000fe200078e000b */
[----:B----4-:R-:W-:Y:S04]  /*49140*/  STL.64 [R1+0x3e00], R28 ;  /* 0x003e001c01007387 */ /* 0x010fe80000100a00 */
[----:B------:R-:W-:Y:S02]  /*49150*/  STL.64 [R1+0x3d98], R34 ;  /* 0x003d982201007387 */ /* 0x000fe40000100a00 */
[----:B------:R0:W-:Y:S02]  /*49160*/  STL.64 [R1+0x3d90], R32 ;  /* 0x003d902001007387 */ /* 0x0001e40000100a00 */
[----:B0-----:R-:W2:Y:S04]  /*49170*/  LDL.64 R32, [R1+0xd0] ;  /* 0x0000d00001207983 */ /* 0x001ea80000100a00 */
[----:B--2---:R0:W-:Y:S02]  /*49180*/  STL.64 [R1+0x3e08], R32 ;  /* 0x003e082001007387 */ /* 0x0041e40000100a00 */
[----:B0-----:R-:W-:-:S02]  /*49190*/  IMAD.MOV.U32 R32, RZ, RZ, R17 ;  /* 0x000000ffff207224 */ /* 0x001fc400078e0011 */
[----:B------:R-:W3:Y:S01]  /*491a0*/  LDL.LU R17, [R1+0x3e8c] ;  /* 0x003e8c0001117983 */ /* 0x000ee20000300800 */
[----:B------:R-:W-:Y:S02]  /*491b0*/  IMAD.MOV.U32 R33, RZ, RZ, R13 ;  /* 0x000000ffff217224 */ /* 0x000fe400078e000d */
[----:B------:R-:W2:Y:S03]  /*491c0*/  LDL.LU R13, [R1+0x3e88] ;  /* 0x003e8800010d7983 */ /* 0x000ea60000300800 */
[----:B------:R0:W-:Y:S01]  /*491d0*/  STL.64 [R1+0x3e20], R32 ;  /* 0x003e202001007387 */ /* 0x0001e20000100a00 */
[----:B------:R-:W-:Y:S02]  /*491e0*/  IMAD.MOV.U32 R22, RZ, RZ, R8 ;  /* 0x000000ffff167224 */ /* 0x000fe400078e0008 */
[----:B------:R-:W-:Y:S02]  /*491f0*/  IMAD.MOV.U32 R19, RZ, RZ, R9 ;  /* 0x000000ffff137224 */ /* 0x000fe400078e0009 */
[----:B0-----:R-:W-:-:S02]  /*49200*/  IMAD.MOV.U32 R32, RZ, RZ, R47 ;  /* 0x000000ffff207224 */ /* 0x001fc400078e002f */
[----:B------:R-:W-:-:S05]  /*49210*/  IMAD.MOV.U32 R33, RZ, RZ, R46 ;  /* 0x000000ffff217224 */ /* 0x000fca00078e002e */
[----:B------:R0:W-:Y:S01]  /*49220*/  STL.64 [R1+0x3e38], R32 ;  /* 0x003e382001007387 */ /* 0x0001e20000100a00 */
[----:B------:R-:W-:Y:S02]  /*49230*/  IMAD.MOV.U32 R48, RZ, RZ, R45 ;  /* 0x000000ffff307224 */ /* 0x000fe400078e002d */
[----:B0-----:R-:W-:Y:S02]  /*49240*/  IMAD.MOV.U32 R32, RZ, RZ, R39 ;  /* 0x000000ffff207224 */ /* 0x001fe400078e0027 */
[----:B------:R-:W-:-:S05]  /*49250*/  IMAD.MOV.U32 R33, RZ, RZ, R38 ;  /* 0x000000ffff217224 */ /* 0x000fca00078e0026 */
[----:B------:R0:W-:Y:S01]  /*49260*/  STL.64 [R1+0x3e50], R32 ;  /* 0x003e502001007387 */ /* 0x0001e20000100a00 */
[----:B------:R-:W-:Y:S02]  /*49270*/  STL [R1+0x3c00], R22 ;  /* 0x003c001601007387 */ /* 0x000fe40000100800 */
[----:B------:R-:W-:Y:S02]  /*49280*/  STL [R1+0x3bf0], R19 ;  /* 0x003bf01301007387 */ /* 0x000fe40000100800 */
[----:B------:R-:W2:Y:S01]  /*49290*/  LDL.LU.64 R8, [R1+0x760] ;  /* 0x0007600001087983 */ /* 0x000ea20000300a00 */
[----:B------:R-:W2:Y:S01]  /*492a0*/  LDL.LU.64 R10, [R1+0x768] ;  /* 0x00076800010a7983 */ /* 0x000ea20000300a00 */
[----:B------:R-:W-:Y:S01]  /*492b0*/  IMAD.MOV.U32 R49, RZ, RZ, R44 ;  /* 0x000000ffff317224 */ /* 0x000fe200078e002c */
        /* <DEDUP_REMOVED lines=8> */
[----:B------:R-:W3:Y:S02]  /*49340*/  LDL.LU.64 R6, [R1+0x758] ;  /* 0x0007580001067983 */ /* 0x000ee40000300a00 */
[----:B------:R-:W4:Y:S02]  /*49350*/  LDL.LU.64 R44, [R1+0x3d0] ;  /* 0x0003d000012c7983 */ /* 0x000f240000300a00 */
[----:B------:R-:W4:Y:S01]  /*49360*/  LDL.LU.64 R46, [R1+0x3d8] ;  /* 0x0003d800012e7983 */ /* 0x000f220000300a00 */
[----:B0-----:R-:W2:Y:S01]  /*49370*/  LDL.LU.64 R32, [R1+0x3c0] ;  /* 0x0003c00001207983 */ /* 0x001ea20000300a00 */
[----:B------:R-:W2:Y:S02]  /*49380*/  LDL.LU.64 R34, [R1+0x3c8] ;  /* 0x0003c80001227983 */ /* 0x000ea40000300a00 */
[----:B------:R-:W2:Y:S02]  /*49390*/  LDL.LU.64 R28, [R1+0x380] ;  /* 0x00038000011c7983 */ /* 0x000ea40000300a00 */
[----:B------:R-:W2:Y:S02]  /*493a0*/  LDL.LU.64 R30, [R1+0x388] ;  /* 0x00038800011e7983 */ /* 0x000ea40000300a00 */
[----:B--2---:R-:W-:Y:S01]  /*493b0*/  STL.64 [R1+0x3e18], R30 ;  /* 0x003e181e01007387 */ /* 0x004fe20000100a00 */
[----:B------:R0:W-:Y:S03]  /*493c0*/  STL.64 [R1+0x3e10], R28 ;  /* 0x003e101c01007387 */ /* 0x0001e60000100a00 */
[----:B0-----:R-:W2:Y:S01]  /*493d0*/  LDL.LU.64 R28, [R1+0x390] ;  /* 0x00039000011c7983 */ /* 0x001ea20000300a00 */
[----:B------:R-:W2:Y:S01]  /*493e0*/  LDL.LU.64 R30, [R1+0x398] ;  /* 0x00039800011e7983 */ /* 0x000ea20000300a00 */
[C---:B------:R-:W-:Y:S02]  /*493f0*/  HMMA.16816.F32.BF16 R8, R40.reuse, R12, R8 ;  /* 0x0000000c2808723c */ /* 0x040fe40000041808 */
[----:B--2---:R-:W-:Y:S01]  /*49400*/  STL.64 [R1+0x3e30], R30 ;  /* 0x003e301e01007387 */ /* 0x004fe20000100a00 */
[----:B------:R0:W-:Y:S03]  /*49410*/  STL.64 [R1+0x3e28], R28 ;  /* 0x003e281c01007387 */ /* 0x0001e60000100a00 */
[----:B0-----:R-:W2:Y:S01]  /*49420*/  LDL.LU.64 R28, [R1+0x3a0] ;  /* 0x0003a000011c7983 */ /* 0x001ea20000300a00 */
[----:B------:R-:W2:Y:S03]  /*49430*/  LDL.LU.64 R30, [R1+0x3a8] ;  /* 0x0003a800011e7983 */ /* 0x000ea60000300a00 */
[----:B--2---:R-:W-:Y:S01]  /*49440*/  STL.64 [R1+0x3e48], R30 ;  /* 0x003e481e01007387 */ /* 0x004fe20000100a00 */
[----:B------:R0:W-:Y:S03]  /*49450*/  STL.64 [R1+0x3e40], R28 ;  /* 0x003e401c01007387 */ /* 0x0001e60000100a00 */
[----:B0-----:R-:W2:Y:S01]  /*49460*/  LDL.LU.64 R28, [R1+0x3b0] ;  /* 0x0003b000011c7983 */ /* 0x001ea20000300a00 */
[----:B------:R-:W2:Y:S02]  /*49470*/  LDL.LU.64 R30, [R1+0x3b8] ;  /* 0x0003b800011e7983 */ /* 0x000ea40000300a00 */
[----:B------:R-:W2:Y:S02]  /*49480*/  LDL.LU.64 R24, [R1+0x370] ;  /* 0x0003700001187983 */ /* 0x000ea40000300a00 */
[----:B------:R-:W2:Y:S01]  /*49490*/  LDL.LU.64 R26, [R1+0x378] ;  /* 0x00037800011a7983 */ /* 0x000ea20000300a00 */
[----:B------:R-:W2:Y:S04]  /*494a0*/  LDL.64 R56, [R1+0xc0] ;  /* 0x0000c00001387983 */ /* 0x000ea80000100a00 */
[----:B------:R-:W2:Y:S01]  /*494b0*/  LDL.64 R52, [R1+0xb0] ;  /* 0x0000b00001347983 */ /* 0x000ea20000100a00 */
[----:B------:R-:W-:Y:S02]  /*494c0*/  STL.64 [R1+0x3da8], R38 ;  /* 0x003da82601007387 */ /* 0x000fe40000100a00 */
[----:B------:R0:W-:Y:S02]  /*494d0*/  STL.64 [R1+0x3da0], R36 ;  /* 0x003da02401007387 */ /* 0x0001e40000100a00 */
[----:B0-----:R-:W2:Y:S01]  /*494e0*/  LDL R36, [R1+0xf0] ;  /* 0x0000f00001247983 */ /* 0x001ea20000100800 */
[----:B------:R-:W-:Y:S02]  /*494f0*/  STL [R1+0x3c04], R23 ;  /* 0x003c041701007387 */ /* 0x000fe40000100800 */
[----:B------:R-:W-:Y:S02]  /*49500*/  STL [R1+0x3bf4], R18 ;  /* 0x003bf41201007387 */ /* 0x000fe40000100800 */
[----:B------:R-:W-:Y:S01]  /*49510*/  STL.64 [R1+0x760], R8 ;  /* 0x0007600801007387 */ /* 0x000fe20000100a00 */
[----:B------:R0:W-:Y:S04]  /*49520*/  STL.64 [R1+0x768], R10 ;  /* 0x0007680a01007387 */ /* 0x0001e80000100a00 */
[----:B0-----:R-:W2:Y:S01]  /*49530*/  LDL.LU.64 R10, [R1+0x3e80] ;  /* 0x003e8000010a7983 */ /* 0x001ea20000300a00 */
[----:B------:R-:W3:Y:S02]  /*49540*/  LDL.LU.64 R8, [R1+0x3e78] ;  /* 0x003e780001087983 */ /* 0x000ee40000300a00 */
[C---:B---3--:R-:W-:Y:S11]  /*49550*/  HMMA.16816.F32.BF16 R4, R40.reuse, R8, R4 ;  /* 0x000000082804723c */ /* 0x048ff60000041804 */
[----:B------:R-:W-:Y:S11]  /*49560*/  @!UPT UIADD3 URZ, URZ, URZ, URZ ;  /* 0x0000003f3f3ff290 */ /* 0x000ff6000fffe03f */
[----:B------:R-:W-:Y:S01]  /*49570*/  @!UPT UIADD3 URZ, URZ, URZ, URZ ;  /* 0x0000003f3f3ff290 */ /* 0x000fe2000fffe03f */
[----:B------:R-:W-:Y:S01]  /*49580*/  STL.64 [R1+0x750], R4 ;  /* 0x0007500401007387 */ /* 0x000fe20000100a00 */
[----:B------:R0:W-:Y:S03]  /*49590*/  STL.64 [R1+0x758], R6 ;  /* 0x0007580601007387 */ /* 0x0001e60000100a00 */
[----:B0-----:R-:W3:Y:S01]  /*495a0*/  LDL.LU.64 R6, [R1+0x3e70] ;  /* 0x003e700001067983 */ /* 0x001ee20000300a00 */
[----:B------:R-:W4:Y:S02]  /*495b0*/  LDL.LU.64 R4, [R1+0x3e68] ;  /* 0x003e680001047983 */ /* 0x000f240000300a00 */
[----:B----4-:R-:W-:Y:S01]  /*495c0*/  HMMA.16816.F32.BF16 R40, R40, R4, R44 ;  /* 0x000000042828723c */ /* 0x010fe2000004182c */
[----:B------:R-:W4:Y:S01]  /*495d0*/  LDL.LU.64 R46, [R1+0x3e60] ;  /* 0x003e6000012e7983 */ /* 0x000f220000300a00 */
[----:B------:R-:W4:Y:S11]  /*495e0*/  LDL.LU.64 R44, [R1+0x3e58] ;  /* 0x003e5800012c7983 */ /* 0x000f360000300a00 */
[----:B------:R-:W-:Y:S10]  /*495f0*/  @!UPT UIADD3 URZ, URZ, URZ, URZ ;  /* 0x0000003f3f3ff290 */ /* 0x000ff4000fffe03f */
[----:B------:R0:W-:Y:S01]  /*49600*/  STL.64 [R1+0x3d0], R40 ;  /* 0x0003d02801007387 */ /* 0x0001e20000100a00 */
[----:B------:R1:W-:Y:S03]  /*49610*/  STL.64 [R1+0x3d8], R42 ;  /* 0x0003d82a01007387 */ /* 0x0003e60000100a00 */
[----:B0-----:R-:W2:Y:S01]  /*49620*/  LDL.LU.64 R40, [R1+0x360] ;  /* 0x0003600001287983 */ /* 0x001ea20000300a00 */
[----:B-1----:R-:W2:Y:S02]  /*49630*/  LDL.LU.64 R42, [R1+0x368] ;  /* 0x00036800012a7983 */ /* 0x002ea40000300a00 */
[----:B------:R-:W-:Y:S01]  /*49640*/  STL.64 [R1+0x3db0], R4 ;  /* 0x003db00401007387 */ /* 0x000fe20000100a00 */
[C---:B----4-:R-:W-:Y:S01]  /*49650*/  HMMA.16816.F32.BF16 R48, R44.reuse, R48, R32 ;  /* 0x000000302c30723c */ /* 0x050fe20000041820 */
[----:B------:R-:W2:Y:S11]  /*49660*/  LDL.LU.64 R32, [R1+0x3e50] ;  /* 0x003e500001207983 */ /* 0x000eb60000300a00 */
[----:B------:R-:W-:Y:S11]  /*49670*/  @!UPT UIADD3 URZ, URZ, URZ, URZ ;  /* 0x0000003f3f3ff290 */ /* 0x000ff6000fffe03f */
[----:B------:R0:W-:Y:S01]  /*49680*/  STL.64 [R1+0x3c0], R48 ;  /* 0x0003c03001007387 */ /* 0x0001e20000100a00 */
[----:B------:R-:W-:Y:S03]  /*49690*/  STL.64 [R1+0x3c8], R50 ;  /* 0x0003c83201007387 */ /* 0x000fe60000100a00 */
[----:B0-----:R-:W4:Y:S01]  /*496a0*/  LDL.64 R48, [R1+0xa0] ;  /* 0x0000a00001307983 */ /* 0x001f220000100a00 */
[C---:B--2---:R-:W-:Y:S03]  /*496b0*/  HMMA.16816.F32.BF16 R32, R44.reuse, R32, R28 ;  /* 0x000000202c20723c */ /* 0x044fe6000004181c */
[----:B------:R-:W2:Y:S01]  /*496c0*/  LDL.LU.64 R30, [R1+0x3e48] ;  /* 0x003e4800011e7983 */ /* 0x000ea20000300a00 */
[----:B------:R-:W2:Y:S11]  /*496d0*/  LDL.LU.64 R28, [R1+0x3e40] ;  /* 0x003e4000011c7983 */ /* 0x000eb60000300a00 */
[----:B------:R-:W-:Y:S08]  /*496e0*/  @!UPT UIADD3 URZ, URZ, URZ, URZ ;  /* 0x0000003f3f3ff290 */ /* 0x000ff0000fffe03f */
[----:B------:R0:W-:Y:S01]  /*496f0*/  STL.64 [R1+0x3b0], R32 ;  /* 0x0003b02001007387 */ /* 0x0001e20000100a00 */
[----:B------:R2:W-:Y:S03]  /*49700*/  STL.64 [R1+0x3b8], R34 ;  /* 0x0003b82201007387 */ /* 0x0005e60000100a00 */
[----:B0-----:R-:W2:Y:S01]  /*49710*/  LDL.LU.64 R32, [R1+0x3e38] ;  /* 0x003e380001207983 */ /* 0x001ea20000300a00 */
[----:B------:R-:W3:Y:S01]  /*49720*/  LDL R4, [R1+0xe44] ;  /* 0x000e440001047983 */ /* 0x000ee20000100800 */
[C---:B--2---:R-:W-:Y:S02]  /*49730*/  HMMA.16816.F32.BF16 R32, R44.reuse, R32, R28 ;  /* 0x000000202c20723c */ /* 0x044fe4000004181c */
[----:B------:R-:W2:Y:S01]  /*49740*/  LDL.LU.64 R30, [R1+0x3e30] ;  /* 0x003e3000011e7983 */ /* 0x000ea20000300a00 */
[----:B------:R-:W2:Y:S11]  /*49750*/  LDL.LU.64 R28, [R1+0x3e28] ;  /* 0x003e2800011c7983 */ /* 0x000eb60000300a00 */
[----:B------:R-:W-:Y:S09]  /*49760*/  @!UPT UIADD3 URZ, URZ, URZ, URZ ;  /* 0x0000003f3f3ff290 */ /* 0x000ff2000fffe03f */
[----:B------:R0:W-:Y:S01]  /*49770*/  STL.64 [R1+0x3a0], R32 ;  /* 0x0003a02001007387 */ /* 0x0001e20000100a00 */
[----:B------:R2:W-:Y:S03]  /*49780*/  STL.64 [R1+0x3a8], R34 ;  /* 0x0003a82201007387 */ /* 0x0005e60000100a00 */
[----:B0-----:R-:W2:Y:S01]  /*49790*/  LDL.LU.64 R32, [R1+0x3e20] ;  /* 0x003e200001207983 */ /* 0x001ea20000300a00 */
[----:B------:R-:W-:Y:S01]  /*497a0*/  IMAD.MOV.U32 R37, RZ, RZ, R61 ;  /* 0x000000ffff257224 */ /* 0x000fe200078e003d */
[C---:B--2---:R-:W-:Y:S02]  /*497b0*/  HMMA.16816.F32.BF16 R32, R44.reuse, R32, R28 ;  /* 0x000000202c20723c */ /* 0x044fe4000004181c */
[----:B------:R-:W2:Y:S01]  /*497c0*/  LDL.LU.64 R30, [R1+0x3e18] ;  /* 0x003e1800011e7983 */ /* 0x000ea20000300a00 */
[----:B------:R-:W2:Y:S11]  /*497d0*/  LDL.LU.64 R28, [R1+0x3e10] ;  /* 0x003e1000011c7983 */ /* 0x000eb60000300a00 */
[----:B------:R-:W-:Y:S09]  /*497e0*/  @!UPT UIADD3 URZ, URZ, URZ, URZ ;  /* 0x0000003f3f3ff290 */ /* 0x000ff2000fffe03f */
[----:B------:R0:W-:Y:S01]  /*497f0*/  STL.64 [R1+0x390], R32 ;  /* 0x0003902001007387 */ /* 0x0001e20000100a00 */
[----:B------:R-:W-:Y:S03]  /*49800*/  STL.64 [R1+0x398], R34 ;  /* 0x0003982201007387 */ /* 0x000fe60000100a00 */
[----:B0-----:R-:W3:Y:S01]  /*49810*/  LDL.LU.64 R32, [R1+0x3e08] ;  /* 0x003e080001207983 */ /* 0x001ee20000300a00 */
[C---:B--2---:R-:W-:Y:S03]  /*49820*/  HMMA.16816.F32.BF16 R36, R44.reuse, R36, R28 ;  /* 0x000000242c24723c */ /* 0x044fe6000004181c */
[----:B------:R-:W2:Y:S11]  /*49830*/  LDL.LU.64 R28, [R1+0x3e00] ;  /* 0x003e0000011c7983 */ /* 0x000eb60000300a00 */
[----:B------:R-:W-:Y:S09]  /*49840*/  @!UPT UIADD3 URZ, URZ, URZ, URZ ;  /* 0x0000003f3f3ff290 */ /* 0x000ff2000fffe03f */
[----:B------:R0:W-:Y:S01]  /*49850*/  STL.64 [R1+0x380], R36 ;  /* 0x0003802401007387 */ /* 0x0001e20000100a00 */
[----:B------:R1:W-:Y:S03]  /*49860*/  STL.64 [R1+0x388], R38 ;  /* 0x0003882601007387 */ /* 0x0003e60000100a00 */
[----:B0-----:R-:W4:Y:S01]  /*49870*/  LDL.LU.64 R36, [R1+0x740] ;  /* 0x0007400001247983 */ /* 0x001f220000300a00 */
[----:B-1----:R-:W4:Y:S01]  /*49880*/  LDL.LU.64 R38, [R1+0x748] ;  /* 0x0007480001267983 */ /* 0x002f220000300a00 */
[----:B---3--:R-:W-:Y:S01]  /*49890*/  HMMA.16816.F32.BF16 R40, R44, R32, R40 ;  /* 0x000000202c28723c */ /* 0x008fe20000041828 */
[----:B------:R-:W-:Y:S02]  /*498a0*/  IMAD.MOV.U32 R22, RZ, RZ, R32 ;  /* 0x000000ffff167224 */ /* 0x000fe400078e0020 */
[----:B------:R-:W-:-:S05]  /*498b0*/  IMAD.MOV.U32 R3, RZ, RZ, R33 ;  /* 0x000000ffff037224 */ /* 0x000fca00078e0021 */
[C---:B--2---:R-:W-:Y:S01]  /*498c0*/  HMMA.16816.F32.BF16 R24, R44.reuse, R28, R24 ;  /* 0x0000001c2c18723c */ /* 0x044fe20000041818 */
[----:B------:R-:W-:Y:S02]  /*498d0*/  IMAD.MOV.U32 R2, RZ, RZ, R28 ;  /* 0x000000ffff027224 */ /* 0x000fe400078e001c */
[----:B------:R-:W-:Y:S11]  /*498e0*/  IMAD.MOV.U32 R0, RZ, RZ, R29 ;  /* 0x000000ffff007224 */ /* 0x000ff600078e001d */
[----:B------:R-:W-:Y:S09]  /*498f0*/  @!UPT UIADD3 URZ, URZ, URZ, URZ ;  /* 0x0000003f3f3ff290 */ /* 0x000ff2000fffe03f */
[----:B------:R0:W-:Y:S01]  /*49900*/  STL.64 [R1+0x370], R24 ;  /* 0x0003701801007387 */ /* 0x0001e20000100a00 */
[----:B------:R1:W-:Y:S03]  /*49910*/  STL.64 [R1+0x378], R26 ;  /* 0x0003781a01007387 */ /* 0x0003e60000100a00 */
[----:B0-----:R-:W2:Y:S01]  /*49920*/  LDL.LU.64 R24, [R1+0x3df8] ;  /* 0x003df80001187983 */ /* 0x001ea20000300a00 */
[----:B------:R-:W3:Y:S02]  /*49930*/  LDL.LU.64 R28, [R1+0x730] ;  /* 0x00073000011c7983 */ /* 0x000ee40000300a00 */
[----:B------:R-:W3:Y:S02]  /*49940*/  LDL.LU.64 R30, [R1+0x738] ;  /* 0x00073800011e7983 */ /* 0x000ee40000300a00 */
[----:B------:R-:W-:Y:S01]  /*49950*/  STL [R1+0x3d14], R0 ;  /* 0x003d140001007387 */ /* 0x000fe20000100800 */
[----:B------:R-:W-:Y:S01]  /*49960*/  STL [R1+0x3d10], R2 ;  /* 0x003d100201007387 */ /* 0x000fe20000100800 */
[----:B------:R-:W-:Y:S02]  /*49970*/  STL.64 [R1+0x360], R40 ;  /* 0x0003602801007387 */ /* 0x000fe40000100a00 */
[----:B------:R-:W-:Y:S02]  /*49980*/  STL.64 [R1+0x368], R42 ;  /* 0x0003682a01007387 */ /* 0x000fe40000100a00 */
[----:B------:R-:W-:Y:S01]  /*49990*/  STL [R1+0x3d18], R22 ;  /* 0x003d181601007387 */ /* 0x000fe20000100800 */
[----:B------:R-:W2:Y:S01]  /*499a0*/  LDL.LU.64 R32, [R1+0x720] ;  /* 0x0007200001207983 */ /* 0x000ea20000300a00 */
[----:B------:R-:W2:Y:S03]  /*499b0*/  LDL.LU.64 R34, [R1+0x728] ;  /* 0x0007280001227983 */ /* 0x000ea60000300a00 */
[----:B------:R-:W0:Y:S01]  /*499c0*/  LDSM.16.MT88.4 R40, [R4+0x8000] ;  /* 0x008000000428783b */ /* 0x000e220000004200 */
[----:B----4-:R-:W-:Y:S01]  /*499d0*/  HMMA.16816.F32.BF16 R36, R44, R56, R36 ;  /* 0x000000382c24723c */ /* 0x010fe20000041824 */
[----:B-1----:R-:W-:-:S02]  /*499e0*/  IMAD.MOV.U32 R26, RZ, RZ, R56 ;  /* 0x000000ffff1a7224 */ /* 0x002fc400078e0038 */
[----:B------:R-:W-:Y:S02]  /*499f0*/  IMAD.MOV.U32 R27, RZ, RZ, R53 ;  /* 0x000000ffff1b7224 */ /* 0x000fe400078e0035 */
[----:B------:R-:W-:Y:S02]  /*49a00*/  IMAD.MOV.U32 R23, RZ, RZ, R57 ;  /* 0x000000ffff177224 */ /* 0x000fe400078e0039 */
[----:B------:R-:W-:Y:S02]  /*49a10*/  IMAD.MOV.U32 R60, RZ, RZ, R52 ;  /* 0x000000ffff3c7224 */ /* 0x000fe400078e0034 */
[----:B------:R-:W-:Y:S02]  /*49a20*/  IMAD.MOV.U32 R56, RZ, RZ, R15 ;  /* 0x000000ffff387224 */ /* 0x000fe400078e000f */
[----:B------:R-:W-:Y:S01]  /*49a30*/  IMAD.MOV.U32 R57, RZ, RZ, R14 ;  /* 0x000000ffff397224 */ /* 0x000fe200078e000e */
[----:B0-----:R-:W-:Y:S01]  /*49a40*/  STL.64 [R1+0x3d28], R42 ;  /* 0x003d282a01007387 */ /* 0x001fe20000100a00 */
[----:B------:R-:W-:Y:S10]  /*49a50*/  STL.64 [R1+0x3d20], R40 ;  /* 0x003d202801007387 */ /* 0x000ff40000100a00 */
[----:B------:R0:W-:Y:S02]  /*49a60*/  STL.64 [R1+0x740], R36 ;  /* 0x0007402401007387 */ /* 0x0001e40000100a00 */
[----:B------:R-:W-:Y:S01]  /*49a70*/  STL.64 [R1+0x748], R38 ;  /* 0x0007482601007387 */ /* 0x000fe20000100a00 */
[C---:B---3--:R-:W-:Y:S11]  /*49a80*/  HMMA.16816.F32.BF16 R28, R44.reuse, R52, R28 ;  /* 0x000000342c1c723c */ /* 0x048ff6000004181c */
[----:B------:R-:W-:Y:S11]  /*49a90*/  @!UPT UIADD3 URZ, URZ, URZ, URZ ;  /* 0x0000003f3f3ff290 */ /* 0x000ff6000fffe03f */
[----:B------:R-:W-:Y:S01]  /*49aa0*/  @!UPT UIADD3 URZ, URZ, URZ, URZ ;  /* 0x0000003f3f3ff290 */ /* 0x000fe2000fffe03f */
[----:B------:R1:W-:Y:S01]  /*49ab0*/  STL.64 [R1+0x730], R28 ;  /* 0x0007301c01007387 */ /* 0x0003e20000100a00 */
[----:B------:R-:W-:Y:S02]  /*49ac0*/  STL.64 [R1+0x738], R30 ;  /* 0x0007381e01007387 */ /* 0x000fe40000100a00 */
[----:B0-----:R-:W3:Y:S02]  /*49ad0*/  LDL.64 R36, [R1+0x90] ;  /* 0x0000900001247983 */ /* 0x001ee40000100a00 */
[----:B------:R-:W-:Y:S01]  /*49ae0*/  STL.64 [R1+0x3dc0], R26 ;  /* 0x003dc01a01007387 */ /* 0x000fe20000100a00 */
[----:B--2---:R0:W-:Y:S01]  /*49af0*/  STL.64 [R1+0x3db8], R24 ;  /* 0x003db81801007387 */ /* 0x0041e20000100a00 */
[----:B------:R-:W2:Y:S03]  /*49b00*/  LDL.64 R52, [R1+0x70] ;  /* 0x0000700001347983 */ /* 0x000ea60000100a00 */
[----:B-1----:R-:W4:Y:S01]  /*49b10*/  LDL.64 R28, [R1+0x80] ;  /* 0x00008000011c7983 */ /* 0x002f220000100a00 */
[----:B0-----:R-:W-:Y:S03]  /*49b20*/  HMMA.16816.F32.BF16 R24, R44, R48, R32 ;  /* 0x000000302c18723c */ /* 0x001fe60000041820 */
[----:B------:R0:W-:Y:S04]  /*49b30*/  STL.64 [R1+0x3dc8], R56 ;  /* 0x003dc83801007387 */ /* 0x0001e80000100a00 */
[----:B------:R-:W-:-:S02]  /*49b40*/  IMAD.MOV.U32 R32, RZ, RZ, R7 ;  /* 0x000000ffff207224 */ /* 0x000fc400078e0007 */
[----:B------:R-:W-:Y:S11]  /*49b50*/  IMAD.MOV.U32 R33, RZ, RZ, R11 ;  /* 0x000000ffff217224 */ /* 0x000ff600078e000b */
[----:B------:R-:W-:Y:S03]  /*49b60*/  @!UPT UIADD3 URZ, URZ, URZ, URZ ;  /* 0x0000003f3f3ff290 */ /* 0x000fe6000fffe03f */
[----:B------:R1:W-:Y:S01]  /*49b70*/  STL.64 [R1+0x720], R24 ;  /* 0x0007201801007387 */ /* 0x0003e20000100a00 */
[----:B0-----:R-:W3:Y:S02]  /*49b80*/  LDL.LU.64 R56, [R1+0x710] ;  /* 0x0007100001387983 */ /* 0x001ee40000300a00 */
[----:B------:R-:W3:Y:S02]  /*49b90*/  LDL.LU.64 R58, [R1+0x718] ;  /* 0x00071800013a7983 */ /* 0x000ee40000300a00 */
[----:B------:R-:W2:Y:S01]  /*49ba0*/  LDL.LU R7, [R1+0x3df0] ;  /* 0x003df00001077983 */ /* 0x000ea20000300800 */
[----:B------:R-:W3:Y:S01]  /*49bb0*/  LDL.LU R11, [R1+0x3dec] ;  /* 0x003dec00010b7983 */ /* 0x000ee20000300800 */
[----:B------:R0:W-:Y:S03]  /*49bc0*/  STL.64 [R1+0x3dd0], R32 ;  /* 0x003dd02001007387 */ /* 0x0001e60000100a00 */
[----:B-1----:R-:W3:Y:S04]  /*49bd0*/  LDL R24, [R1+0x30] ;  /* 0x0000300001187983 */ /* 0x002ee80000100800 */
[----:B------:R-:W3:Y:S01]  /*49be0*/  LDL R25, [R1+0x34] ;  /* 0x0000340001197983 */ /* 0x000ee20000100800 */
[----:B------:R-:W-:-:S03]  /*49bf0*/  IMAD.MOV.U32 R41, RZ, RZ, R6 ;  /* 0x000000ffff297224 */ /* 0x000fc600078e0006 */
[----:B0-----:R-:W4:Y:S01]  /*49c00*/  LDL.LU.64 R32, [R1+0x700] ;  /* 0x0007000001207983 */ /* 0x001f220000300a00 */
[----:B------:R-:W4:Y:S02]  /*49c10*/  LDL.LU.64 R34, [R1+0x708] ;  /* 0x0007080001227983 */ /* 0x000f240000300a00 */
[----:B------:R-:W-:Y:S02]  /*49c20*/  IMAD.MOV.U32 R14, RZ, RZ, R26 ;  /* 0x000000ffff0e7224 */ /* 0x000fe400078e001a */
[----:B------:R-:W-:Y:S02]  /*49c30*/  IMAD.MOV.U32 R15, RZ, RZ, R27 ;  /* 0x000000ffff0f7224 */ /* 0x000fe400078e001b */
[----:B--2---:R-:W-:Y:S01]  /*49c40*/  IMAD.MOV.U32 R40, RZ, RZ, R7 ;  /* 0x000000ffff287224 */ /* 0x004fe200078e0007 */
[----:B---3--:R0:W-:Y:S01]  /*49c50*/  STL.64 [R1+0x3dd8], R24 ;  /* 0x003dd81801007387 */ /* 0x0081e20000100a00 */
[----:B------:R-:W2:Y:S02]  /*49c60*/  LDL.LU.64 R4, [R1+0x6f0] ;  /* 0x0006f00001047983 */ /* 0x000ea40000300a00 */
[----:B------:R-:W2:Y:S01]  /*49c70*/  LDL.LU.64 R6, [R1+0x6f8] ;  /* 0x0006f80001067983 */ /* 0x000ea20000300a00 */
[----:B0-----:R-:W-:Y:S01]  /*49c80*/  HMMA.16816.F32.BF16 R24, R44, R36, R56 ;  /* 0x000000242c18723c */ /* 0x001fe20000041838 */
[----:B------:R-:W-:-:S02]  /*49c90*/  IMAD.MOV.U32 R2, RZ, RZ, R48 ;  /* 0x000000ffff027224 */ /* 0x000fc400078e0030 */
[----:B------:R-:W-:Y:S01]  /*49ca0*/  IMAD.MOV.U32 R61, RZ, RZ, R49 ;  /* 0x000000ffff3d7224 */ /* 0x000fe200078e0031 */
[----:B------:R-:W-:Y:S01]  /*49cb0*/  STL.64 [R1+0x3de0], R40 ;  /* 0x003de02801007387 */ /* 0x000fe20000100a00 */
[----:B------:R-:W2:Y:S02]  /*49cc0*/  LDL R48, [R1+0x60] ;  /* 0x0000600001307983 */ /* 0x000ea40000100800 */
[----:B------:R-:W2:Y:S02]  /*49cd0*/  LDL R49, [R1+0x64] ;  /* 0x0000640001317983 */ /* 0x000ea40000100800 */
[----:B------:R-:W-:Y:S01]  /*49ce0*/  STL.64 [R1+0x3d38], R14 ;  /* 0x003d380e01007387 */ /* 0x000fe20000100a00 */
[----:B------:R0:W-:Y:S02]  /*49cf0*/  STL.64 [R1+0x3d30], R12 ;  /* 0x003d300c01007387 */ /* 0x0001e40000100a00 */
[----:B0-----:R-:W-:Y:S02]  /*49d00*/  IMAD.MOV.U32 R12, RZ, RZ, R10 ;  /* 0x000000ffff0c7224 */ /* 0x001fe400078e000a */
[----:B------:R-:W2:Y:S01]  /*49d10*/  LDL.LU R10, [R1+0x3de8] ;  /* 0x003de800010a7983 */ /* 0x000ea20000300800 */
[----:B------:R-:W2:Y:S08]  /*49d20*/  LDL R13, [R1+0x24] ;  /* 0x00002400010d7983 */ /* 0x000eb00000100800 */
[----:B------:R-:W-:Y:S02]  /*49d30*/  STL.64 [R1+0x710], R24 ;  /* 0x0007101801007387 */ /* 0x000fe40000100a00 */
[----:B------:R4:W-:Y:S02]  /*49d40*/  STL.64 [R1+0x718], R26 ;  /* 0x0007181a01007387 */ /* 0x0009e40000100a00 */
[----:B----4-:R-:W-:Y:S01]  /*49d50*/  HMMA.16816.F32.BF16 R24, R44, R28, R32 ;  /* 0x0000001c2c18723c */ /* 0x010fe20000041820 */
[----:B------:R-:W-:-:S05]  /*49d60*/  IMAD.MOV.U32 R22, RZ, RZ, R36 ;  /* 0x000000ffff167224 */ /* 0x000fca00078e0024 */
[----:B------:R-:W-:Y:S01]  /*49d70*/  STL.64 [R1+0x3d48], R22 ;  /* 0x003d481601007387 */ /* 0x000fe20000100a00 */
[----:B------:R-:W-:Y:S11]  /*49d80*/  STL.64 [R1+0x3d40], R20 ;  /* 0x003d401401007387 */ /* 0x000ff60000100a00 */
[----:B------:R-:W-:Y:S05]  /*49d90*/  @!UPT UIADD3 URZ, URZ, URZ, URZ ;  /* 0x0000003f3f3ff290 */ /* 0x000fea000fffe03f */
[----:B------:R0:W-:Y:S01]  /*49da0*/  STL.64 [R1+0x700], R24 ;  /* 0x0007001801007387 */ /* 0x0001e20000100a00 */
[----:B------:R1:W-:Y:S01]  /*49db0*/  STL.64 [R1+0x708], R26 ;  /* 0x0007081a01007387 */ /* 0x0003e20000100a00 */
[----:B--2---:R-:W-:Y:S11]  /*49dc0*/  HMMA.16816.F32.BF16 R4, R44, R52, R4 ;  /* 0x000000342c04723c */ /* 0x004ff60000041804 */
[----:B------:R-:W-:Y:S11]  /*49dd0*/  @!UPT UIADD3 URZ, URZ, URZ, URZ ;  /* 0x0000003f3f3ff290 */ /* 0x000ff6000fffe03f */
[----:B------:R-:W-:Y:S01]  /*49de0*/  @!UPT UIADD3 URZ, URZ, URZ, URZ ;  /* 0x0000003f3f3ff290 */ /* 0x000fe2000fffe03f */
[----:B------:R2:W-:Y:S01]  /*49df0*/  STL.64 [R1+0x6f0], R4 ;  /* 0x0006f00401007387 */ /* 0x0005e20000100a00 */
[----:B------:R4:W-:Y:S02]  /*49e00*/  STL.64 [R1+0x6f8], R6 ;  /* 0x0006f80601007387 */ /* 0x0009e40000100a00 */
[----:B------:R-:W3:Y:S02]  /*49e10*/  LDL.LU.64 R40, [R1+0x6e0] ;  /* 0x0006e00001287983 */ /* 0x000ee40000300a00 */
[----:B------:R-:W3:Y:S01]  /*49e20*/  LDL.LU.64 R42, [R1+0x6e8] ;  /* 0x0006e800012a7983 */ /* 0x000ee20000300a00 */
[----:B0-----:R-:W3:Y:S01]  /*49e30*/  LDL.LU.64 R24, [R1+0x6d0] ;  /* 0x0006d00001187983 */ /* 0x001ee20000300a00 */
[----:B-1----:R-:W3:Y:S02]  /*49e40*/  LDL.LU.64 R26, [R1+0x6d8] ;  /* 0x0006d800011a7983 */ /* 0x002ee40000300a00 */
[----:B------:R-:W3:Y:S02]  /*49e50*/  LDL.LU.64 R32, [R1+0x6c0] ;  /* 0x0006c00001207983 */ /* 0x000ee40000300a00 */
[----:B------:R-:W3:Y:S01]  /*49e60*/  LDL.LU.64 R34, [R1+0x6c8] ;  /* 0x0006c80001227983 */ /* 0x000ee20000300a00 */
[----:B------:R-:W3:Y:S01]  /*49e70*/  LDL.LU.64 R56, [R1+0x6b0] ;  /* 0x0006b00001387983 */ /* 0x000ee20000300a00 */
[----:B------:R-:W3:Y:S02]  /*49e80*/  LDL.LU.64 R58, [R1+0x6b8] ;  /* 0x0006b800013a7983 */ /* 0x000ee40000300a00 */
[----:B------:R-:W-:Y:S01]  /*49e90*/  IMAD.MOV.U32 R0, RZ, RZ, R37 ;  /* 0x000000ffff007224 */ /* 0x000fe200078e0025 */
[----:B--2---:R-:W2:Y:S01]  /*49ea0*/  LDL.LU.64 R4, [R1+0x6a0] ;  /* 0x0006a00001047983 */ /* 0x004ea20000300a00 */
[----:B----4-:R-:W2:Y:S02]  /*49eb0*/  LDL.LU.64 R6, [R1+0x6a8] ;  /* 0x0006a80001067983 */ /* 0x010ea40000300a00 */
[----:B------:R-:W-:-:S02]  /*49ec0*/  IMAD.MOV.U32 R20, RZ, RZ, R11 ;  /* 0x000000ffff147224 */ /* 0x000fc400078e000b */
[----:B------:R-:W-:Y:S01]  /*49ed0*/  IMAD.MOV.U32 R21, RZ, RZ, R10 ;  /* 0x000000ffff157224 */ /* 0x000fe200078e000a */
[----:B------:R-:W4:Y:S01]  /*49ee0*/  LDL.LU.64 R36, [R1+0x690] ;  /* 0x0006900001247983 */ /* 0x000f220000300a00 */
[----:B------:R-:W-:Y:S02]  /*49ef0*/  IMAD.MOV.U32 R11, RZ, RZ, R28 ;  /* 0x000000ffff0b7224 */ /* 0x000fe400078e001c */
[----:B------:R-:W-:Y:S02]  /*49f00*/  IMAD.MOV.U32 R10, RZ, RZ, R29 ;  /* 0x000000ffff0a7224 */ /* 0x000fe400078e001d */
[----:B------:R-:W4:Y:S01]  /*49f10*/  LDL.LU.64 R38, [R1+0x698] ;  /* 0x0006980001267983 */ /* 0x000f220000300a00 */
[----:B------:R-:W2:Y:S01]  /*49f20*/  LDL.LU.64 R28, [R1+0x680] ;  /* 0x00068000011c7983 */ /* 0x000ea20000300a00 */
[----:B------:R-:W-:Y:S02]  /*49f30*/  IMAD.MOV.U32 R19, RZ, RZ, R52 ;  /* 0x000000ffff137224 */ /* 0x000fe400078e0034 */
[----:B------:R-:W-:-:S02]  /*49f40*/  IMAD.MOV.U32 R18, RZ, RZ, R53 ;  /* 0x000000ffff127224 */ /* 0x000fc400078e0035 */
[----:B------:R-:W2:Y:S01]  /*49f50*/  LDL.LU.64 R30, [R1+0x688] ;  /* 0x00068800011e7983 */ /* 0x000ea20000300a00 */
[----:B------:R-:W2:Y:S01]  /*49f60*/  LDL.LU.64 R52, [R1+0x670] ;  /* 0x0006700001347983 */ /* 0x000ea20000300a00 */
[----:B------:R-:W2:Y:S01]  /*49f70*/  LDL.LU.64 R54, [R1+0x678] ;  /* 0x0006780001367983 */ /* 0x000ea20000300a00 */
[C---:B---3--:R-:W-:Y:S02]  /*49f80*/  HMMA.16816.F32.BF16 R48, R44.reuse, R48, R40 ;  /* 0x000000302c30723c */ /* 0x048fe40000041828 */
[----:B------:R-:W3:Y:S11]  /*49f90*/  LDL.LU.64 R40, [R1+0x3de0] ;  /* 0x003de00001287983 */ /* 0x000ef60000300a00 */
[----:B------:R-:W-:Y:S10]  /*49fa0*/  @!UPT UIADD3 URZ, URZ, URZ, URZ ;  /* 0x0000003f3f3ff290 */ /* 0x000ff4000fffe03f */
[----:B------:R0:W-:Y:S01]  /*49fb0*/  STL.64 [R1+0x6e0], R48 ;  /* 0x0006e03001007387 */ /* 0x0001e20000100a00 */
[----:B------:R1:W-:Y:S03]  /*49fc0*/  STL.64 [R1+0x6e8], R50 ;  /* 0x0006e83201007387 */ /* 0x0003e60000100a00 */
[----:B0-----:R-:W2:Y:S01]  /*49fd0*/  LDL.LU.64 R48, [R1+0x660] ;  /* 0x0006600001307983 */ /* 0x001ea20000300a00 */
[----:B-1----:R-:W2:Y:S01]  /*49fe0*/  LDL.LU.64 R50, [R1+0x668] ;  /* 0x0006680001327983 */ /* 0x002ea20000300a00 */
[C---:B---3--:R-:W-:Y:S02]  /*49ff0*/  HMMA.16816.F32.BF16 R40, R44.reuse, R40, R24 ;  /* 0x000000282c28723c */ /* 0x048fe40000041818 */
[----:B------:R-:W3:Y:S06]  /*4a000*/  LDL.LU.64 R24, [R1+0x3dd8] ;  /* 0x003dd80001187983 */ /* 0x000eec0000300a00 */
[C---:B------:R-:W-:Y:S11]  /*4a010*/  HMMA.16816.F32.BF16 R20, R44.reuse, R20, R32 ;  /* 0x000000142c14723c */ /* 0x040ff60000041820 */
[----:B------:R-:W-:Y:S04]  /*4a020*/  @!UPT UIADD3 URZ, URZ, URZ, URZ ;  /* 0x0000003f3f3ff290 */ /* 0x000fe8000fffe03f */
[----:B------:R0:W-:Y:S01]  /*4a030*/  STL.64 [R1+0x6d0], R40 ;  /* 0x0006d02801007387 */ /* 0x0001e20000100a00 */
[----:B------:R1:W-:Y:S03]  /*4a040*/  STL.64 [R1+0x6d8], R42 ;  /* 0x0006d82a01007387 */ /* 0x0003e60000100a00 */
[----:B0-----:R-:W4:Y:S01]  /*4a050*/  LDL.LU.64 R40, [R1+0x650] ;  /* 0x0006500001287983 */ /* 0x001f220000300a00 */
[----:B-1----:R-:W4:Y:S02]  /*4a060*/  LDL.LU.64 R42, [R1+0x658] ;  /* 0x00065800012a7983 */ /* 0x002f240000300a00 */
[----:B------:R-:W4:Y:S02]  /*4a070*/  LDL.LU.64 R32, [R1+0x3dd0] ;  /* 0x003dd00001207983 */ /* 0x000f240000300a00 */
[----:B------:R0:W-:Y:S01]  /*4a080*/  STL.64 [R1+0x6c0], R20 ;  /* 0x0006c01401007387 */ /* 0x0001e20000100a00 */
[----:B------:R1:W-:Y:S04]  /*4a090*/  STL.64 [R1+0x6c8], R22 ;  /* 0x0006c81601007387 */ /* 0x0003e80000100a00 */
[----:B0-----:R-:W4:Y:S01]  /*4a0a0*/  LDL.LU.64 R20, [R1+0x640] ;  /* 0x0006400001147983 */ /* 0x001f220000300a00 */
[----:B-1----:R-:W4:Y:S01]  /*4a0b0*/  LDL.LU.64 R22, [R1+0x648] ;  /* 0x0006480001167983 */ /* 0x002f220000300a00 */
[C---:B---3--:R-:W-:Y:S02]  /*4a0c0*/  HMMA.16816.F32.BF16 R24, R44.reuse, R24, R56 ;  /* 0x000000182c18723c */ /* 0x048fe40000041838 */
[----:B------:R-:W3:Y:S06]  /*4a0d0*/  LDL.LU.64 R56, [R1+0x3dc8] ;  /* 0x003dc80001387983 */ /* 0x000eec0000300a00 */
[C---:B--2---:R-:W-:Y:S11]  /*4a0e0*/  HMMA.16816.F32.BF16 R12, R44.reuse, R12, R4 ;  /* 0x0000000c2c0c723c */ /* 0x044ff60000041804 */
[----:B------:R-:W-:Y:S04]  /*4a0f0*/  @!UPT UIADD3 URZ, URZ, URZ, URZ ;  /* 0x0000003f3f3ff290 */ /* 0x000fe8000fffe03f */
[----:B------:R-:W-:Y:S01]  /*4a100*/  STL.64 [R1+0x6b0], R24 ;  /* 0x0006b01801007387 */ /* 0x000fe20000100a00 */
[C---:B----4-:R-:W-:Y:S03]  /*4a110*/  HMMA.16816.F32.BF16 R32, R44.reuse, R32, R36 ;  /* 0x000000202c20723c */ /* 0x050fe60000041824 */
[----:B------:R0:W-:Y:S04]  /*4a120*/  STL.64 [R1+0x6b8], R26 ;  /* 0x0006b81a01007387 */ /* 0x0001e80000100a00 */
[----:B0-----:R-:W2:Y:S01]  /*4a130*/  LDL.LU.64 R26, [R1+0x3dc0] ;  /* 0x003dc000011a7983 */ /* 0x001ea20000300a00 */
[----:B------:R-:W4:Y:S02]  /*4a140*/  LDL.LU.64 R24, [R1+0x3db8] ;  /* 0x003db80001187983 */ /* 0x000f240000300a00 */
[----:B------:R-:W2:Y:S02]  /*4a150*/  LDL.LU.64 R4, [R1+0x3db0] ;  /* 0x003db00001047983 */ /* 0x000ea40000300a00 */
[----:B------:R0:W-:Y:S01]  /*4a160*/  STL.64 [R1+0x6a0], R12 ;  /* 0x0006a00c01007387 */ /* 0x0001e20000100a00 */
[----:B------:R1:W-:Y:S04]  /*4a170*/  STL.64 [R1+0x6a8], R14 ;  /* 0x0006a80e01007387 */ /* 0x0003e80000100a00 */
[----:B0-----:R-:W2:Y:S01]  /*4a180*/  LDL.LU.64 R12, [R1+0x630] ;  /* 0x00063000010c7983 */ /* 0x001ea20000300a00 */
[----:B-1----:R-:W2:Y:S02]  /*4a190*/  LDL.LU.64 R14, [R1+0x638] ;  /* 0x00063800010e7983 */ /* 0x002ea40000300a00 */
[----:B------:R-:W2:Y:S02]  /*4a1a0*/  LDL.LU.64 R38, [R1+0x3da8] ;  /* 0x003da80001267983 */ /* 0x000ea40000300a00 */
[----:B------:R-:W2:Y:S01]  /*4a1b0*/  LDL.LU.64 R36, [R1+0x3da0] ;  /* 0x003da00001247983 */ /* 0x000ea20000300a00 */
[----:B------:R-:W-:Y:S01]  /*4a1c0*/  STL.64 [R1+0x690], R32 ;  /* 0x0006902001007387 */ /* 0x000fe20000100a00 */
[----:B------:R0:W-:Y:S03]  /*4a1d0*/  STL.64 [R1+0x698], R34 ;  /* 0x0006982201007387 */ /* 0x0001e60000100a00 */
[----:B0-----:R-:W2:Y:S01]  /*4a1e0*/  LDL.LU.64 R34, [R1+0x3d98] ;  /* 0x003d980001227983 */ /* 0x001ea20000300a00 */
[----:B------:R-:W2:Y:S01]  /*4a1f0*/  LDL.LU.64 R32, [R1+0x3d90] ;  /* 0x003d900001207983 */ /* 0x000ea20000300a00 */
[C---:B---3--:R-:W-:Y:S02]  /*4a200*/  HMMA.16816.F32.BF16 R56, R44.reuse, R56, R28 ;  /* 0x000000382c38723c */ /* 0x048fe4000004181c */
[----:B------:R-:W3:Y:S01]  /*4a210*/  LDL.LU.64 R30, [R1+0x3d88] ;  /* 0x003d8800011e7983 */ /* 0x000ee20000300a00 */
[----:B------:R-:W2:Y:S11]  /*4a220*/  LDL.LU.64 R28, [R1+0x3d80] ;  /* 0x003d8000011c7983 */ /* 0x000eb60000300a00 */
[----:B------:R-:W-:Y:S09]  /*4a230*/  @!UPT UIADD3 URZ, URZ, URZ, URZ ;  /* 0x0000003f3f3ff290 */ /* 0x000ff2000fffe03f */
[----:B------:R-:W-:Y:S01]  /*4a240*/  STL.64 [R1+0x680], R56 ;  /* 0x0006803801007387 */ /* 0x000fe20000100a00 */
[----:B------:R0:W-:Y:S03]  /*4a250*/  STL.64 [R1+0x688], R58 ;  /* 0x0006883a01007387 */ /* 0x0001e60000100a00 */
[----:B0-----:R-:W2:Y:S01]  /*4a260*/  LDL.LU.64 R58, [R1+0x3d78] ;  /* 0x003d7800013a7983 */ /* 0x001ea20000300a00 */
        /* <DEDUP_REMOVED lines=8> */
[----:B------:R-:W-:Y:S02]  /*4a2f0*/  STL.64 [R1+0x3c40], R58 ;  /* 0x003c403a01007387 */ /* 0x000fe40000100a00 */
[----:B------:R0:W-:Y:S02]  /*4a300*/  STL.64 [R1+0x3c38], R56 ;  /* 0x003c383801007387 */ /* 0x0001e40000100a00 */
[----:B0-----:R-:W3:Y:S01]  /*4a310*/  LDL.LU.64 R56, [R1+0x130] ;  /* 0x0001300001387983 */ /* 0x001ee20000300a00 */
[C---:B--2---:R-:W-:Y:S11]  /*4a320*/  HMMA.16816.F32.BF16 R48, R44.reuse, R52, R48 ;  /* 0x000000342c30723c */ /* 0x044ff60000041830 */
[----:B------:R-:W-:Y:S11]  /*4a330*/  @!UPT UIADD3 URZ, URZ, URZ, URZ ;  /* 0x0000003f3f3ff290 */ /* 0x000ff6000fffe03f */
[----:B------:R-:W-:Y:S01]  /*4a340*/  @!UPT UIADD3 URZ, URZ, URZ, URZ ;  /* 0x0000003f3f3ff290 */ /* 0x000fe2000fffe03f */
[----:B------:R-:W-:Y:S01]  /*4a350*/  STL.64 [R1+0x660], R48 ;  /* 0x0006603001007387 */ /* 0x000fe20000100a00 */
[----:B------:R0:W-:Y:S03]  /*4a360*/  STL.64 [R1+0x668], R50 ;  /* 0x0006683201007387 */ /* 0x0001e60000100a00 */
[----:B0-----:R-:W2:Y:S01]  /*4a370*/  LDL.LU.64 R50, [R1+0x3d58] ;  /* 0x003d580001327983 */ /* 0x001ea20000300a00 */
[----:B------:R-:W2:Y:S01]  /*4a380*/  LDL.LU.64 R48, [R1+0x3d50] ;  /* 0x003d500001307983 */ /* 0x000ea20000300a00 */
[C---:B------:R-:W-:Y:S08]  /*4a390*/  HMMA.16816.F32.BF16 R20, R44.reuse, R36, R20 ;  /* 0x000000242c14723c */ /* 0x040ff00000041814 */
[C---:B------:R-:W-:Y:S01]  /*4a3a0*/  HMMA.16816.F32.BF16 R12, R44.reuse, R32, R12 ;  /* 0x000000202c0c723c */ /* 0x040fe2000004180c */
[----:B------:R-:W-:Y:S01]  /*4a3b0*/  STL.64 [R1+0x3c30], R54 ;  /* 0x003c303601007387 */ /* 0x000fe20000100a00 */
[----:B------:R-:W-:Y:S06]  /*4a3c0*/  STL.64 [R1+0x3c28], R52 ;  /* 0x003c283401007387 */ /* 0x000fec0000100a00 */
[C---:B--2---:R-:W-:Y:S01]  /*4a3d0*/  HMMA.16816.F32.BF16 R40, R44.reuse, R48, R40 ;  /* 0x000000302c28723c */ /* 0x044fe20000041828 */
[----:B------:R-:W-:Y:S01]  /*4a3e0*/  STL.64 [R1+0x3c20], R50 ;  /* 0x003c203201007387 */ /* 0x000fe20000100a00 */
[----:B------:R0:W-:Y:S11]  /*4a3f0*/  STL.64 [R1+0x3c18], R48 ;  /* 0x003c183001007387 */ /* 0x0001f60000100a00 */
[----:B------:R-:W-:Y:S10]  /*4a400*/  @!UPT UIADD3 URZ, URZ, URZ, URZ ;  /* 0x0000003f3f3ff290 */ /* 0x000ff4000fffe03f */
[----:B------:R-:W-:Y:S01]  /*4a410*/  STL.64 [R1+0x650], R40 ;  /* 0x0006502801007387 */ /* 0x000fe20000100a00 */
[----:B------:R-:W-:Y:S02]  /*4a420*/  STL.64 [R1+0x658], R42 ;  /* 0x0006582a01007387 */ /* 0x000fe40000100a00 */
[----:B0-----:R-:W2:Y:S02]  /*4a430*/  LDL.LU.64 R48, [R1+0x120] ;  /* 0x0001200001307983 */ /* 0x001ea40000300a00 */
[----:B------:R-:W-:Y:S01]  /*4a440*/  STL.64 [R1+0x3c10], R38 ;  /* 0x003c102601007387 */ /* 0x000fe20000100a00 */
[----:B------:R0:W-:Y:S01]  /*4a450*/  STL.64 [R1+0x640], R20 ;  /* 0x0006401401007387 */ /* 0x0001e20000100a00 */
[----:B------:R1:W-:Y:S02]  /*4a460*/  STL.64 [R1+0x648], R22 ;  /* 0x0006481601007387 */ /* 0x0003e40000100a00 */
[----:B------:R-:W-:Y:S01]  /*4a470*/  STL.64 [R1+0x3c08], R36 ;  /* 0x003c082401007387 */ /* 0x000fe20000100a00 */
[----:B0-----:R-:W4:Y:S01]  /*4a480*/  LDL.LU.64 R20, [R1+0x610] ;  /* 0x0006100001147983 */ /* 0x001f220000300a00 */
[----:B-1----:R-:W4:Y:S02]  /*4a490*/  LDL.LU.64 R22, [R1+0x618] ;  /* 0x0006180001167983 */ /* 0x002f240000300a00 */
[----:B------:R0:W-:Y:S02]  /*4a4a0*/  STL.64 [R1+0x630], R12 ;  /* 0x0006300c01007387 */ /* 0x0001e40000100a00 */
[----:B------:R1:W-:Y:S01]  /*4a4b0*/  STL.64 [R1+0x638], R14 ;  /* 0x0006380e01007387 */ /* 0x0003e20000100a00 */
[----:B0-----:R-:W2:Y:S01]  /*4a4c0*/  LDL.LU.64 R12, [R1+0x600] ;  /* 0x00060000010c7983 */ /* 0x001ea20000300a00 */
[----:B-1----:R-:W2:Y:S02]  /*4a4d0*/  LDL.LU.64 R14, [R1+0x608] ;  /* 0x00060800010e7983 */ /* 0x002ea40000300a00 */
[----:B------:R-:W2:Y:S02]  /*4a4e0*/  LDL.LU.64 R40, [R1+0x5f0] ;  /* 0x0005f00001287983 */ /* 0x000ea40000300a00 */
[----:B------:R-:W2:Y:S01]  /*4a4f0*/  LDL.LU.64 R42, [R1+0x5f8] ;  /* 0x0005f800012a7983 */ /* 0x000ea20000300a00 */
[----:B------:R-:W2:Y:S01]  /*4a500*/  LDL.LU.64 R52, [R1+0x5d0] ;  /* 0x0005d00001347983 */ /* 0x000ea20000300a00 */
[----:B------:R-:W2:Y:S02]  /*4a510*/  LDL.LU.64 R54, [R1+0x5d8] ;  /* 0x0005d80001367983 */ /* 0x000ea40000300a00 */
[----:B------:R-:W2:Y:S02]  /*4a520*/  LDL.LU.64 R36, [R1+0x350] ;  /* 0x0003500001247983 */ /* 0x000ea40000300a00 */
[----:B------:R-:W2:Y:S01]  /*4a530*/  LDL.LU.64 R38, [R1+0x358] ;  /* 0x0003580001267983 */ /* 0x000ea20000300a00 */
[----:B------:R-:W2:Y:S01]  /*4a540*/  LDL R6, [R1+0xe40] ;  /* 0x000e400001067983 */ /* 0x000ea20000100800 */
[----:B------:R-:W-:Y:S02]  /*4a550*/  STL.64 [R1+0x3c50], R34 ;  /* 0x003c502201007387 */ /* 0x000fe40000100a00 */
[----:B------:R0:W-:Y:S02]  /*4a560*/  STL.64 [R1+0x3c48], R32 ;  /* 0x003c482001007387 */ /* 0x0001e40000100a00 */
[----:B0-----:R-:W2:Y:S01]  /*4a570*/  LDL.LU.64 R32, [R1+0x620] ;  /* 0x0006200001207983 */ /* 0x001ea20000300a00 */
[----:B------:R-:W2:Y:S01]  /*4a580*/  LDL.LU.64 R34, [R1+0x628] ;  /* 0x0006280001227983 */ /* 0x000ea20000300a00 */
[C---:B----4-:R-:W-:Y:S08]  /*4a590*/  HMMA.16816.F32.BF16 R20, R44.reuse, R24, R20 ;  /* 0x000000182c14723c */ /* 0x050ff00000041814 */
[C---:B--2---:R-:W-:Y:S11]  /*4a5a0*/  HMMA.16816.F32.BF16 R32, R44.reuse, R28, R32 ;  /* 0x0000001c2c20723c */ /* 0x044ff60000041820 */
[----:B------:R-:W-:Y:S11]  /*4a5b0*/  @!UPT UIADD3 URZ, URZ, URZ, URZ ;  /* 0x0000003f3f3ff290 */ /* 0x000ff6000fffe03f */
[----:B------:R-:W-:Y:S01]  /*4a5c0*/  @!UPT UIADD3 URZ, URZ, URZ, URZ ;  /* 0x0000003f3f3ff290 */ /* 0x000fe2000fffe03f */
[----:B------:R0:W-:Y:S01]  /*4a5d0*/  STL.64 [R1+0x620], R32 ;  /* 0x0006202001007387 */ /* 0x0001e20000100a00 */
[----:B------:R1:W-:Y:S03]  /*4a5e0*/  STL.64 [R1+0x628], R34 ;  /* 0x0006282201007387 */ /* 0x0003e60000100a00 */
[----:B0-----:R-:W2:Y:S01]  /*4a5f0*/  LDL.LU.64 R32, [R1+0x5c0] ;  /* 0x0005c00001207983 */ /* 0x001ea20000300a00 */
[----:B-1----:R-:W2:Y:S02]  /*4a600*/  LDL.LU.64 R34, [R1+0x5c8] ;  /* 0x0005c80001227983 */ /* 0x002ea40000300a00 */
[----:B---3--:R-:W-:Y:S02]  /*4a610*/  STL.64 [R1+0x3c60], R30 ;  /* 0x003c601e01007387 */ /* 0x008fe40000100a00 */
[----:B------:R0:W-:Y:S02]  /*4a620*/  STL.64 [R1+0x3c58], R28 ;  /* 0x003c581c01007387 */ /* 0x0001e40000100a00 */
[----:B0-----:R-:W3:Y:S01]  /*4a630*/  LDL.LU.64 R28, [R1+0x5e0] ;  /* 0x0005e000011c7983 */ /* 0x001ee20000300a00 */
[----:B------:R-:W3:Y:S02]  /*4a640*/  LDL.LU.64 R30, [R1+0x5e8] ;  /* 0x0005e800011e7983 */ /* 0x000ee40000300a00 */
[----:B------:R-:W-:Y:S02]  /*4a650*/  STL.64 [R1+0x610], R20 ;  /* 0x0006101401007387 */ /* 0x000fe40000100a00 */
[----:B------:R0:W-:Y:S02]  /*4a660*/  STL.64 [R1+0x618], R22 ;  /* 0x0006181601007387 */ /* 0x0001e40000100a00 */
[----:B0-----:R-:W4:Y:S01]  /*4a670*/  LDL.LU.64 R22, [R1+0x3d48] ;  /* 0x003d480001167983 */ /* 0x001f220000300a00 */
[----:B------:R-:W2:Y:S01]  /*4a680*/  LDL.LU.64 R20, [R1+0x3d40] ;  /* 0x003d400001147983 */ /* 0x000ea20000300a00 */
[C---:B------:R-:W-:Y:S08]  /*4a690*/  HMMA.16816.F32.BF16 R40, R44.reuse, R16, R40 ;  /* 0x000000102c28723c */ /* 0x040ff00000041828 */
[C---:B--2---:R-:W-:Y:S11]  /*4a6a0*/  HMMA.16816.F32.BF16 R12, R44.reuse, R20, R12 ;  /* 0x000000142c0c723c */ /* 0x044ff6000004180c */
[----:B------:R-:W-:Y:S11]  /*4a6b0*/  @!UPT UIADD3 URZ, URZ, URZ, URZ ;  /* 0x0000003f3f3ff290 */ /* 0x000ff6000fffe03f */
[----:B------:R-:W-:Y:S01]  /*4a6c0*/  @!UPT UIADD3 URZ, URZ, URZ, URZ ;  /* 0x0000003f3f3ff290 */ /* 0x000fe2000fffe03f */
[----:B------:R-:W-:Y:S01]  /*4a6d0*/  STL.64 [R1+0x600], R12 ;  /* 0x0006000c01007387 */ /* 0x000fe20000100a00 */
[----:B------:R0:W-:Y:S03]  /*4a6e0*/  STL.64 [R1+0x608], R14 ;  /* 0x0006080e01007387 */ /* 0x0001e60000100a00 */
[----:B0-----:R-:W2:Y:S01]  /*4a6f0*/  LDL.LU.64 R14, [R1+0x3d38] ;  /* 0x003d3800010e7983 */ /* 0x001ea20000300a00 */
[----:B------:R-:W3:Y:S02]  /*4a700*/  LDL.LU.64 R12, [R1+0x3d30] ;  /* 0x003d3000010c7983 */ /* 0x000ee40000300a00 */
[----:B------:R-:W-:Y:S02]  /*4a710*/  STL.64 [R1+0x5f0], R40 ;  /* 0x0005f02801007387 */ /* 0x000fe40000100a00 */
[----:B------:R0:W-:Y:S02]  /*4a720*/  STL.64 [R1+0x5f8], R42 ;  /* 0x0005f82a01007387 */ /* 0x0001e40000100a00 */
[----:B0-----:R-:W4:Y:S01]  /*4a730*/  LDL.LU.64 R42, [R1+0x3d28] ;  /* 0x003d2800012a7983 */ /* 0x001f220000300a00 */
[----:B------:R-:W4:Y:S01]  /*4a740*/  LDL.LU.64 R40, [R1+0x3d20] ;  /* 0x003d200001287983 */ /* 0x000f220000300a00 */
[C---:B---3--:R-:W-:Y:S02]  /*4a750*/  HMMA.16816.F32.BF16 R28, R44.reuse, R12, R28 ;  /* 0x0000000c2c1c723c */ /* 0x048fe4000004181c */
[----:B--2---:R-:W-:Y:S01]  /*4a760*/  STL.64 [R1+0x3c70], R14 ;  /* 0x003c700e01007387 */ /* 0x004fe20000100a00 */
[----:B------:R0:W-:Y:S11]  /*4a770*/  STL.64 [R1+0x3c68], R12 ;  /* 0x003c680c01007387 */ /* 0x0001f60000100a00 */
[----:B------:R-:W-:Y:S09]  /*4a780*/  @!UPT UIADD3 URZ, URZ, URZ, URZ ;  /* 0x0000003f3f3ff290 */ /* 0x000ff2000fffe03f */
[----:B------:R-:W-:Y:S01]  /*4a790*/  STL.64 [R1+0x5e0], R28 ;  /* 0x0005e01c01007387 */ /* 0x000fe20000100a00 */
[----:B------:R1:W-:Y:S02]  /*4a7a0*/  STL.64 [R1+0x5e8], R30 ;  /* 0x0005e81e01007387 */ /* 0x0003e40000100a00 */
[----:B0-----:R-:W2:Y:S02]  /*4a7b0*/  LDL.LU.64 R12, [R1+0x5b0] ;  /* 0x0005b000010c7983 */ /* 0x001ea40000300a00 */
[----:B------:R-:W2:Y:S01]  /*4a7c0*/  LDL.LU.64 R14, [R1+0x5b8] ;  /* 0x0005b800010e7983 */ /* 0x000ea20000300a00 */
[C---:B-1----:R-:W-:Y:S11]  /*4a7d0*/  HMMA.16816.F32.BF16 R28, R44.reuse, R8, R52 ;  /* 0x000000082c1c723c */ /* 0x042ff60000041834 */
[----:B------:R-:W-:Y:S11]  /*4a7e0*/  @!UPT UIADD3 URZ, URZ, URZ, URZ ;  /* 0x0000003f3f3ff290 */ /* 0x000ff6000fffe03f */
[----:B------:R-:W-:Y:S01]  /*4a7f0*/  @!UPT UIADD3 URZ, URZ, URZ, URZ ;  /* 0x0000003f3f3ff290 */ /* 0x000fe2000fffe03f */
[----:B------:R-:W-:Y:S01]  /*4a800*/  STL.64 [R1+0x5d0], R28 ;  /* 0x0005d01c01007387 */ /* 0x000fe20000100a00 */
[----:B------:R0:W-:Y:S02]  /*4a810*/  STL.64 [R1+0x5d8], R30 ;  /* 0x0005d81e01007387 */ /* 0x0001e40000100a00 */
[----:B0-----:R-:W-:Y:S01]  /*4a820*/  HMMA.16816.F32.BF16 R28, R44, R4, R36 ;  /* 0x000000042c1c723c */ /* 0x001fe20000041824 */
[----:B------:R0:W1:Y:S04]  /*4a830*/  LDSM.16.MT88.4 R44, [R6+0x8000] ;  /* 0x00800000062c783b */ /* 0x0000680000004200 */
[----:B------:R-:W-:Y:S01]  /*4a840*/  STL.64 [R1+0x3d08], R8 ;  /* 0x003d080801007387 */ /* 0x000fe20000100a00 */
[----:B------:R-:W-:Y:S02]  /*4a850*/  IMAD.MOV.U32 R7, RZ, RZ, R57 ;  /* 0x000000ffff077224 */ /* 0x000fe400078e0039 */
[----:B0-----:R-:W-:Y:S01]  /*4a860*/  IMAD.MOV.U32 R6, RZ, RZ, R56 ;  /* 0x000000ffff067224 */ /* 0x001fe200078e0038 */
[----:B-1----:R-:W-:Y:S11]  /*4a870*/  STL.64 [R1+0x3c80], R46 ;  /* 0x003c802e01007387 */ /* 0x002ff60000100a00 */
[----:B------:R-:W-:Y:S03]  /*4a880*/  @!UPT UIADD3 URZ, URZ, URZ, URZ ;  /* 0x0000003f3f3ff290 */ /* 0x000fe6000fffe03f */
[----:B------:R-:W-:Y:S02]  /*4a890*/  STL.64 [R1+0x350], R28 ;  /* 0x0003501c01007387 */ /* 0x000fe40000100a00 */
[----:B------:R4:W-:Y:S02]  /*4a8a0*/  STL.64 [R1+0x358], R30 ;  /* 0x0003581e01007387 */ /* 0x0009e40000100a00 */
[----:B----4-:R-:W-:Y:S01]  /*4a8b0*/  HMMA.16816.F32.BF16 R28, R40, R56, R32 ;  /* 0x00000038281c723c */ /* 0x010fe20000041820 */
[----:B------:R-:W-:Y:S06]  /*4a8c0*/  STL.64 [R1+0x3c78], R44 ;  /* 0x003c782c01007387 */ /* 0x000fec0000100a00 */
[----:B------:R-:W-:-:S02]  /*4a8d0*/  IMAD.MOV.U32 R56, RZ, RZ, R19 ;  /* 0x000000ffff387224 */ /* 0x000fc400078e0013 */
[----:B------:R-:W-:Y:S11]  /*4a8e0*/  IMAD.MOV.U32 R57, RZ, RZ, R18 ;  /* 0x000000ffff397224 */ /* 0x000ff600078e0012 */
[----:B------:R-:W-:Y:S03]  /*4a8f0*/  @!UPT UIADD3 URZ, URZ, URZ, URZ ;  /* 0x0000003f3f3ff290 */ /* 0x000fe6000fffe03f */
[----:B------:R0:W-:Y:S01]  /*4a900*/  STL.64 [R1+0x5c0], R28 ;  /* 0x0005c01c01007387 */ /* 0x0001e20000100a00 */
[----:B------:R-:W-:Y:S02]  /*4a910*/  STL.64 [R1+0x5c8], R30 ;  /* 0x0005c81e01007387 */ /* 0x000fe40000100a00 */
[----:B------:R1:W-:Y:S02]  /*4a920*/  STL.64 [R1+0x3cb0], R56 ;  /* 0x003cb03801007387 */ /* 0x0003e40000100a00 */
[----:B------:R-:W3:Y:S02]  /*4a930*/  LDL.LU.64 R52, [R1+0x110] ;  /* 0x0001100001347983 */ /* 0x000ee40000300a00 */
[----:B0-----:R-:W-:Y:S02]  /*4a940*/  IMAD.MOV.U32 R28, RZ, RZ, R11 ;  /* 0x000000ffff1c7224 */ /* 0x001fe400078e000b */
[----:B------:R-:W-:-:S05]  /*4a950*/  IMAD.MOV.U32 R29, RZ, RZ, R10 ;  /* 0x000000ffff1d7224 */ /* 0x000fca00078e000a */
[----:B------:R-:W-:Y:S01]  /*4a960*/  STL.64 [R1+0x3cb8], R28 ;  /* 0x003cb81c01007387 */ /* 0x000fe20000100a00 */
[----:B------:R-:W-:Y:S02]  /*4a970*/  STL.64 [R1+0x3c90], R6 ;  /* 0x003c900601007387 */ /* 0x000fe40000100a00 */
[----:B------:R2:W-:Y:S02]  /*4a980*/  STL.64 [R1+0x3c88], R4 ;  /* 0x003c880401007387 */ /* 0x0005e40000100a00 */
[----:B-1----:R-:W-:Y:S01]  /*4a990*/  IMAD.MOV.U32 R56, RZ, RZ, R22 ;  /* 0x000000ffff387224 */ /* 0x002fe200078e0016 */
[----:B--2---:R-:W-:Y:S11]  /*4a9a0*/  HMMA.16816.F32.BF16 R4, R40, R48, R12 ;  /* 0x000000302804723c */ /* 0x004ff6000004180c */
[----:B------:R-:W-:Y:S11]  /*4a9b0*/  @!UPT UIADD3 URZ, URZ, URZ, URZ ;  /* 0x0000003f3f3ff290 */ /* 0x000ff6000fffe03f */
[----:B------:R-:W-:Y:S01]  /*4a9c0*/  @!UPT UIADD3 URZ, URZ, URZ, URZ ;  /* 0x0000003f3f3ff290 */ /* 0x000fe2000fffe03f */
[----:B------:R0:W-:Y:S01]  /*4a9d0*/  STL.64 [R1+0x5b0], R4 ;  /* 0x0005b00401007387 */ /* 0x0001e20000100a00 */
[----:B------:R1:W-:Y:S02]  /*4a9e0*/  STL.64 [R1+0x5b8], R6 ;  /* 0x0005b80601007387 */ /* 0x0003e40000100a00 */
[----:B------:R-:W3:Y:S02]  /*4a9f0*/  LDL.LU.64 R8, [R1+0x5a0] ;  /* 0x0005a00001087983 */ /* 0x000ee40000300a00 */
[----:B------:R-:W3:Y:S01]  /*4aa00*/  LDL.LU.64 R10, [R1+0x5a8] ;  /* 0x0005a800010a7983 */ /* 0x000ee20000300a00 */
[----:B------:R-:W2:Y:S01]  /*4aa10*/  LDL.LU R22, [R1+0x3d18] ;  /* 0x003d180001167983 */ /* 0x000ea20000300800 */
[----:B------:R-:W-:Y:S02]  /*4aa20*/  IMAD.MOV.U32 R57, RZ, RZ, R0 ;  /* 0x000000ffff397224 */ /* 0x000fe400078e0000 */
[----:B------:R-:W4:Y:S01]  /*4aa30*/  LDL.LU R0, [R1+0x3d14] ;  /* 0x003d140001007983 */ /* 0x000f220000300800 */
[----:B0-----:R-:W3:Y:S01]  /*4aa40*/  LDL.LU.64 R4, [R1+0x590] ;  /* 0x0005900001047983 */ /* 0x001ee20000300a00 */
[----:B-1----:R-:W3:Y:S02]  /*4aa50*/  LDL.LU.64 R6, [R1+0x598] ;  /* 0x0005980001067983 */ /* 0x002ee40000300a00 */
[----:B------:R-:W3:Y:S02]  /*4aa60*/  LDL.LU.64 R12, [R1+0x100] ;  /* 0x00010000010c7983 */ /* 0x000ee40000300a00 */
[----:B------:R0:W-:Y:S02]  /*4aa70*/  STL.64 [R1+0x3cc0], R56 ;  /* 0x003cc03801007387 */ /* 0x0001e40000100a00 */
[----:B------:R-:W-:-:S02]  /*4aa80*/  IMAD.MOV.U32 R18, RZ, RZ, R48 ;  /* 0x000000ffff127224 */ /* 0x000fc400078e0030 */
[----:B------:R-:W-:Y:S02]  /*4aa90*/  IMAD.MOV.U32 R19, RZ, RZ, R49 ;  /* 0x000000ffff137224 */ /* 0x000fe400078e0031 */
[----:B------:R-:W-:Y:S02]  /*4aaa0*/  IMAD.MOV.U32 R48, RZ, RZ, R60 ;  /* 0x000000ffff307224 */ /* 0x000fe400078e003c */
[----:B------:R-:W-:Y:S02]  /*4aab0*/  IMAD.MOV.U32 R49, RZ, RZ, R27 ;  /* 0x000000ffff317224 */ /* 0x000fe400078e001b */
[----:B0-----:R-:W-:Y:S02]  /*4aac0*/  IMAD.MOV.U32 R56, RZ, RZ, R2 ;  /* 0x000000ffff387224 */ /* 0x001fe400078e0002 */
[----:B------:R-:W-:Y:S01]  /*4aad0*/  IMAD.MOV.U32 R57, RZ, RZ, R61 ;  /* 0x000000ffff397224 */ /* 0x000fe200078e003d */
[----:B------:R-:W4:Y:S04]  /*4aae0*/  LDL.LU R2, [R1+0x3d10] ;  /* 0x003d100001027983 */ /* 0x000f280000300800 */
[----:B------:R0:W-:Y:S01]  /*4aaf0*/  STL.64 [R1+0x3cd0], R56 ;  /* 0x003cd03801007387 */ /* 0x0001e20000100a00 */
[----:B------:R-:W-:Y:S02]  /*4ab00*/  STL.64 [R1+0x3cd8], R48 ;  /* 0x003cd83001007387 */ /* 0x000fe40000100a00 */
[----:B0-----:R-:W-:-:S02]  /*4ab10*/  IMAD.MOV.U32 R56, RZ, RZ, R26 ;  /* 0x000000ffff387224 */ /* 0x001fc400078e001a */
[----:B------:R-:W-:-:S05]  /*4ab20*/  IMAD.MOV.U32 R57, RZ, RZ, R23 ;  /* 0x000000ffff397224 */ /* 0x000fca00078e0017 */
[----:B------:R0:W-:Y:S02]  /*4ab30*/  STL.64 [R1+0x3ce0], R56 ;  /* 0x003ce03801007387 */ /* 0x0001e40000100a00 */
[----:B0-----:R-:W-:Y:S02]  /*4ab40*/  IMAD.MOV.U32 R57, RZ, RZ, R3 ;  /* 0x000000ffff397224 */ /* 0x001fe400078e0003 */
[----:B--2---:R-:W-:-:S05]  /*4ab50*/  IMAD.MOV.U32 R56, RZ, RZ, R22 ;  /* 0x000000ffff387224 */ /* 0x004fca00078e0016 */
[----:B------:R-:W-:Y:S01]  /*4ab60*/  STL.64 [R1+0x3cf8], R56 ;  /* 0x003cf83801007387 */ /* 0x000fe20000100a00 */
[----:B------:R-:W-:Y:S02]  /*4ab70*/  STL.64 [R1+0x3ca0], R18 ;  /* 0x003ca01201007387 */ /* 0x000fe40000100a00 */
[----:B------:R0:W-:Y:S02]  /*4ab80*/  STL.64 [R1+0x3c98], R16 ;  /* 0x003c981001007387 */ /* 0x0001e40000100a00 */
[----:B0-----:R-:W2:Y:S01]  /*4ab90*/  LDL.LU.64 R16, [R1+0x60] ;  /* 0x0000600001107983 */ /* 0x001ea20000300a00 */
[C---:B---3--:R-:W-:Y:S08]  /*4aba0*/  HMMA.16816.F32.BF16 R8, R40.reuse, R52, R8 ;  /* 0x000000342808723c */ /* 0x048ff00000041808 */
[----:B------:R-:W-:Y:S01]  /*4abb0*/  HMMA.16816.F32.BF16 R4, R40, R12, R4 ;  /* 0x0000000c2804723c */ /* 0x000fe20000041804 */
[----:B--2---:R-:W-:Y:S01]  /*4abc0*/  STL.64 [R1+0x3cc8], R16 ;  /* 0x003cc81001007387 */ /* 0x004fe20000100a00 */
[----:B------:R-:W2:Y:S02]  /*4abd0*/  LDL.LU.64 R36, [R1+0x50] ;  /* 0x0000500001247983 */ /* 0x000ea40000300a00 */
[----:B------:R-:W-:-:S02]  /*4abe0*/  IMAD.MOV.U32 R26, RZ, RZ, R52 ;  /* 0x000000ffff1a7224 */ /* 0x000fc400078e0034 */
[----:B------:R-:W-:Y:S01]  /*4abf0*/  IMAD.MOV.U32 R27, RZ, RZ, R53 ;  /* 0x000000ffff1b7224 */ /* 0x000fe200078e0035 */
[----:B--2---:R4:W-:Y:S02]  /*4ac00*/  STL.64 [R1+0x3ca8], R36 ;  /* 0x003ca82401007387 */ /* 0x0049e40000100a00 */
[----:B----4-:R-:W-:Y:S02]  /*4ac10*/  IMAD.MOV.U32 R36, RZ, RZ, R2 ;  /* 0x000000ffff247224 */ /* 0x010fe400078e0002 */
[----:B------:R-:W-:-:S05]  /*4ac20*/  IMAD.MOV.U32 R37, RZ, RZ, R0 ;  /* 0x000000ffff257224 */ /* 0x000fca00078e0000 */
[----:B------:R0:W-:Y:S04]  /*4ac30*/  STL.64 [R1+0x3d00], R36 ;  /* 0x003d002401007387 */ /* 0x0001e80000100a00 */
[----:B0-----:R-:W2:Y:S01]  /*4ac40*/  LDL.LU.64 R36, [R1+0xf0] ;  /* 0x0000f00001247983 */ /* 0x001ea20000300a00 */
[----:B------:R0:W-:Y:S02]  /*4ac50*/  STL.64 [R1+0x5a0], R8 ;  /* 0x0005a00801007387 */ /* 0x0001e40000100a00 */
[----:B------:R1:W-:Y:S02]  /*4ac60*/  STL.64 [R1+0x5a8], R10 ;  /* 0x0005a80a01007387 */ /* 0x0003e40000100a00 */
[----:B------:R-:W-:Y:S01]  /*4ac70*/  STL.64 [R1+0x3cf0], R26 ;  /* 0x003cf01a01007387 */ /* 0x000fe20000100a00 */
[----:B------:R3:W-:Y:S01]  /*4ac80*/  STL.64 [R1+0x3ce8], R24 ;  /* 0x003ce81801007387 */ /* 0x0007e20000100a00 */
[----:B------:R-:W4:Y:S02]  /*4ac90*/  LDL.64 R32, [R1+0x40] ;  /* 0x0000400001207983 */ /* 0x000f240000100a00 */
[----:B------:R-:W2:Y:S02]  /*4aca0*/  LDL.LU.64 R52, [R1+0x30] ;  /* 0x0000300001347983 */ /* 0x000ea40000300a00 */
[----:B------:R3:W-:Y:S01]  /*4acb0*/  STL.64 [R1+0x590], R4 ;  /* 0x0005900401007387 */ /* 0x0007e20000100a00 */
[----:B------:R3:W-:Y:S04]  /*4acc0*/  STL.64 [R1+0x598], R6 ;  /* 0x0005980601007387 */ /* 0x0007e80000100a00 */
[----:B0-----:R-:W2:Y:S01]  /*4acd0*/  LDL.LU.64 R8, [R1+0x580] ;  /* 0x0005800001087983 */ /* 0x001ea20000300a00 */
[----:B-1----:R-:W2:Y:S02]  /*4ace0*/  LDL.LU.64 R10, [R1+0x588] ;  /* 0x00058800010a7983 */ /* 0x002ea40000300a00 */
[----:B------:R-:W4:Y:S02]  /*4acf0*/  LDL.LU.64 R56, [R1+0x570] ;  /* 0x0005700001387983 */ /* 0x000f240000300a00 */
[----:B------:R-:W4:Y:S01]  /*4ad00*/  LDL.LU.64 R58, [R1+0x578] ;  /* 0x00057800013a7983 */ /* 0x000f220000300a00 */
[----:B---3--:R-:W3:Y:S01]  /*4ad10*/  LDL.LU.64 R24, [R1+0x560] ;  /* 0x0005600001187983 */ /* 0x008ee20000300a00 */
[----:B------:R-:W3:Y:S02]  /*4ad20*/  LDL.LU.64 R26, [R1+0x568] ;  /* 0x00056800011a7983 */ /* 0x000ee40000300a00 */
[----:B------:R-:W3:Y:S02]  /*4ad30*/  LDL.LU.64 R48, [R1+0x550] ;  /* 0x0005500001307983 */ /* 0x000ee40000300a00 */
[----:B------:R-:W3:Y:S01]  /*4ad40*/  LDL.LU.64 R50, [R1+0x558] ;  /* 0x0005580001327983 */ /* 0x000ee20000300a00 */
[----:B------:R-:W3:Y:S01]  /*4ad50*/  LDL.LU.64 R4, [R1+0x540] ;  /* 0x0005400001047983 */ /* 0x000ee20000300a00 */
[----:B------:R-:W3:Y:S02]  /*4ad60*/  LDL.LU.64 R6, [R1+0x548] ;  /* 0x0005480001067983 */ /* 0x000ee40000300a00 */
[----:B------:R-:W3:Y:S02]  /*4ad70*/  LDL.LU.64 R16, [R1+0x530] ;  /* 0x0005300001107983 */ /* 0x000ee40000300a00 */
[----:B------:R-:W3:Y:S01]  /*4ad80*/  LDL.LU.64 R18, [R1+0x538] ;  /* 0x0005380001127983 */ /* 0x000ee20000300a00 */
[----:B------:R-:W3:Y:S01]  /*4ad90*/  LDL.LU.64 R28, [R1+0x520] ;  /* 0x00052000011c7983 */ /* 0x000ee20000300a00 */
[----:B------:R-:W3:Y:S02]  /*4ada0*/  LDL.LU.64 R30, [R1+0x528] ;  /* 0x00052800011e7983 */ /* 0x000ee40000300a00 */
[----:B------:R-:W3:Y:S02]  /*4adb0*/  LDL.LU.64 R44, [R1+0x510] ;  /* 0x00051000012c7983 */ /* 0x000ee40000300a00 */
[----:B------:R-:W-:-:S02]  /*4adc0*/  IMAD.MOV.U32 R23, RZ, RZ, R12 ;  /* 0x000000ffff177224 */ /* 0x000fc400078e000c */
[----:B------:R-:W-:Y:S01]  /*4add0*/  IMAD.MOV.U32 R22, RZ, RZ, R13 ;  /* 0x000000ffff167224 */ /* 0x000fe200078e000d */
[----:B------:R-:W3:Y:S01]  /*4ade0*/  LDL.LU.64 R46, [R1+0x518] ;  /* 0x00051800012e7983 */ /* 0x000ee20000300a00 */
[----:B------:R-:W3:Y:S02]  /*4adf0*/  LDL.LU.64 R12, [R1+0x500] ;  /* 0x00050000010c7983 */ /* 0x000ee40000300a00 */
[----:B------:R-:W3:Y:S01]  /*4ae00*/  LDL.LU.64 R14, [R1+0x508] ;  /* 0x00050800010e7983 */ /* 0x000ee20000300a00 */
[C---:B--2---:R-:W-:Y:S11]  /*4ae10*/  HMMA.16816.F32.BF16 R8, R40.reuse, R36, R8 ;  /* 0x000000242808723c */ /* 0x044ff60000041808 */
[----:B------:R-:W-:Y:S11]  /*4ae20*/  @!UPT UIADD3 URZ, URZ, URZ, URZ ;  /* 0x0000003f3f3ff290 */ /* 0x000ff6000fffe03f */
[----:B------:R-:W-:Y:S01]  /*4ae30*/  @!UPT UIADD3 URZ, URZ, URZ, URZ ;  /* 0x0000003f3f3ff290 */ /* 0x000fe2000fffe03f */
[----:B------:R0:W-:Y:S01]  /*4ae40*/  STL.64 [R1+0x580], R8 ;  /* 0x0005800801007387 */ /* 0x0001e20000100a00 */
[----:B------:R1:W-:Y:S03]  /*4ae50*/  STL.64 [R1+0x588], R10 ;  /* 0x0005880a01007387 */ /* 0x0003e60000100a00 */
[----:B0-----:R-:W2:Y:S01]  /*4ae60*/  LDL.LU.64 R8, [R1+0x3d08] ;  /* 0x003d080001087983 */ /* 0x001ea20000300a00 */
[----:B-1----:R-:W-:Y:S02]  /*4ae70*/  IMAD.MOV.U32 R10, RZ, RZ, R36 ;  /* 0x000000ffff0a7224 */ /* 0x002fe400078e0024 */
[----:B------:R-:W-:Y:S02]  /*4ae80*/  IMAD.MOV.U32 R11, RZ, RZ, R37 ;  /* 0x000000ffff0b7224 */ /* 0x000fe400078e0025 */
[----:B------:R-:W4:Y:S02]  /*4ae90*/  LDL.LU.64 R36, [R1+0x3d00] ;  /* 0x003d000001247983 */ /* 0x000f240000300a00 */
[C---:B----4-:R-:W-:Y:S02]  /*4aea0*/  HMMA.16816.F32.BF16 R36, R40.reuse, R36, R56 ;  /* 0x000000242824723c */ /* 0x050fe40000041838 */
[----:B------:R-:W3:Y:S11]  /*4aeb0*/  LDL.LU.64 R56, [R1+0x3cf8] ;  /* 0x003cf80001387983 */ /* 0x000ef60000300a00 */
[----:B------:R-:W-:Y:S10]  /*4aec0*/  @!UPT UIADD3 URZ, URZ, URZ, URZ ;  /* 0x0000003f3f3ff290 */ /* 0x000ff4000fffe03f */
[----:B------:R0:W-:Y:S01]  /*4aed0*/  STL.64 [R1+0x570], R36 ;  /* 0x0005702401007387 */ /* 0x0001e20000100a00 */
[----:B------:R1:W-:Y:S03]  /*4aee0*/  STL.64 [R1+0x578], R38 ;  /* 0x0005782601007387 */ /* 0x0003e60000100a00 */
[----:B0-----:R-:W4:Y:S01]  /*4aef0*/  LDL.LU.64 R36, [R1+0x4f0] ;  /* 0x0004f00001247983 */ /* 0x001f220000300a00 */
[----:B-1----:R-:W4:Y:S01]  /*4af00*/  LDL.LU.64 R38, [R1+0x4f8] ;  /* 0x0004f80001267983 */ /* 0x002f220000300a00 */
[C---:B---3--:R-:W-:Y:S02]  /*4af10*/  HMMA.16816.F32.BF16 R56, R40.reuse, R56, R24 ;  /* 0x000000382838723c */ /* 0x048fe40000041818 */
[----:B------:R-:W3:Y:S01]  /*4af20*/  LDL.LU.64 R26, [R1+0x3cf0] ;  /* 0x003cf000011a7983 */ /* 0x000ee20000300a00 */
[----:B------:R-:W2:Y:S11]  /*4af30*/  LDL.LU.64 R24, [R1+0x3ce8] ;  /* 0x003ce80001187983 */ /* 0x000eb60000300a00 */
[----:B------:R-:W-:Y:S09]  /*4af40*/  @!UPT UIADD3 URZ, URZ, URZ, URZ ;  /* 0x0000003f3f3ff290 */ /* 0x000ff2000fffe03f */
        /* <DEDUP_REMOVED lines=8> */
[----:B0-----:R-:W1:Y:S01]  /*4afd0*/  LDL.LU.64 R56, [R1+0x3cd0] ;  /* 0x003cd00001387983 */ /* 0x001e620000300a00 */
[C---:B--2---:R-:W-:Y:S03]  /*4afe0*/  HMMA.16816.F32.BF16 R48, R40.reuse, R48, R4 ;  /* 0x000000302830723c */ /* 0x044fe60000041804 */
[----:B------:R-:W2:Y:S01]  /*4aff0*/  LDL.LU.64 R4, [R1+0x4e0] ;  /* 0x0004e00001047983 */ /* 0x000ea20000300a00 */
[----:B------:R-:W2:Y:S04]  /*4b000*/  LDL.LU.64 R6, [R1+0x4e8] ;  /* 0x0004e80001067983 */ /* 0x000ea80000300a00 */
[C---:B-1----:R-:W-:Y:S11]  /*4b010*/  HMMA.16816.F32.BF16 R56, R40.reuse, R56, R16 ;  /* 0x000000382838723c */ /* 0x042ff60000041810 */
[----:B------:R-:W-:Y:S04]  /*4b020*/  @!UPT UIADD3 URZ, URZ, URZ, URZ ;  /* 0x0000003f3f3ff290 */ /* 0x000fe8000fffe03f */
[----:B------:R0:W-:Y:S01]  /*4b030*/  STL.64 [R1+0x540], R48 ;  /* 0x0005403001007387 */ /* 0x0001e20000100a00 */
[----:B------:R-:W-:Y:S03]  /*4b040*/  STL.64 [R1+0x548], R50 ;  /* 0x0005483201007387 */ /* 0x000fe60000100a00 */
[----:B0-----:R-:W2:Y:S01]  /*4b050*/  LDL.LU.64 R48, [R1+0x20] ;  /* 0x0000200001307983 */ /* 0x001ea20000300a00 */
[----:B------:R-:W4:Y:S03]  /*4b060*/  LDL.LU.64 R16, [R1+0x3cc8] ;  /* 0x003cc80001107983 */ /* 0x000f260000300a00 */
[----:B------:R0:W-:Y:S01]  /*4b070*/  STL.64 [R1+0x530], R56 ;  /* 0x0005303801007387 */ /* 0x0001e20000100a00 */
[----:B------:R1:W-:Y:S03]  /*4b080*/  STL.64 [R1+0x538], R58 ;  /* 0x0005383a01007387 */ /* 0x0003e60000100a00 */
[----:B0-----:R-:W1:Y:S02]  /*4b090*/  LDL.LU.64 R56, [R1+0x3cc0] ;  /* 0x003cc00001387983 */ /* 0x001e640000300a00 */
[C---:B-1----:R-:W-:Y:S02]  /*4b0a0*/  HMMA.16816.F32.BF16 R56, R40.reuse, R56, R28 ;  /* 0x000000382838723c */ /* 0x042fe4000004181c */
[----:B------:R-:W2:Y:S11]  /*4b0b0*/  LDL.LU.64 R28, [R1+0x3cb8] ;  /* 0x003cb800011c7983 */ /* 0x000eb60000300a00 */
[----:B------:R-:W-:Y:S10]  /*4b0c0*/  @!UPT UIADD3 URZ, URZ, URZ, URZ ;  /* 0x0000003f3f3ff290 */ /* 0x000ff4000fffe03f */
[----:B------:R0:W-:Y:S01]  /*4b0d0*/  STL.64 [R1+0x520], R56 ;  /* 0x0005203801007387 */ /* 0x0001e20000100a00 */
[----:B------:R-:W-:Y:S03]  /*4b0e0*/  STL.64 [R1+0x528], R58 ;  /* 0x0005283a01007387 */ /* 0x000fe60000100a00 */
[----:B0-----:R-:W3:Y:S01]  /*4b0f0*/  LDL.LU.64 R56, [R1+0x3cb0] ;  /* 0x003cb00001387983 */ /* 0x001ee20000300a00 */
[C---:B----4-:R-:W-:Y:S08]  /*4b100*/  HMMA.16816.F32.BF16 R36, R40.reuse, R16, R36 ;  /* 0x000000102824723c */ /* 0x050ff00000041824 */
[C---:B--2---:R-:W-:Y:S01]  /*4b110*/  HMMA.16816.F32.BF16 R28, R40.reuse, R28, R44 ;  /* 0x0000001c281c723c */ /* 0x044fe2000004182c */
[----:B------:R-:W2:Y:S07]  /*4b120*/  LDL.LU.64 R44, [R1+0x4d0] ;  /* 0x0004d000012c7983 */ /* 0x000eae0000300a00 */
[----:B---3--:R-:W-:Y:S11]  /*4b130*/  HMMA.16816.F32.BF16 R12, R40, R56, R12 ;  /* 0x00000038280c723c */ /* 0x008ff6000004180c */
[----:B------:R-:W-:Y:S04]  /*4b140*/  @!UPT UIADD3 URZ, URZ, URZ, URZ ;  /* 0x0000003f3f3ff290 */ /* 0x000fe8000fffe03f */
[----:B------:R-:W-:Y:S01]  /*4b150*/  STL.64 [R1+0x510], R28 ;  /* 0x0005101c01007387 */ /* 0x000fe20000100a00 */
[----:B------:R-:W-:Y:S02]  /*4b160*/  STL.64 [R1+0x518], R30 ;  /* 0x0005181e01007387 */ /* 0x000fe40000100a00 */
[----:B------:R-:W2:Y:S05]  /*4b170*/  LDL.LU.64 R46, [R1+0x4d8] ;  /* 0x0004d800012e7983 */ /* 0x000eaa0000300a00 */
[----:B------:R0:W-:Y:S01]  /*4b180*/  STL.64 [R1+0x500], R12 ;  /* 0x0005000c01007387 */ /* 0x0001e20000100a00 */
[----:B------:R1:W-:Y:S03]  /*4b190*/  STL.64 [R1+0x508], R14 ;  /* 0x0005080e01007387 */ /* 0x0003e60000100a00 */
[----:B0-----:R-:W3:Y:S01]  /*4b1a0*/  LDL.LU.64 R12, [R1+0x4c0] ;  /* 0x0004c000010c7983 */ /* 0x001ee20000300a00 */
[----:B-1----:R-:W3:Y:S02]  /*4b1b0*/  LDL.LU.64 R14, [R1+0x4c8] ;  /* 0x0004c800010e7983 */ /* 0x002ee40000300a00 */
[----:B------:R-:W4:Y:S02]  /*4b1c0*/  LDL.LU.64 R28, [R1+0x10] ;  /* 0x00001000011c7983 */ /* 0x000f240000300a00 */
[----:B------:R-:W4:Y:S01]  /*4b1d0*/  LDL.LU.64 R56, [R1] ;  /* 0x0000000001387983 */ /* 0x000f220000300a00 */
[----:B------:R0:W-:Y:S01]  /*4b1e0*/  STL.64 [R1+0x4f0], R36 ;  /* 0x0004f02401007387 */ /* 0x0001e20000100a00 */
[----:B------:R-:W-:Y:S03]  /*4b1f0*/  STL.64 [R1+0x4f8], R38 ;  /* 0x0004f82601007387 */ /* 0x000fe60000100a00 */
[----:B0-----:R-:W4:Y:S01]  /*4b200*/  LDL.LU.64 R36, [R1+0x3ca8] ;  /* 0x003ca80001247983 */ /* 0x001f220000300a00 */
[----:B------:R-:W-:-:S02]  /*4b210*/  IMAD.MOV.U32 R61, RZ, RZ, R17 ;  /* 0x000000ffff3d7224 */ /* 0x000fc400078e0011 */
[----:B------:R-:W-:Y:S02]  /*4b220*/  IMAD.MOV.U32 R3, RZ, RZ, R16 ;  /* 0x000000ffff037224 */ /* 0x000fe400078e0010 */
[----:B------:R-:W4:Y:S01]  /*4b230*/  LDL.LU.64 R18, [R1+0x3ca0] ;  /* 0x003ca00001127983 */ /* 0x000f220000300a00 */
[----:B------:R-:W4:Y:S01]  /*4b240*/  LDL.LU.64 R16, [R1+0x3c98] ;  /* 0x003c980001107983 */ /* 0x000f220000300a00 */
[----:B------:R0:W-:Y:S02]  /*4b250*/  STL [R1+0x3bc4], R61 ;  /* 0x003bc43d01007387 */ /* 0x0001e40000100800 */
[----:B------:R-:W-:Y:S02]  /*4b260*/  STL [R1+0x3bc0], R3 ;  /* 0x003bc00301007387 */ /* 0x000fe40000100800 */
[----:B0-----:R-:W-:Y:S01]  /*4b270*/  IMAD.MOV.U32 R61, RZ, RZ, R33 ;  /* 0x000000ffff3d7224 */ /* 0x001fe200078e0021 */
[C---:B--2---:R-:W-:Y:S08]  /*4b280*/  HMMA.16816.F32.BF16 R44, R40.reuse, R32, R44 ;  /* 0x00000020282c723c */ /* 0x044ff0000004182c */
[C---:B---3--:R-:W-:Y:S08]  /*4b290*/  HMMA.16816.F32.BF16 R12, R40.reuse, R52, R12 ;  /* 0x00000034280c723c */ /* 0x048ff0000004180c */
[----:B----4-:R-:W-:Y:S01]  /*4b2a0*/  HMMA.16816.F32.BF16 R4, R40, R36, R4 ;  /* 0x000000242804723c */ /* 0x010fe20000041804 */
[----:B------:R-:W-:-:S02]  /*4b2b0*/  IMAD.MOV.U32 R60, RZ, RZ, R37 ;  /* 0x000000ffff3c7224 */ /* 0x000fc400078e0025 */
[----:B------:R-:W-:Y:S11]  /*4b2c0*/  IMAD.MOV.U32 R2, RZ, RZ, R36 ;  /* 0x000000ffff027224 */ /* 0x000ff600078e0024 */
[----:B------:R-:W-:Y:S09]  /*4b2d0*/  @!UPT UIADD3 URZ, URZ, URZ, URZ ;  /* 0x0000003f3f3ff290 */ /* 0x000ff2000fffe03f */
[----:B------:R-:W-:Y:S01]  /*4b2e0*/  STL.64 [R1+0x4e0], R4 ;  /* 0x0004e00401007387 */ /* 0x000fe20000100a00 */
[----:B------:R0:W-:Y:S03]  /*4b2f0*/  STL.64 [R1+0x4e8], R6 ;  /* 0x0004e80601007387 */ /* 0x0001e60000100a00 */
[----:B0-----:R-:W2:Y:S01]  /*4b300*/  LDL.LU.64 R6, [R1+0x3c90] ;  /* 0x003c900001067983 */ /* 0x001ea20000300a00 */
[----:B------:R-:W3:Y:S02]  /*4b310*/  LDL.LU.64 R4, [R1+0x3c88] ;  /* 0x003c880001047983 */ /* 0x000ee40000300a00 */
[----:B------:R-:W4:Y:S02]  /*4b320*/  LDL.LU.64 R36, [R1+0x4b0] ;  /* 0x0004b00001247983 */ /* 0x000f240000300a00 */
[----:B------:R-:W4:Y:S01]  /*4b330*/  LDL.LU.64 R38, [R1+0x4b8] ;  /* 0x0004b80001267983 */ /* 0x000f220000300a00 */
[----:B------:R-:W-:Y:S01]  /*4b340*/  STL [R1+0x3bcc], R60 ;  /* 0x003bcc3c01007387 */ /* 0x000fe20000100800 */
[----:B------:R-:W-:Y:S02]  /*4b350*/  STL [R1+0x3bc8], R2 ;  /* 0x003bc80201007387 */ /* 0x000fe40000100800 */
[----:B------:R-:W-:Y:S02]  /*4b360*/  STL.64 [R1+0x4d0], R44 ;  /* 0x0004d02c01007387 */ /* 0x000fe40000100a00 */
[----:B------:R0:W-:Y:S02]  /*4b370*/  STL.64 [R1+0x4d8], R46 ;  /* 0x0004d82e01007387 */ /* 0x0001e40000100a00 */
[----:B0-----:R-:W2:Y:S01]  /*4b380*/  LDL.LU.64 R46, [R1+0x3c80] ;  /* 0x003c8000012e7983 */ /* 0x001ea20000300a00 */
[----:B------:R-:W2:Y:S02]  /*4b390*/  LDL.LU.64 R44, [R1+0x3c78] ;  /* 0x003c7800012c7983 */ /* 0x000ea40000300a00 */
[----:B------:R-:W-:Y:S02]  /*4b3a0*/  STL [R1+0x3bd0], R61 ;  /* 0x003bd03d01007387 */ /* 0x000fe40000100800 */
[----:B------:R0:W-:Y:S01]  /*4b3b0*/  STL.64 [R1+0x4c0], R12 ;  /* 0x0004c00c01007387 */ /* 0x0001e20000100a00 */
[----:B------:R1:W-:Y:S04]  /*4b3c0*/  STL.64 [R1+0x4c8], R14 ;  /* 0x0004c80e01007387 */ /* 0x0003e80000100a00 */
[----:B0-----:R-:W2:Y:S01]  /*4b3d0*/  LDL.LU.64 R12, [R1+0x4a0] ;  /* 0x0004a000010c7983 */ /* 0x001ea20000300a00 */
[----:B-1----:R-:W2:Y:S02]  /*4b3e0*/  LDL.LU.64 R14, [R1+0x4a8] ;  /* 0x0004a800010e7983 */ /* 0x002ea40000300a00 */
[----:B------:R-:W3:Y:S02]  /*4b3f0*/  LDL.LU.64 R32, [R1+0x490] ;  /* 0x0004900001207983 */ /* 0x000ee40000300a00 */
[----:B------:R-:W3:Y:S02]  /*4b400*/  LDL.LU.64 R34, [R1+0x498] ;  /* 0x0004980001227983 */ /* 0x000ee40000300a00 */
[----:B------:R-:W-:-:S02]  /*4b410*/  IMAD.MOV.U32 R0, RZ, RZ, R53 ;  /* 0x000000ffff007224 */ /* 0x000fc400078e0035 */
[----:B------:R-:W-:Y:S02]  /*4b420*/  IMAD.MOV.U32 R3, RZ, RZ, R52 ;  /* 0x000000ffff037224 */ /* 0x000fe400078e0034 */
[----:B------:R-:W3:Y:S01]  /*4b430*/  LDL.LU.64 R52, [R1+0x480] ;  /* 0x0004800001347983 */ /* 0x000ee20000300a00 */
[----:B------:R-:W3:Y:S02]  /*4b440*/  LDL.LU.64 R54, [R1+0x488] ;  /* 0x0004880001367983 */ /* 0x000ee40000300a00 */
[----:B------:R-:W-:Y:S02]  /*4b450*/  STL [R1+0x3bd8], R0 ;  /* 0x003bd80001007387 */ /* 0x000fe40000100800 */
[----:B------:R0:W-:Y:S02]  /*4b460*/  STL [R1+0x3bd4], R3 ;  /* 0x003bd40301007387 */ /* 0x0001e40000100800 */
[----:B------:R-:W-:Y:S02]  /*4b470*/  IMAD.MOV.U32 R60, RZ, RZ, R48 ;  /* 0x000000ffff3c7224 */ /* 0x000fe400078e0030 */
[----:B------:R-:W-:-:S02]  /*4b480*/  IMAD.MOV.U32 R2, RZ, RZ, R49 ;  /* 0x000000ffff027224 */ /* 0x000fc400078e0031 */
[----:B------:R-:W-:Y:S02]  /*4b490*/  IMAD.MOV.U32 R61, RZ, RZ, R29 ;  /* 0x000000ffff3d7224 */ /* 0x000fe400078e001d */
[----:B0-----:R-:W-:Y:S02]  /*4b4a0*/  IMAD.MOV.U32 R3, RZ, RZ, R28 ;  /* 0x000000ffff037224 */ /* 0x001fe400078e001c */
[----:B------:R-:W-:Y:S01]  /*4b4b0*/  IMAD.MOV.U32 R0, RZ, RZ, R57 ;  /* 0x000000ffff007224 */ /* 0x000fe200078e0039 */
[C---:B----4-:R-:W-:Y:S08]  /*4b4c0*/  HMMA.16816.F32.BF16 R36, R40.reuse, R48, R36 ;  /* 0x000000302824723c */ /* 0x050ff00000041824 */
[C---:B--2---:R-:W-:Y:S08]  /*4b4d0*/  HMMA.16816.F32.BF16 R12, R40.reuse, R28, R12 ;  /* 0x0000001c280c723c */ /* 0x044ff0000004180c */
[C---:B---3--:R-:W-:Y:S07]  /*4b4e0*/  HMMA.16816.F32.BF16 R32, R40.reuse, R56, R32 ;  /* 0x000000382820723c */ /* 0x048fee0000041820 */
[----:B------:R0:W-:Y:S01]  /*4b4f0*/  STL.64 [R1+0x4b0], R36 ;  /* 0x0004b02401007387 */ /* 0x0001e20000100a00 */
[----:B------:R1:W-:Y:S02]  /*4b500*/  STL.64 [R1+0x4b8], R38 ;  /* 0x0004b82601007387 */ /* 0x0003e40000100a00 */
[----:B------:R-:W2:Y:S02]  /*4b510*/  LDL.LU.64 R48, [R1+0x470] ;  /* 0x0004700001307983 */ /* 0x000ea40000300a00 */
[----:B------:R-:W2:Y:S01]  /*4b520*/  LDL.LU.64 R50, [R1+0x478] ;  /* 0x0004780001327983 */ /* 0x000ea20000300a00 */
[----:B0-----:R-:W3:Y:S01]  /*4b530*/  LDL.LU.64 R36, [R1+0x460] ;  /* 0x0004600001247983 */ /* 0x001ee20000300a00 */
[----:B-1----:R-:W3:Y:S02]  /*4b540*/  LDL.LU.64 R38, [R1+0x468] ;  /* 0x0004680001267983 */ /* 0x002ee40000300a00 */
[----:B------:R0:W-:Y:S01]  /*4b550*/  STL [R1+0x3bdc], R60 ;  /* 0x003bdc3c01007387 */ /* 0x0001e20000100800 */
[----:B------:R-:W-:Y:S01]  /*4b560*/  STL.64 [R1+0x4a0], R12 ;  /* 0x0004a00c01007387 */ /* 0x000fe20000100a00 */
[----:B------:R1:W-:Y:S02]  /*4b570*/  STL.64 [R1+0x4a8], R14 ;  /* 0x0004a80e01007387 */ /* 0x0003e40000100a00 */
[----:B0-----:R-:W-:Y:S01]  /*4b580*/  IMAD.MOV.U32 R60, RZ, RZ, R56 ;  /* 0x000000ffff3c7224 */ /* 0x001fe200078e0038 */
[----:B-1----:R-:W4:Y:S01]  /*4b590*/  LDL.LU.64 R14, [R1+0x3c70] ;  /* 0x003c7000010e7983 */ /* 0x002f220000300a00 */
[----:B------:R-:W2:Y:S02]  /*4b5a0*/  LDL.LU.64 R12, [R1+0x3c68] ;  /* 0x003c6800010c7983 */ /* 0x000ea40000300a00 */
[----:B------:R-:W2:Y:S02]  /*4b5b0*/  LDL.LU.64 R30, [R1+0x3c60] ;  /* 0x003c6000011e7983 */ /* 0x000ea40000300a00 */
[----:B------:R-:W2:Y:S01]  /*4b5c0*/  LDL.LU.64 R28, [R1+0x3c58] ;  /* 0x003c5800011c7983 */ /* 0x000ea20000300a00 */
[----:B------:R-:W-:Y:S01]  /*4b5d0*/  STL.64 [R1+0x490], R32 ;  /* 0x0004902001007387 */ /* 0x000fe20000100a00 */
[----:B------:R0:W-:Y:S03]  /*4b5e0*/  STL.64 [R1+0x498], R34 ;  /* 0x0004982201007387 */ /* 0x0001e60000100a00 */
[----:B0-----:R-:W2:Y:S01]  /*4b5f0*/  LDL.LU.64 R34, [R1+0x3c50] ;  /* 0x003c500001227983 */ /* 0x001ea20000300a00 */
[----:B------:R-:W2:Y:S02]  /*4b600*/  LDL.LU.64 R32, [R1+0x3c48] ;  /* 0x003c480001207983 */ /* 0x000ea40000300a00 */
[----:B------:R-:W2:Y:S02]  /*4b610*/  LDL.LU.64 R58, [R1+0x3c40] ;  /* 0x003c4000013a7983 */ /* 0x000ea40000300a00 */
        /* <DEDUP_REMOVED lines=11> */
[----:B------:R-:W3:Y:S01]  /*4b6d0*/  LDL.LU.64 R58, [R1+0x438] ;  /* 0x00043800013a7983 */ /* 0x000ee20000300a00 */
        /* <DEDUP_REMOVED lines=9> */
[----:B0-----:R-:W2:Y:S01]  /*4b770*/  LDL.LU.64 R52, [R1+0x440] ;  /* 0x0004400001347983 */ /* 0x001ea20000300a00 */
[----:B------:R-:W2:Y:S01]  /*4b780*/  LDL.LU.64 R54, [R1+0x448] ;  /* 0x0004480001367983 */ /* 0x000ea20000300a00 */
[C---:B---3--:R-:W-:Y:S11]  /*4b790*/  HMMA.16816.F32.BF16 R36, R40.reuse, R48, R36 ;  /* 0x000000302824723c */ /* 0x048ff60000041824 */
[----:B------:R-:W-:Y:S11]  /*4b7a0*/  @!UPT UIADD3 URZ, URZ, URZ, URZ ;  /* 0x0000003f3f3ff290 */ /* 0x000ff6000fffe03f */
[----:B------:R-:W-:Y:S01]  /*4b7b0*/  @!UPT UIADD3 URZ, URZ, URZ, URZ ;  /* 0x0000003f3f3ff290 */ /* 0x000fe2000fffe03f */
[----:B------:R-:W-:Y:S01]  /*4b7c0*/  STL.64 [R1+0x460], R36 ;  /* 0x0004602401007387 */ /* 0x000fe20000100a00 */
[----:B------:R0:W-:Y:S03]  /*4b7d0*/  STL.64 [R1+0x468], R38 ;  /* 0x0004682601007387 */ /* 0x0001e60000100a00 */
[----:B0-----:R-:W3:Y:S01]  /*4b7e0*/  LDL.LU.64 R38, [R1+0x3c10] ;  /* 0x003c100001267983 */ /* 0x001ee20000300a00 */
[----:B------:R-:W3:Y:S02]  /*4b7f0*/  LDL.LU.64 R36, [R1+0x3c08] ;  /* 0x003c080001247983 */ /* 0x000ee40000300a00 */
[----:B--2---:R-:W-:Y:S02]  /*4b800*/  STL.64 [R1+0x3af8], R50 ;  /* 0x003af83201007387 */ /* 0x004fe40000100a00 */
[----:B------:R0:W-:Y:S02]  /*4b810*/  STL.64 [R1+0x3af0], R48 ;  /* 0x003af03001007387 */ /* 0x0001e40000100a00 */
[----:B0-----:R-:W3:Y:S01]  /*4b820*/  LDL.LU.64 R48, [R1+0x450] ;  /* 0x0004500001307983 */ /* 0x001ee20000300a00 */
[----:B------:R-:W3:Y:S01]  /*4b830*/  LDL.LU.64 R50, [R1+0x458] ;  /* 0x0004580001327983 */ /* 0x000ee20000300a00 */
[C---:B------:R-:W-:Y:S08]  /*4b840*/  HMMA.16816.F32.BF16 R52, R40.reuse, R32, R52 ;  /* 0x000000202834723c */ /* 0x040ff00000041834 */
[C---:B---3--:R-:W-:Y:S11]  /*4b850*/  HMMA.16816.F32.BF16 R48, R40.reuse, R36, R48 ;  /* 0x000000242830723c */ /* 0x048ff60000041830 */
[----:B------:R-:W-:Y:S11]  /*4b860*/  @!UPT UIADD3 URZ, URZ, URZ, URZ ;  /* 0x0000003f3f3ff290 */ /* 0x000ff6000fffe03f */
[----:B------:R-:W-:Y:S01]  /*4b870*/  @!UPT UIADD3 URZ, URZ, URZ, URZ ;  /* 0x0000003f3f3ff290 */ /* 0x000fe2000fffe03f */
[----:B------:R0:W-:Y:S01]  /*4b880*/  STL.64 [R1+0x450], R48 ;  /* 0x0004503001007387 */ /* 0x0001e20000100a00 */
[----:B------:R1:W-:Y:S03]  /*4b890*/  STL.64 [R1+0x458], R50 ;  /* 0x0004583201007387 */ /* 0x0003e60000100a00 */
[----:B0-----:R-:W2:Y:S01]  /*4b8a0*/  LDL.LU.64 R48, [R1+0x420] ;  /* 0x0004200001307983 */ /* 0x001ea20000300a00 */
[----:B-1----:R-:W2:Y:S02]  /*4b8b0*/  LDL.LU.64 R50, [R1+0x428] ;  /* 0x0004280001327983 */ /* 0x002ea40000300a00 */
[----:B------:R-:W-:Y:S02]  /*4b8c0*/  STL.64 [R1+0x3ae8], R38 ;  /* 0x003ae82601007387 */ /* 0x000fe40000100a00 */
[----:B------:R0:W-:Y:S02]  /*4b8d0*/  STL.64 [R1+0x3ae0], R36 ;  /* 0x003ae02401007387 */ /* 0x0001e40000100a00 */
[----:B0-----:R-:W3:Y:S01]  /*4b8e0*/  LDL.LU.64 R36, [R1+0x410] ;  /* 0x0004100001247983 */ /* 0x001ee20000300a00 */
[----:B------:R-:W3:Y:S02]  /*4b8f0*/  LDL.LU.64 R38, [R1+0x418] ;  /* 0x0004180001267983 */ /* 0x000ee40000300a00 */
[----:B------:R-:W-:Y:S02]  /*4b900*/  STL.64 [R1+0x440], R52 ;  /* 0x0004403401007387 */ /* 0x000fe40000100a00 */
[----:B------:R0:W-:Y:S02]  /*4b910*/  STL.64 [R1+0x448], R54 ;  /* 0x0004483601007387 */ /* 0x0001e40000100a00 */
[----:B0-----:R-:W-:Y:S01]  /*4b920*/  HMMA.16816.F32.BF16 R52, R40, R28, R56 ;  /* 0x0000001c2834723c */ /* 0x001fe20000041838 */
[----:B------:R-:W-:Y:S01]  /*4b930*/  STL.64 [R1+0x3ad8], R34 ;  /* 0x003ad82201007387 */ /* 0x000fe20000100a00 */
[----:B------:R0:W-:Y:S05]  /*4b940*/  STL.64 [R1+0x3ad0], R32 ;  /* 0x003ad02001007387 */ /* 0x0001ea0000100a00 */
[----:B------:R-:W-:-:S02]  /*4b950*/  IMAD.MOV.U32 R56, RZ, RZ, R23 ;  /* 0x000000ffff387224 */ /* 0x000fc400078e0017 */
[----:B------:R-:W-:Y:S01]  /*4b960*/  IMAD.MOV.U32 R57, RZ, RZ, R22 ;  /* 0x000000ffff397224 */ /* 0x000fe200078e0016 */
[----:B0-----:R-:W3:Y:S01]  /*4b970*/  LDL.LU.64 R32, [R1+0x400] ;  /* 0x0004000001207983 */ /* 0x001ee20000300a00 */
[----:B------:R-:W3:Y:S11]  /*4b980*/  LDL.LU.64 R34, [R1+0x408] ;  /* 0x0004080001227983 */ /* 0x000ef60000300a00 */
[----:B------:R-:W-:Y:S01]  /*4b990*/  @!UPT UIADD3 URZ, URZ, URZ, URZ ;  /* 0x0000003f3f3ff290 */ /* 0x000fe2000fffe03f */
[----:B------:R0:W-:Y:S01]  /*4b9a0*/  STL.64 [R1+0x430], R52 ;  /* 0x0004303401007387 */ /* 0x0001e20000100a00 */
[----:B------:R-:W-:Y:S02]  /*4b9b0*/  STL.64 [R1+0x438], R54 ;  /* 0x0004383601007387 */ /* 0x000fe40000100a00 */
[----:B------:R-:W3:Y:S02]  /*4b9c0*/  LDL.LU R23, [R1+0x3c04] ;  /* 0x003c040001177983 */ /* 0x000ee40000300800 */
[----:B------:R-:W3:Y:S02]  /*4b9d0*/  LDL.LU R22, [R1+0x3c00] ;  /* 0x003c000001167983 */ /* 0x000ee40000300800 */
[----:B0-----:R-:W-:Y:S02]  /*4b9e0*/  IMAD.MOV.U32 R52, RZ, RZ, R26 ;  /* 0x000000ffff347224 */ /* 0x001fe400078e001a */
[----:B------:R-:W-:Y:S01]  /*4b9f0*/  IMAD.MOV.U32 R53, RZ, RZ, R27 ;  /* 0x000000ffff357224 */ /* 0x000fe200078e001b */
[----:B------:R-:W3:Y:S01]  /*4ba00*/  LDL.LU R26, [R1+0x3bfc] ;  /* 0x003bfc00011a7983 */ /* 0x000ee20000300800 */
[----:B------:R-:W3:Y:S02]  /*4ba10*/  LDL.LU R27, [R1+0x3bf8] ;  /* 0x003bf800011b7983 */ /* 0x000ee40000300800 */
[----:B------:R-:W-:Y:S02]  /*4ba20*/  STL.64 [R1+0x3ac8], R30 ;  /* 0x003ac81e01007387 */ /* 0x000fe40000100a00 */
[----:B------:R0:W-:Y:S02]  /*4ba30*/  STL.64 [R1+0x3ac0], R28 ;  /* 0x003ac01c01007387 */ /* 0x0001e40000100a00 */
[----:B0-----:R-:W4:Y:S01]  /*4ba40*/  LDL.LU.64 R28, [R1+0x3f0] ;  /* 0x0003f000011c7983 */ /* 0x001f220000300a00 */
[----:B------:R-:W4:Y:S01]  /*4ba50*/  LDL.LU.64 R30, [R1+0x3f8] ;  /* 0x0003f800011e7983 */ /* 0x000f220000300a00 */
[C---:B--2---:R-:W-:Y:S11]  /*4ba60*/  HMMA.16816.F32.BF16 R48, R40.reuse, R24, R48 ;  /* 0x000000182830723c */ /* 0x044ff60000041830 */
[----:B------:R-:W-:Y:S11]  /*4ba70*/  @!UPT UIADD3 URZ, URZ, URZ, URZ ;  /* 0x0000003f3f3ff290 */ /* 0x000ff6000fffe03f */
[----:B------:R-:W-:Y:S01]  /*4ba80*/  @!UPT UIADD3 URZ, URZ, URZ, URZ ;  /* 0x0000003f3f3ff290 */ /* 0x000fe2000fffe03f */
[----:B------:R0:W-:Y:S01]  /*4ba90*/  STL.64 [R1+0x420], R48 ;  /* 0x0004203001007387 */ /* 0x0001e20000100a00 */
[----:B------:R-:W-:Y:S02]  /*4baa0*/  STL.64 [R1+0x428], R50 ;  /* 0x0004283201007387 */ /* 0x000fe40000100a00 */
[----:B0-----:R-:W-:Y:S02]  /*4bab0*/  IMAD.MOV.U32 R48, RZ, RZ, R18 ;  /* 0x000000ffff307224 */ /* 0x001fe400078e0012 */
[----:B------:R-:W-:Y:S01]  /*4bac0*/  IMAD.MOV.U32 R49, RZ, RZ, R19 ;  /* 0x000000ffff317224 */ /* 0x000fe200078e0013 */
[----:B------:R-:W2:Y:S01]  /*4bad0*/  LDL.LU R18, [R1+0x3bf4] ;  /* 0x003bf40001127983 */ /* 0x000ea20000300800 */
[----:B------:R-:W2:Y:S03]  /*4bae0*/  LDL.LU R19, [R1+0x3bf0] ;  /* 0x003bf00001137983 */ /* 0x000ea60000300800 */
[----:B---3--:R-:W-:Y:S01]  /*4baf0*/  STL.64 [R1+0x3ab8], R26 ;  /* 0x003ab81a01007387 */ /* 0x008fe20000100a00 */
[----:B------:R0:W-:Y:S02]  /*4bb00*/  STL.64 [R1+0x3ab0], R24 ;  /* 0x003ab01801007387 */ /* 0x0001e40000100a00 */
[C---:B0-----:R-:W-:Y:S01]  /*4bb10*/  HMMA.16816.F32.BF16 R24, R40.reuse, R20, R36 ;  /* 0x000000142818723c */ /* 0x041fe20000041824 */
[----:B------:R-:W-:Y:S01]  /*4bb20*/  STL.64 [R1+0x3aa8], R22 ;  /* 0x003aa81601007387 */ /* 0x000fe20000100a00 */
[----:B------:R0:W-:Y:S06]  /*4bb30*/  STL.64 [R1+0x3aa0], R20 ;  /* 0x003aa01401007387 */ /* 0x0001ec0000100a00 */
[----:B0-----:R-:W-:Y:S11]  /*4bb40*/  HMMA.16816.F32.BF16 R20, R40, R16, R32 ;  /* 0x000000102814723c */ /* 0x001ff60000041820 */
[----:B------:R-:W-:Y:S04]  /*4bb50*/  @!UPT UIADD3 URZ, URZ, URZ, URZ ;  /* 0x0000003f3f3ff290 */ /* 0x000fe8000fffe03f */
[----:B------:R0:W-:Y:S01]  /*4bb60*/  STL.64 [R1+0x410], R24 ;  /* 0x0004101801007387 */ /* 0x0001e20000100a00 */
[----:B------:R1:W-:Y:S03]  /*4bb70*/  STL.64 [R1+0x418], R26 ;  /* 0x0004181a01007387 */ /* 0x0003e60000100a00 */
[----:B0-----:R-:W3:Y:S01]  /*4bb80*/  LDL.LU.64 R24, [R1+0x3e0] ;  /* 0x0003e00001187983 */ /* 0x001ee20000300a00 */
[----:B-1----:R-:W3:Y:S03]  /*4bb90*/  LDL.LU.64 R26, [R1+0x3e8] ;  /* 0x0003e800011a7983 */ /* 0x002ee60000300a00 */
[----:B------:R0:W-:Y:S02]  /*4bba0*/  STL.64 [R1+0x400], R20 ;  /* 0x0004001401007387 */ /* 0x0001e40000100a00 */
[----:B------:R1:W-:Y:S02]  /*4bbb0*/  STL.64 [R1+0x408], R22 ;  /* 0x0004081601007387 */ /* 0x0003e40000100a00 */
[----:B------:R-:W-:-:S02]  /*4bbc0*/  IMAD.MOV.U32 R32, RZ, RZ, R10 ;  /* 0x000000ffff207224 */ /* 0x000fc400078e000a */
[----:B------:R-:W-:Y:S01]  /*4bbd0*/  IMAD.MOV.U32 R33, RZ, RZ, R11 ;  /* 0x000000ffff217224 */ /* 0x000fe200078e000b */
[----:B------:R-:W3:Y:S01]  /*4bbe0*/  LDL.LU R10, [R1+0x3bec] ;  /* 0x003bec00010a7983 */ /* 0x000ee20000300800 */
[----:B------:R-:W3:Y:S03]  /*4bbf0*/  LDL.LU R11, [R1+0x3be8] ;  /* 0x003be800010b7983 */ /* 0x000ee60000300800 */
[----:B0-----:R-:W3:Y:S01]  /*4bc00*/  LDL.LU.64 R20, [R1+0x340] ;  /* 0x0003400001147983 */ /* 0x001ee20000300a00 */
[----:B-1----:R-:W3:Y:S03]  /*4bc10*/  LDL.LU.64 R22, [R1+0x348] ;  /* 0x0003480001167983 */ /* 0x002ee60000300a00 */
[----:B--2---:R-:W-:Y:S01]  /*4bc20*/  STL.64 [R1+0x3b28], R18 ;  /* 0x003b281201007387 */ /* 0x004fe20000100a00 */
[----:B------:R4:W-:Y:S02]  /*4bc30*/  STL.64 [R1+0x3b20], R16 ;  /* 0x003b201001007387 */ /* 0x0009e40000100a00 */
[----:B------:R-:W2:Y:S02]  /*4bc40*/  LDL.LU.64 R36, [R1+0x320] ;  /* 0x0003200001247983 */ /* 0x000ea40000300a00 */
[----:B------:R-:W2:Y:S01]  /*4bc50*/  LDL.LU.64 R38, [R1+0x328] ;  /* 0x0003280001267983 */ /* 0x000ea20000300a00 */
[C---:B----4-:R-:W-:Y:S11]  /*4bc60*/  HMMA.16816.F32.BF16 R16, R40.reuse, R12, R28 ;  /* 0x0000000c2810723c */ /* 0x050ff6000004181c */
[----:B------:R-:W-:Y:S11]  /*4bc70*/  @!UPT UIADD3 URZ, URZ, URZ, URZ ;  /* 0x0000003f3f3ff290 */ /* 0x000ff6000fffe03f */
[----:B------:R-:W-:Y:S01]  /*4bc80*/  @!UPT UIADD3 URZ, URZ, URZ, URZ ;  /* 0x0000003f3f3ff290 */ /* 0x000fe2000fffe03f */
[----:B------:R0:W-:Y:S01]  /*4bc90*/  STL.64 [R1+0x3f0], R16 ;  /* 0x0003f01001007387 */ /* 0x0001e20000100a00 */
[----:B------:R1:W-:Y:S02]  /*4bca0*/  STL.64 [R1+0x3f8], R18 ;  /* 0x0003f81201007387 */ /* 0x0003e40000100a00 */
[----:B------:R-:W4:Y:S02]  /*4bcb0*/  LDL.LU.64 R28, [R1+0x310] ;  /* 0x00031000011c7983 */ /* 0x000f240000300a00 */
[----:B------:R-:W4:Y:S01]  /*4bcc0*/  LDL.LU.64 R30, [R1+0x318] ;  /* 0x00031800011e7983 */ /* 0x000f220000300a00 */
[----:B0-----:R-:W4:Y:S01]  /*4bcd0*/  LDL.LU.64 R16, [R1+0x300] ;  /* 0x0003000001107983 */ /* 0x001f220000300a00 */
[----:B-1----:R-:W4:Y:S02]  /*4bce0*/  LDL.LU.64 R18, [R1+0x308] ;  /* 0x0003080001127983 */ /* 0x002f240000300a00 */
[----:B------:R-:W-:Y:S02]  /*4bcf0*/  STL.64 [R1+0x3b38], R14 ;  /* 0x003b380e01007387 */ /* 0x000fe40000100a00 */
[----:B------:R0:W-:Y:S01]  /*4bd00*/  STL.64 [R1+0x3b30], R12 ;  /* 0x003b300c01007387 */ /* 0x0001e20000100a00 */
[----:B---3--:R-:W-:Y:S01]  /*4bd10*/  HMMA.16816.F32.BF16 R24, R40, R8, R24 ;  /* 0x000000082818723c */ /* 0x008fe20000041818 */
[----:B0-----:R-:W-:-:S02]  /*4bd20*/  IMAD.MOV.U32 R12, RZ, RZ, R6 ;  /* 0x000000ffff0c7224 */ /* 0x001fc400078e0006 */
[----:B------:R-:W-:Y:S01]  /*4bd30*/  IMAD.MOV.U32 R13, RZ, RZ, R7 ;  /* 0x000000ffff0d7224 */ /* 0x000fe200078e0007 */
[----:B------:R-:W3:Y:S01]  /*4bd40*/  LDL.LU R6, [R1+0x3be4] ;  /* 0x003be40001067983 */ /* 0x000ee20000300800 */
[----:B------:R-:W3:Y:S02]  /*4bd50*/  LDL.LU R7, [R1+0x3be0] ;  /* 0x003be00001077983 */ /* 0x000ee40000300800 */
[----:B------:R-:W-:Y:S02]  /*4bd60*/  STL.64 [R1+0x3b48], R10 ;  /* 0x003b480a01007387 */ /* 0x000fe40000100a00 */
[----:B------:R0:W-:Y:S11]  /*4bd70*/  STL.64 [R1+0x3b40], R8 ;  /* 0x003b400801007387 */ /* 0x0001f60000100a00 */
[----:B------:R-:W-:Y:S03]  /*4bd80*/  @!UPT UIADD3 URZ, URZ, URZ, URZ ;  /* 0x0000003f3f3ff290 */ /* 0x000fe6000fffe03f */
[----:B------:R-:W-:Y:S01]  /*4bd90*/  STL.64 [R1+0x3e0], R24 ;  /* 0x0003e01801007387 */ /* 0x000fe20000100a00 */
[----:B------:R1:W-:Y:S02]  /*4bda0*/  STL.64 [R1+0x3e8], R26 ;  /* 0x0003e81a01007387 */ /* 0x0003e40000100a00 */
[----:B0-----:R-:W4:Y:S02]  /*4bdb0*/  LDL.LU.64 R8, [R1+0x330] ;  /* 0x0003300001087983 */ /* 0x001f240000300a00 */
[----:B------:R-:W4:Y:S01]  /*4bdc0*/  LDL.LU.64 R10, [R1+0x338] ;  /* 0x00033800010a7983 */ /* 0x000f220000300a00 */
[----:B-1----:R-:W-:Y:S01]  /*4bdd0*/  HMMA.16816.F32.BF16 R24, R40, R4, R20 ;  /* 0x000000042818723c */ /* 0x002fe20000041814 */
[----:B------:R-:W4:Y:S11]  /*4bde0*/  LDL.LU R20, [R1+0xe0] ;  /* 0x0000e00001147983 */ /* 0x000f360000300800 */
[----:B------:R-:W-:Y:S11]  /*4bdf0*/  @!UPT UIADD3 URZ, URZ, URZ, URZ ;  /* 0x0000003f3f3ff290 */ /* 0x000ff6000fffe03f */
[----:B------:R0:W-:Y:S01]  /*4be00*/  STL.64 [R1+0x340], R24 ;  /* 0x0003401801007387 */ /* 0x0001e20000100a00 */
[----:B------:R-:W-:Y:S02]  /*4be10*/  STL.64 [R1+0x348], R26 ;  /* 0x0003481a01007387 */ /* 0x000fe40000100a00 */
[----:B------:R-:W4:Y:S01]  /*4be20*/  LDL.LU R21, [R1+0xe4] ;  /* 0x0000e40001157983 */ /* 0x000f220000300800 */
[----:B0-----:R-:W4:Y:S01]  /*4be30*/  LDL.LU R24, [R1+0xd0] ;  /* 0x0000d00001187983 */ /* 0x001f220000300800 */
[----:B------:R-:W4:Y:S01]  /*4be40*/  LDL.LU R25, [R1+0xd4] ;  /* 0x0000d40001197983 */ /* 0x000f220000300800 */
[C---:B--2---:R-:W-:Y:S02]  /*4be50*/  HMMA.16816.F32.BF16 R36, R44.reuse, R48, R36 ;  /* 0x000000302c24723c */ /* 0x044fe40000041824 */
[----:B---3--:R-:W-:Y:S01]  /*4be60*/  STL.64 [R1+0x3b58], R6 ;  /* 0x003b580601007387 */ /* 0x008fe20000100a00 */
[----:B------:R4:W-:Y:S05]  /*4be70*/  STL.64 [R1+0x3b50], R4 ;  /* 0x003b500401007387 */ /* 0x0009ea0000100a00 */
[C---:B----4-:R-:W-:Y:S01]  /*4be80*/  HMMA.16816.F32.BF16 R4, R44.reuse, R12, R8 ;  /* 0x0000000c2c04723c */ /* 0x050fe20000041808 */
[----:B------:R-:W2:Y:S01]  /*4be90*/  LDL.LU.64 R12, [R1+0x2f0] ;  /* 0x0002f000010c7983 */ /* 0x000ea20000300a00 */
[----:B------:R-:W2:Y:S06]  /*4bea0*/  LDL.LU.64 R14, [R1+0x2f8] ;  /* 0x0002f800010e7983 */ /* 0x000eac0000300a00 */
[C---:B------:R-:W-:Y:S11]  /*4beb0*/  HMMA.16816.F32.BF16 R8, R44.reuse, R52, R28 ;  /* 0x000000342c08723c */ /* 0x040ff6000004181c */
[----:B------:R-:W-:Y:S04]  /*4bec0*/  @!UPT UIADD3 URZ, URZ, URZ, URZ ;  /* 0x0000003f3f3ff290 */ /* 0x000fe8000fffe03f */
[----:B------:R-:W-:Y:S01]  /*4bed0*/  STL.64 [R1+0x330], R4 ;  /* 0x0003300401007387 */ /* 0x000fe20000100a00 */
[----:B------:R0:W-:Y:S02]  /*4bee0*/  STL.64 [R1+0x338], R6 ;  /* 0x0003380601007387 */ /* 0x0001e40000100a00 */
[----:B0-----:R-:W-:Y:S01]  /*4bef0*/  HMMA.16816.F32.BF16 R4, R44, R56, R16 ;  /* 0x000000382c04723c */ /* 0x001fe20000041810 */
[----:B------:R-:W-:Y:S01]  /*4bf00*/  STL.64 [R1+0x320], R36 ;  /* 0x0003202401007387 */ /* 0x000fe20000100a00 */
[----:B------:R-:W-:Y:S02]  /*4bf10*/  STL.64 [R1+0x328], R38 ;  /* 0x0003282601007387 */ /* 0x000fe40000100a00 */
[----:B------:R-:W3:Y:S02]  /*4bf20*/  LDL.LU R52, [R1+0x70] ;  /* 0x0000700001347983 */ /* 0x000ee40000300800 */
[----:B------:R-:W-:Y:S01]  /*4bf30*/  STL.64 [R1+0x310], R8 ;  /* 0x0003100801007387 */ /* 0x000fe20000100a00 */
[----:B------:R-:W-:Y:S01]  /*4bf40*/  STL.64 [R1+0x318], R10 ;  /* 0x0003180a01007387 */ /* 0x000fe20000100a00 */
[----:B------:R-:W-:-:S02]  /*4bf50*/  IMAD.MOV.U32 R56, RZ, RZ, R60 ;  /* 0x000000ffff387224 */ /* 0x000fc400078e003c */
[----:B------:R-:W-:Y:S11]  /*4bf60*/  IMAD.MOV.U32 R57, RZ, RZ, R0 ;  /* 0x000000ffff397224 */ /* 0x000ff600078e0000 */
[----:B------:R-:W-:Y:S02]  /*4bf70*/  @!UPT UIADD3 URZ, URZ, URZ, URZ ;  /* 0x0000003f3f3ff290 */ /* 0x000fe4000fffe03f */
[----:B------:R0:W-:Y:S01]  /*4bf80*/  STL.64 [R1+0x300], R4 ;  /* 0x0003000401007387 */ /* 0x0001e20000100a00 */
[----:B------:R1:W-:Y:S02]  /*4bf90*/  STL.64 [R1+0x308], R6 ;  /* 0x0003080601007387 */ /* 0x0003e40000100a00 */
[----:B------:R-:W3:Y:S02]  /*4bfa0*/  LDL.LU R53, [R1+0x74] ;  /* 0x0000740001357983 */ /* 0x000ee40000300800 */
[----:B------:R-:W4:Y:S01]  /*4bfb0*/  LDL.LU R60, [R1+0x3bdc] ;  /* 0x003bdc00013c7983 */ /* 0x000f220000300800 */
[----:B------:R-:W3:Y:S01]  /*4bfc0*/  LDL.LU R0, [R1+0x3bd8] ;  /* 0x003bd80001007983 */ /* 0x000ee20000300800 */
[----:B------:R-:W3:Y:S02]  /*4bfd0*/  LDL.LU R48, [R1+0x80] ;  /* 0x0000800001307983 */ /* 0x000ee40000300800 */
[----:B------:R-:W3:Y:S01]  /*4bfe0*/  LDL.LU R49, [R1+0x84] ;  /* 0x0000840001317983 */ /* 0x000ee20000300800 */
[----:B0-----:R-:W3:Y:S01]  /*4bff0*/  LDL.LU.64 R4, [R1+0x2e0] ;  /* 0x0002e00001047983 */ /* 0x001ee20000300a00 */
[----:B-1----:R-:W3:Y:S02]  /*4c000*/  LDL.LU.64 R6, [R1+0x2e8] ;  /* 0x0002e80001067983 */ /* 0x002ee40000300a00 */
[----:B------:R-:W4:Y:S02]  /*4c010*/  LDL.LU R36, [R1+0x90] ;  /* 0x0000900001247983 */ /* 0x000f240000300800 */
[----:B------:R-:W4:Y:S01]  /*4c020*/  LDL.LU R37, [R1+0x94] ;  /* 0x0000940001257983 */ /* 0x000f220000300800 */
[----:B------:R-:W4:Y:S01]  /*4c030*/  LDL.LU.64 R8, [R1+0x2d0] ;  /* 0x0002d00001087983 */ /* 0x000f220000300a00 */
[----:B------:R-:W4:Y:S02]  /*4c040*/  LDL.LU.64 R10, [R1+0x2d8] ;  /* 0x0002d800010a7983 */ /* 0x000f240000300a00 */
[----:B------:R-:W-:Y:S01]  /*4c050*/  STL.64 [R1+0x3b60], R56 ;  /* 0x003b603801007387 */ /* 0x000fe20000100a00 */
[----:B--2---:R-:W-:Y:S01]  /*4c060*/  HMMA.16816.F32.BF16 R12, R44, R32, R12 ;  /* 0x000000202c0c723c */ /* 0x004fe2000004180c */
[----:B------:R-:W2:Y:S11]  /*4c070*/  LDL.LU R32, [R1+0xa0] ;  /* 0x0000a00001207983 */ /* 0x000eb60000300800 */
[----:B------:R-:W-:Y:S11]  /*4c080*/  @!UPT UIADD3 URZ, URZ, URZ, URZ ;  /* 0x0000003f3f3ff290 */ /* 0x000ff6000fffe03f */
[----:B------:R0:W-:Y:S01]  /*4c090*/  STL.64 [R1+0x2f0], R12 ;  /* 0x0002f00c01007387 */ /* 0x0001e20000100a00 */
[----:B------:R-:W-:Y:S02]  /*4c0a0*/  STL.64 [R1+0x2f8], R14 ;  /* 0x0002f80e01007387 */ /* 0x000fe40000100a00 */
[----:B------:R-:W2:Y:S02]  /*4c0b0*/  LDL.LU R33, [R1+0xa4] ;  /* 0x0000a40001217983 */ /* 0x000ea40000300800 */
[----:B------:R-:W2:Y:S01]  /*4c0c0*/  LDL.LU R40, [R1+0xc0] ;  /* 0x0000c00001287983 */ /* 0x000ea20000300800 */
[----:B------:R-:W2:Y:S01]  /*4c0d0*/  LDL.LU R41, [R1+0xc4] ;  /* 0x0000c40001297983 */ /* 0x000ea20000300800 */
[----:B------:R-:W2:Y:S02]  /*4c0e0*/  LDL R55, [R1+0xe38] ;  /* 0x000e380001377983 */ /* 0x000ea40000100800 */
[----:B------:R-:W2:Y:S02]  /*4c0f0*/  LDL.LU R28, [R1+0xb0] ;  /* 0x0000b000011c7983 */ /* 0x000ea40000300800 */
[----:B------:R-:W2:Y:S02]  /*4c100*/  LDL.LU R29, [R1+0xb4] ;  /* 0x0000b400011d7983 */ /* 0x000ea40000300800 */
[----:B0-----:R-:W-:-:S02]  /*4c110*/  IMAD.MOV.U32 R12, RZ, RZ, R3 ;  /* 0x000000ffff0c7224 */ /* 0x001fc400078e0003 */
[----:B------:R-:W-:Y:S01]  /*4c120*/  IMAD.MOV.U32 R13, RZ, RZ, R61 ;  /* 0x000000ffff0d7224 */ /* 0x000fe200078e003d */
[----:B------:R-:W2:Y:S01]  /*4c130*/  LDL.LU R3, [R1+0x3bd4] ;  /* 0x003bd40001037983 */ /* 0x000ea20000300800 */
[----:B------:R-:W2:Y:S03]  /*4c140*/  LDL.LU R61, [R1+0x3bd0] ;  /* 0x003bd000013d7983 */ /* 0x000ea60000300800 */
[----:B------:R3:W-:Y:S02]  /*4c150*/  STL.64 [R1+0x3b68], R12 ;  /* 0x003b680c01007387 */ /* 0x0007e40000100a00 */
[----:B---3--:R-:W-:Y:S07]  /*4c160*/  HMMA.16816.F32.BF16 R12, R44, R20, R4 ;  /* 0x000000142c0c723c */ /* 0x008fee0000041804 */
[----:B----4-:R-:W-:-:S02]  /*4c170*/  IMAD.MOV.U32 R4, RZ, RZ, R60 ;  /* 0x000000ffff047224 */ /* 0x010fc400078e003c */
[----:B------:R-:W-:Y:S01]  /*4c180*/  IMAD.MOV.U32 R5, RZ, RZ, R2 ;  /* 0x000000ffff057224 */ /* 0x000fe200078e0002 */
[----:B------:R-:W3:Y:S11]  /*4c190*/  LDL.LU R60, [R1+0x3bcc] ;  /* 0x003bcc00013c7983 */ /* 0x000ef60000300800 */
[----:B------:R-:W-:Y:S02]  /*4c1a0*/  @!UPT UIADD3 URZ, URZ, URZ, URZ ;  /* 0x0000003f3f3ff290 */ /* 0x000fe4000fffe03f */
[----:B------:R-:W-:Y:S01]  /*4c1b0*/  STL.64 [R1+0x2e0], R12 ;  /* 0x0002e00c01007387 */ /* 0x000fe20000100a00 */
[----:B------:R-:W-:Y:S02]  /*4c1c0*/  STL.64 [R1+0x2e8], R14 ;  /* 0x0002e80e01007387 */ /* 0x000fe40000100a00 */
[----:B------:R-:W4:Y:S02]  /*4c1d0*/  LDL.LU R2, [R1+0x3bc8] ;  /* 0x003bc80001027983 */ /* 0x000f240000300800 */
[----:B------:R0:W-:Y:S01]  /*4c1e0*/  STL.64 [R1+0x3b70], R4 ;  /* 0x003b700401007387 */ /* 0x0001e20000100a00 */
[----:B------:R-:W3:Y:S01]  /*4c1f0*/  LDL.LU R20, [R1+0x40] ;  /* 0x0000400001147983 */ /* 0x000ee20000300800 */
[----:B0-----:R-:W-:Y:S01]  /*4c200*/  HMMA.16816.F32.BF16 R4, R44, R24, R8 ;  /* 0x000000182c04723c */ /* 0x001fe20000041808 */
[----:B------:R-:W-:Y:S11]  /*4c210*/  IMAD.MOV.U32 R13, RZ, RZ, R0 ;  /* 0x000000ffff0d7224 */ /* 0x000ff600078e0000 */
[----:B------:R-:W-:Y:S11]  /*4c220*/  @!UPT UIADD3 URZ, URZ, URZ, URZ ;  /* 0x0000003f3f3ff290 */ /* 0x000ff6000fffe03f */
[----:B------:R0:W-:Y:S01]  /*4c230*/  STL.64 [R1+0x2d0], R4 ;  /* 0x0002d00401007387 */ /* 0x0001e20000100a00 */
[----:B------:R1:W-:Y:S02]  /*4c240*/  STL.64 [R1+0x2d8], R6 ;  /* 0x0002d80601007387 */ /* 0x0003e40000100a00 */
[----:B--2---:R-:W-:Y:S02]  /*4c250*/  IMAD.MOV.U32 R21, RZ, RZ, R61 ;  /* 0x000000ffff157224 */ /* 0x004fe400078e003d */
[----:B------:R-:W2:Y:S01]  /*4c260*/  LDL.LU R61, [R1+0x3bc4] ;  /* 0x003bc400013d7983 */ /* 0x000ea20000300800 */
[----:B------:R-:W2:Y:S02]  /*4c270*/  LDL.LU.64 R56, [R1+0x2b0] ;  /* 0x0002b00001387983 */ /* 0x000ea40000300a00 */
[----:B------:R-:W2:Y:S02]  /*4c280*/  LDL.LU.64 R58, [R1+0x2b8] ;  /* 0x0002b800013a7983 */ /* 0x000ea40000300a00 */
[----:B------:R-:W2:Y:S01]  /*4c290*/  LDL.LU.64 R24, [R1+0x2a0] ;  /* 0x0002a00001187983 */ /* 0x000ea20000300a00 */
[----:B------:R-:W2:Y:S01]  /*4c2a0*/  LDL.LU.64 R26, [R1+0x2a8] ;  /* 0x0002a800011a7983 */ /* 0x000ea20000300a00 */
[----:B------:R-:W2:Y:S02]  /*4c2b0*/  LDL.LU.64 R16, [R1+0x290] ;  /* 0x0002900001107983 */ /* 0x000ea40000300a00 */
[----:B------:R-:W2:Y:S02]  /*4c2c0*/  LDL.LU.64 R18, [R1+0x298] ;  /* 0x0002980001127983 */ /* 0x000ea40000300a00 */
[----:B------:R-:W2:Y:S01]  /*4c2d0*/  LDL.LU.64 R8, [R1+0x280] ;  /* 0x0002800001087983 */ /* 0x000ea20000300a00 */
[----:B------:R-:W2:Y:S01]  /*4c2e0*/  LDL.LU.64 R10, [R1+0x288] ;  /* 0x00028800010a7983 */ /* 0x000ea20000300a00 */
[----:B0-----:R-:W2:Y:S02]  /*4c2f0*/  LDL.LU.64 R4, [R1+0x270] ;  /* 0x0002700001047983 */ /* 0x001ea40000300a00 */
[----:B-1----:R-:W2:Y:S02]  /*4c300*/  LDL.LU.64 R6, [R1+0x278] ;  /* 0x0002780001067983 */ /* 0x002ea40000300a00 */
[----:B------:R-:W-:Y:S01]  /*4c310*/  IMAD.MOV.U32 R12, RZ, RZ, R3 ;  /* 0x000000ffff0c7224 */ /* 0x000fe200078e0003 */
[----:B---3--:R4:W-:Y:S01]  /*4c320*/  STL.64 [R1+0x3b80], R20 ;  /* 0x003b801401007387 */ /* 0x0089e20000100a00 */
[----:B------:R-:W3:Y:S02]  /*4c330*/  LDL.LU R3, [R1+0x3bc0] ;  /* 0x003bc00001037983 */ /* 0x000ee40000300800 */
[----:B------:R-:W3:Y:S02]  /*4c340*/  LDL.LU R0, [R1+0x3bbc] ;  /* 0x003bbc0001007983 */ /* 0x000ee40000300800 */
[----:B----4-:R-:W-:-:S02]  /*4c350*/  IMAD.MOV.U32 R20, RZ, RZ, R2 ;  /* 0x000000ffff147224 */ /* 0x010fc400078e0002 */
[----:B------:R-:W-:Y:S01]  /*4c360*/  IMAD.MOV.U32 R21, RZ, RZ, R60 ;  /* 0x000000ffff157224 */ /* 0x000fe200078e003c */
[----:B------:R-:W4:Y:S01]  /*4c370*/  LDL.LU R2, [R1+0x3bb8] ;  /* 0x003bb80001027983 */ /* 0x000f220000300800 */
[----:B------:R-:W3:Y:S03]  /*4c380*/  LDL.LU R60, [R1+0x3bb4] ;  /* 0x003bb400013c7983 */ /* 0x000ee60000300800 */
[----:B------:R0:W-:Y:S04]  /*4c390*/  STL.64 [R1+0x3b98], R20 ;  /* 0x003b981401007387 */ /* 0x0001e80000100a00 */
[----:B0-----:R-:W3:Y:S01]  /*4c3a0*/  LDL.LU.64 R20, [R1+0x2c0] ;  /* 0x0002c00001147983 */ /* 0x001ee20000300a00 */
[----:B------:R-:W3:Y:S02]  /*4c3b0*/  LDL.LU.64 R22, [R1+0x2c8] ;  /* 0x0002c80001167983 */ /* 0x000ee40000300a00 */
[----:B------:R3:W-:Y:S01]  /*4c3c0*/  STL.64 [R1+0x3b78], R12 ;  /* 0x003b780c01007387 */ /* 0x0007e20000100a00 */
[C---:B--2---:R-:W-:Y:S08]  /*4c3d0*/  HMMA.16816.F32.BF16 R28, R44.reuse, R28, R56 ;  /* 0x0000001c2c1c723c */ /* 0x044ff00000041838 */
[C---:B------:R-:W-:Y:S08]  /*4c3e0*/  HMMA.16816.F32.BF16 R24, R44.reuse, R32, R24 ;  /* 0x000000202c18723c */ /* 0x040ff00000041818 */
[C---:B------:R-:W-:Y:S08]  /*4c3f0*/  HMMA.16816.F32.BF16 R8, R44.reuse, R48, R8 ;  /* 0x000000302c08723c */ /* 0x040ff00000041808 */
[C---:B---3--:R-:W-:Y:S01]  /*4c400*/  HMMA.16816.F32.BF16 R12, R44.reuse, R40, R20 ;  /* 0x000000282c0c723c */ /* 0x048fe20000041814 */
[----:B------:R-:W0:Y:S11]  /*4c410*/  LDSM.16.MT88.4 R40, [R55+0x8800] ;  /* 0x008800003728783b */ /* 0x000e360000004200 */
[----:B------:R-:W-:Y:S11]  /*4c420*/  @!UPT UIADD3 URZ, URZ, URZ, URZ ;  /* 0x0000003f3f3ff290 */ /* 0x000ff6000fffe03f */
[----:B------:R-:W-:Y:S01]  /*4c430*/  STL.64 [R1+0x2c0], R12 ;  /* 0x0002c00c01007387 */ /* 0x000fe20000100a00 */
[----:B------:R1:W-:Y:S02]  /*4c440*/  STL.64 [R1+0x2c8], R14 ;  /* 0x0002c80e01007387 */ /* 0x0003e40000100a00 */
[C---:B-1----:R-:W-:Y:S01]  /*4c450*/  HMMA.16816.F32.BF16 R12, R44.reuse, R36, R16 ;  /* 0x000000242c0c723c */ /* 0x042fe20000041810 */
[----:B------:R-:W-:Y:S02]  /*4c460*/  IMAD.MOV.U32 R20, RZ, RZ, R3 ;  /* 0x000000ffff147224 */ /* 0x000fe400078e0003 */
[----:B------:R-:W2:Y:S01]  /*4c470*/  LDL.LU R3, [R1+0x3bb0] ;  /* 0x003bb00001037983 */ /* 0x000ea20000300800 */
[----:B0-----:R-:W-:Y:S02]  /*4c480*/  STL.64 [R1+0x3b90], R42 ;  /* 0x003b902a01007387 */ /* 0x001fe40000100a00 */
[----:B------:R0:W-:Y:S01]  /*4c490*/  STL.64 [R1+0x3b88], R40 ;  /* 0x003b882801007387 */ /* 0x0001e20000100a00 */
[----:B------:R-:W-:Y:S04]  /*4c4a0*/  STL.64 [R1+0x2b0], R28 ;  /* 0x0002b01c01007387 */ /* 0x000fe80000100a00 */
[----:B------:R-:W-:Y:S01]  /*4c4b0*/  STL.64 [R1+0x2b8], R30 ;  /* 0x0002b81e01007387 */ /* 0x000fe20000100a00 */
[----:B------:R-:W-:Y:S02]  /*4c4c0*/  STL.64 [R1+0x2a0], R24 ;  /* 0x0002a01801007387 */ /* 0x000fe40000100a00 */
[----:B------:R-:W-:Y:S09]  /*4c4d0*/  STL.64 [R1+0x2a8], R26 ;  /* 0x0002a81a01007387 */ /* 0x000ff20000100a00 */
[----:B------:R-:W-:Y:S01]  /*4c4e0*/  STL.64 [R1+0x290], R12 ;  /* 0x0002900c01007387 */ /* 0x000fe20000100a00 */
[----:B------:R-:W-:Y:S02]  /*4c4f0*/  STL.64 [R1+0x298], R14 ;  /* 0x0002980e01007387 */ /* 0x000fe40000100a00 */
[----:B0-----:R-:W3:Y:S02]  /*4c500*/  LDL.LU.64 R40, [R1+0x250] ;  /* 0x0002500001287983 */ /* 0x001ee40000300a00 */
[----:B------:R-:W-:Y:S01]  /*4c510*/  STL.64 [R1+0x280], R8 ;  /* 0x0002800801007387 */ /* 0x000fe20000100a00 */
[----:B------:R-:W-:Y:S01]  /*4c520*/  STL.64 [R1+0x288], R10 ;  /* 0x0002880a01007387 */ /* 0x000fe20000100a00 */
[----:B------:R-:W2:Y:S01]  /*4c530*/  LDL.LU.64 R42, [R1+0x258] ;  /* 0x00025800012a7983 */ /* 0x000ea20000300a00 */
[----:B------:R-:W-:Y:S11]  /*4c540*/  HMMA.16816.F32.BF16 R4, R44, R52, R4 ;  /* 0x000000342c04723c */ /* 0x000ff60000041804 */
[----:B------:R-:W-:Y:S11]  /*4c550*/  @!UPT UIADD3 URZ, URZ, URZ, URZ ;  /* 0x0000003f3f3ff290 */ /* 0x000ff6000fffe03f */
[----:B------:R-:W-:Y:S01]  /*4c560*/  @!UPT UIADD3 URZ, URZ, URZ, URZ ;  /* 0x0000003f3f3ff290 */ /* 0x000fe2000fffe03f */
[----:B------:R-:W-:Y:S01]  /*4c570*/  STL.64 [R1+0x270], R4 ;  /* 0x0002700401007387 */ /* 0x000fe20000100a00 */
[----:B------:R-:W-:Y:S03]  /*4c580*/  STL.64 [R1+0x278], R6 ;  /* 0x0002780601007387 */ /* 0x000fe60000100a00 */
[----:B--2---:R-:W-:Y:S01]  /*4c590*/  STL.64 [R1+0x3ba8], R42 ;  /* 0x003ba82a01007387 */ /* 0x004fe20000100a00 */
[----:B---3--:R0:W-:Y:S03]  /*4c5a0*/  STL.64 [R1+0x3ba0], R40 ;  /* 0x003ba02801007387 */ /* 0x0081e60000100a00 */
[----:B0-----:R-:W2:Y:S01]  /*4c5b0*/  LDL.LU.64 R40, [R1+0x260] ;  /* 0x0002600001287983 */ /* 0x001ea20000300a00 */
[----:B------:R-:W2:Y:S02]  /*4c5c0*/  LDL.LU.64 R42, [R1+0x268] ;  /* 0x00026800012a7983 */ /* 0x000ea40000300a00 */
[----:B------:R-:W-:-:S02]  /*4c5d0*/  IMAD.MOV.U32 R21, RZ, RZ, R61 ;  /* 0x000000ffff157224 */ /* 0x000fc400078e003d */
        /* <DEDUP_REMOVED lines=22> */
[C---:B--2---:R-:W-:Y:S03]  /*4c740*/  HMMA.16816.F32.BF16 R20, R44.reuse, R20, R40 ;  /* 0x000000142c14723c */ /* 0x044fe60000041828 */
[----:B------:R-:W2:Y:S01]  /*4c750*/  LDL.LU.64 R42, [R1+0x3ba8] ;  /* 0x003ba800012a7983 */ /* 0x000ea20000300a00 */
[----:B------:R-:W2:Y:S11]  /*4c760*/  LDL.LU.64 R40, [R1+0x3ba0] ;  /* 0x003ba00001287983 */ /* 0x000eb60000300a00 */
[----:B------:R-:W-:Y:S08]  /*4c770*/  @!UPT UIADD3 URZ, URZ, URZ, URZ ;  /* 0x0000003f3f3ff290 */ /* 0x000ff0000fffe03f */
[----:B------:R0:W-:Y:S01]  /*4c780*/  STL.64 [R1+0x260], R20 ;  /* 0x0002601401007387 */ /* 0x0001e20000100a00 */
[----:B------:R2:W-:Y:S03]  /*4c790*/  STL.64 [R1+0x268], R22 ;  /* 0x0002681601007387 */ /* 0x0005e60000100a00 */
[----:B0-----:R-:W2:Y:S02]  /*4c7a0*/  LDL.LU.64 R20, [R1+0x3b98] ;  /* 0x003b980001147983 */ /* 0x001ea40000300a00 */
[C---:B--2---:R-:W-:Y:S02]  /*4c7b0*/  HMMA.16816.F32.BF16 R20, R44.reuse, R20, R40 ;  /* 0x000000142c14723c */ /* 0x044fe40000041828 */
[----:B------:R-:W2:Y:S01]  /*4c7c0*/  LDL.LU.64 R42, [R1+0x3b90] ;  /* 0x003b9000012a7983 */ /* 0x000ea20000300a00 */
[----:B------:R-:W2:Y:S11]  /*4c7d0*/  LDL.LU.64 R40, [R1+0x3b88] ;  /* 0x003b880001287983 */ /* 0x000eb60000300a00 */
[----:B------:R-:W-:Y:S09]  /*4c7e0*/  @!UPT UIADD3 URZ, URZ, URZ, URZ ;  /* 0x0000003f3f3ff290 */ /* 0x000ff2000fffe03f */
[----:B------:R0:W-:Y:S01]  /*4c7f0*/  STL.64 [R1+0x250], R20 ;  /* 0x0002501401007387 */ /* 0x0001e20000100a00 */
[----:B------:R3:W-:Y:S03]  /*4c800*/  STL.64 [R1+0x258], R22 ;  /* 0x0002581601007387 */ /* 0x0007e60000100a00 */
[----:B0-----:R-:W3:Y:S02]  /*4c810*/  LDL.LU.64 R20, [R1+0x3b80] ;  /* 0x003b800001147983 */ /* 0x001ee40000300a00 */
        /* <DEDUP_REMOVED lines=8> */
[----:B------:R-:W3:Y:S11]  /*4c8a0*/  LDL.LU.64 R4, [R1+0x3b70] ;  /* 0x003b700001047983 */ /* 0x000ef60000300a00 */
[----:B------:R-:W-:Y:S10]  /*4c8b0*/  @!UPT UIADD3 URZ, URZ, URZ, URZ ;  /* 0x0000003f3f3ff290 */ /* 0x000ff4000fffe03f */
[----:B------:R0:W-:Y:S01]  /*4c8c0*/  STL.64 [R1+0x230], R12 ;  /* 0x0002300c01007387 */ /* 0x0001e20000100a00 */
[----:B------:R1:W-:Y:S03]  /*4c8d0*/  STL.64 [R1+0x238], R14 ;  /* 0x0002380e01007387 */ /* 0x0003e60000100a00 */
[----:B0-----:R-:W1:Y:S01]  /*4c8e0*/  LDL.LU.64 R12, [R1+0x3b68] ;  /* 0x003b6800010c7983 */ /* 0x001e620000300a00 */
[C---:B---3--:R-:W-:Y:S03]  /*4c8f0*/  HMMA.16816.F32.BF16 R4, R44.reuse, R4, R56 ;  /* 0x000000042c04723c */ /* 0x048fe60000041838 */
[----:B------:R-:W3:Y:S05]  /*4c900*/  LDL.LU.64 R56, [R1+0x3b60] ;  /* 0x003b600001387983 */ /* 0x000eea0000300a00 */
[C---:B-1----:R-:W-:Y:S11]  /*4c910*/  HMMA.16816.F32.BF16 R12, R44.reuse, R12, R8 ;  /* 0x0000000c2c0c723c */ /* 0x042ff60000041808 */
[----:B------:R-:W-:Y:S04]  /*4c920*/  @!UPT UIADD3 URZ, URZ, URZ, URZ ;  /* 0x0000003f3f3ff290 */ /* 0x000fe8000fffe03f */
[----:B------:R-:W-:Y:S01]  /*4c930*/  STL.64 [R1+0x220], R4 ;  /* 0x0002200401007387 */ /* 0x000fe20000100a00 */
[----:B------:R0:W-:Y:S03]  /*4c940*/  STL.64 [R1+0x228], R6 ;  /* 0x0002280601007387 */ /* 0x0001e60000100a00 */
[----:B0-----:R-:W2:Y:S01]  /*4c950*/  LDL.LU.64 R6, [R1+0x3b58] ;  /* 0x003b580001067983 */ /* 0x001ea20000300a00 */
[----:B------:R-:W2:Y:S02]  /*4c960*/  LDL.LU.64 R4, [R1+0x3b50] ;  /* 0x003b500001047983 */ /* 0x000ea40000300a00 */
        /* <DEDUP_REMOVED lines=39> */
[----:B------:R0:W-:Y:S02]  /*4cbe0*/  STL [R1+0x1c8], R34 ;  /* 0x0001c82201007387 */ /* 0x0001e40000100800 */
[----:B------:R-:W-:Y:S02]  /*4cbf0*/  IMAD.MOV.U32 R57, RZ, RZ, R35 ;  /* 0x000000ffff397224 */ /* 0x000fe400078e0023 */
[----:B0-----:R-:W2:Y:S01]  /*4cc00*/  LDL.LU.64 R34, [R1+0x3ad8] ;  /* 0x003ad80001227983 */ /* 0x001ea20000300a00 */
[----:B------:R-:W2:Y:S02]  /*4cc10*/  LDL.LU.64 R32, [R1+0x3ad0] ;  /* 0x003ad00001207983 */ /* 0x000ea40000300a00 */
[----:B------:R-:W-:Y:S01]  /*4cc20*/  STL [R1+0x3508], R57 ;  /* 0x0035083901007387 */ /* 0x000fe20000100800 */
        /* <DEDUP_REMOVED lines=10> */
[----:B------:R0:W-:Y:S01]  /*4ccd0*/  STL.64 [R1+0x1a0], R24 ;  /* 0x0001a01801007387 */ /* 0x0001e20000100a00 */
[----:B------:R-:W-:Y:S02]  /*4cce0*/  IMAD.MOV.U32 R61, RZ, RZ, R26 ;  /* 0x000000ffff3d7224 */ /* 0x000fe400078e001a */
[----:B------:R-:W-:Y:S02]  /*4ccf0*/  IMAD.MOV.U32 R56, RZ, RZ, R27 ;  /* 0x000000ffff387224 */ /* 0x000fe400078e001b */
[----:B------:R-:W2:Y:S04]  /*4cd00*/  LDL.LU.64 R26, [R1+0x3ab8] ;  /* 0x003ab800011a7983 */ /* 0x000ea80000300a00 */
[----:B0-----:R-:W2:Y:S01]  /*4cd10*/  LDL.LU.64 R24, [R1+0x3ab0] ;  /* 0x003ab00001187983 */ /* 0x001ea20000300a00 */
[----:B------:R-:W-:Y:S02]  /*4cd20*/  STL [R1+0x3510], R56 ;  /* 0x0035103801007387 */ /* 0x000fe40000100800 */
[----:B------:R-:W-:Y:S01]  /*4cd30*/  STL [R1+0x350c], R61 ;  /* 0x00350c3d01007387 */ /* 0x000fe20000100800 */
[C---:B--2---:R-:W-:Y:S11]  /*4cd40*/  HMMA.16816.F32.BF16 R20, R44.reuse, R24, R20 ;  /* 0x000000182c14723c */ /* 0x044ff60000041814 */
[----:B------:R-:W-:Y:S11]  /*4cd50*/  @!UPT UIADD3 URZ, URZ, URZ, URZ ;  /* 0x0000003f3f3ff290 */ /* 0x000ff6000fffe03f */
[----:B------:R-:W-:Y:S02]  /*4cd60*/  @!UPT UIADD3 URZ, URZ, URZ, URZ ;  /* 0x0000003f3f3ff290 */ /* 0x000fe4000fffe03f */
[----:B------:R-:W-:Y:S02]  /*4cd70*/  IMAD.MOV.U32 R25, RZ, RZ, R22 ;  /* 0x000000ffff197224 */ /* 0x000fe400078e0016 */
[----:B------:R-:W-:Y:S02]  /*4cd80*/  IMAD.MOV.U32 R24, RZ, RZ, R23 ;  /* 0x000000ffff187224 */ /* 0x000fe400078e0017 */
[----:B------:R-:W-:Y:S02]  /*4cd90*/  IMAD.MOV.U32 R28, RZ, RZ, R20 ;  /* 0x000000ffff1c7224 */ /* 0x000fe400078e0014 */
[----:B------:R-:W-:Y:S01]  /*4cda0*/  IMAD.MOV.U32 R29, RZ, RZ, R21 ;  /* 0x000000ffff1d7224 */ /* 0x000fe200078e0015 */
[----:B------:R-:W2:Y:S01]  /*4cdb0*/  LDL.LU.64 R22, [R1+0x3aa8] ;  /* 0x003aa80001167983 */ /* 0x000ea20000300a00 */
[----:B------:R-:W2:Y:S02]  /*4cdc0*/  LDL.LU.64 R20, [R1+0x3aa0] ;  /* 0x003aa00001147983 */ /* 0x000ea40000300a00 */
[----:B------:R-:W-:Y:S02]  /*4cdd0*/  STL.64 [R1+0x3960], R26 ;  /* 0x0039601a01007387 */ /* 0x000fe40000100a00 */
[----:B------:R0:W-:Y:S02]  /*4cde0*/  STL.64 [R1+0x3958], R24 ;  /* 0x0039581801007387 */ /* 0x0001e40000100a00 */
[----:B0-----:R-:W2:Y:S01]  /*4cdf0*/  LDL.LU.64 R24, [R1+0x170] ;  /* 0x0001700001187983 */ /* 0x001ea20000300a00 */
[----:B------:R-:W2:Y:S02]  /*4ce00*/  LDL.LU.64 R26, [R1+0x178] ;  /* 0x00017800011a7983 */ /* 0x000ea40000300a00 */
[----:B------:R-:W-:Y:S02]  /*4ce10*/  STL.64 [R1+0x3948], R30 ;  /* 0x0039481e01007387 */ /* 0x000fe40000100a00 */
[----:B------:R0:W-:Y:S02]  /*4ce20*/  STL.64 [R1+0x3940], R28 ;  /* 0x0039401c01007387 */ /* 0x0001e40000100a00 */
[----:B0-----:R-:W3:Y:S01]  /*4ce30*/  LDL.LU.64 R28, [R1+0x180] ;  /* 0x00018000011c7983 */ /* 0x001ee20000300a00 */
[----:B------:R-:W3:Y:S01]  /*4ce40*/  LDL.LU.64 R30, [R1+0x188] ;  /* 0x00018800011e7983 */ /* 0x000ee20000300a00 */
[C---:B--2---:R-:W-:Y:S08]  /*4ce50*/  HMMA.16816.F32.BF16 R24, R44.reuse, R16, R24 ;  /* 0x000000102c18723c */ /* 0x044ff00000041818 */
[----:B---3--:R-:W-:Y:S11]  /*4ce60*/  HMMA.16816.F32.BF16 R28, R44, R20, R28 ;  /* 0x000000142c1c723c */ /* 0x008ff6000004181c */
[----:B------:R-:W-:Y:S05]  /*4ce70*/  @!UPT UIADD3 URZ, URZ, URZ, URZ ;  /* 0x0000003f3f3ff290 */ /* 0x000fea000fffe03f */
[----:B------:R-:W-:Y:S02]  /*4ce80*/  IMAD.MOV.U32 R36, RZ, RZ, R24 ;  /* 0x000000ffff247224 */ /* 0x000fe400078e0018 */
[----:B------:R-:W-:Y:S02]  /*4ce90*/  IMAD.MOV.U32 R37, RZ, RZ, R25 ;  /* 0x000000ffff257224 */ /* 0x000fe400078e0019 */
[----:B------:R-:W-:Y:S02]  /*4cea0*/  IMAD.MOV.U32 R17, RZ, RZ, R26 ;  /* 0x000000ffff117224 */ /* 0x000fe400078e001a */
[----:B------:R-:W-:Y:S02]  /*4ceb0*/  IMAD.MOV.U32 R16, RZ, RZ, R27 ;  /* 0x000000ffff107224 */ /* 0x000fe400078e001b */
[----:B------:R-:W-:Y:S02]  /*4cec0*/  IMAD.MOV.U32 R21, RZ, RZ, R30 ;  /* 0x000000ffff157224 */ /* 0x000fe400078e001e */
[----:B------:R-:W-:-:S02]  /*4ced0*/  IMAD.MOV.U32 R20, RZ, RZ, R31 ;  /* 0x000000ffff147224 */ /* 0x000fc400078e001f */
[----:B------:R-:W-:Y:S02]  /*4cee0*/  IMAD.MOV.U32 R32, RZ, RZ, R28 ;  /* 0x000000ffff207224 */ /* 0x000fe400078e001c */
[----:B------:R-:W-:Y:S02]  /*4cef0*/  IMAD.MOV.U32 R33, RZ, RZ, R29 ;  /* 0x000000ffff217224 */ /* 0x000fe400078e001d */
[----:B------:R-:W2:Y:S01]  /*4cf00*/  LDL.LU.64 R28, [R1+0x160] ;  /* 0x00016000011c7983 */ /* 0x000ea20000300a00 */
[----:B------:R-:W2:Y:S02]  /*4cf10*/  LDL.LU.64 R30, [R1+0x168] ;  /* 0x00016800011e7983 */ /* 0x000ea40000300a00 */
[----:B------:R-:W-:Y:S02]  /*4cf20*/  STL.64 [R1+0x39a0], R22 ;  /* 0x0039a01601007387 */ /* 0x000fe40000100a00 */
[----:B------:R0:W-:Y:S01]  /*4cf30*/  STL.64 [R1+0x3998], R20 ;  /* 0x0039981401007387 */ /* 0x0001e20000100a00 */
[----:B------:R-:W-:Y:S01]  /*4cf40*/  STL.64 [R1+0x3980], R34 ;  /* 0x0039802201007387 */ /* 0x000fe20000100a00 */
[----:B------:R-:W-:Y:S02]  /*4cf50*/  STL.64 [R1+0x3978], R32 ;  /* 0x0039782001007387 */ /* 0x000fe40000100a00 */
[----:B------:R-:W3:Y:S02]  /*4cf60*/  LDL.LU.64 R24, [R1+0x150] ;  /* 0x0001500001187983 */ /* 0x000ee40000300a00 */
[----:B------:R-:W3:Y:S01]  /*4cf70*/  LDL.LU.64 R26, [R1+0x158] ;  /* 0x00015800011a7983 */ /* 0x000ee20000300a00 */
[----:B0-----:R-:W4:Y:S01]  /*4cf80*/  LDL.LU.64 R20, [R1+0x140] ;  /* 0x0001400001147983 */ /* 0x001f220000300a00 */
[----:B------:R-:W4:Y:S02]  /*4cf90*/  LDL.LU.64 R22, [R1+0x148] ;  /* 0x0001480001167983 */ /* 0x000f240000300a00 */
[----:B------:R-:W-:Y:S02]  /*4cfa0*/  STL.64 [R1+0x39c0], R18 ;  /* 0x0039c01201007387 */ /* 0x000fe40000100a00 */
[----:B------:R3:W-:Y:S01]  /*4cfb0*/  STL.64 [R1+0x39b8], R16 ;  /* 0x0039b81001007387 */ /* 0x0007e20000100a00 */
[----:B------:R-:W-:Y:S01]  /*4cfc0*/  STL.64 [R1+0x39b0], R38 ;  /* 0x0039b02601007387 */ /* 0x000fe20000100a00 */
[----:B------:R-:W-:Y:S02]  /*4cfd0*/  STL.64 [R1+0x39a8], R36 ;  /* 0x0039a82401007387 */ /* 0x000fe40000100a00 */
[----:B------:R-:W-:Y:S01]  /*4cfe0*/  STL.64 [R1+0x39e0], R14 ;  /* 0x0039e00e01007387 */ /* 0x000fe20000100a00 */
        /* <DEDUP_REMOVED lines=8> */
[----:B------:R-:W-:Y:S01]  /*4d070*/  IMAD.MOV.U32 R53, RZ, RZ, R17 ;  /* 0x000000ffff357224 */ /* 0x000fe200078e0011 */
[----:B------:R0:W-:Y:S01]  /*4d080*/  STL.64 [R1+0x39d8], R12 ;  /* 0x0039d80c01007387 */ /* 0x0001e20000100a00 */
[----:B------:R-:W-:Y:S02]  /*4d090*/  STL.64 [R1+0x39d0], R50 ;  /* 0x0039d03201007387 */ /* 0x000fe40000100a00 */
[----:B------:R-:W-:-:S02]  /*4d0a0*/  IMAD.MOV.U32 R9, RZ, RZ, R18 ;  /* 0x000000ffff097224 */ /* 0x000fc400078e0012 */
[----:B------:R-:W-:Y:S01]  /*4d0b0*/  IMAD.MOV.U32 R8, RZ, RZ, R19 ;  /* 0x000000ffff087224 */ /* 0x000fe200078e0013 */
[----:B------:R-:W-:Y:S01]  /*4d0c0*/  STL.64 [R1+0x39c8], R48 ;  /* 0x0039c83001007387 */ /* 0x000fe20000100a00 */
[----:B------:R-:W-:Y:S02]  /*4d0d0*/  STL.64 [R1+0x39f0], R54 ;  /* 0x0039f03601007387 */ /* 0x000fe40000100a00 */
[----:B------:R-:W-:Y:S02]  /*4d0e0*/  STL.64 [R1+0x39e8], R52 ;  /* 0x0039e83401007387 */ /* 0x000fe40000100a00 */
[----:B------:R-:W-:Y:S01]  /*4d0f0*/  STL.64 [R1+0x3920], R10 ;  /* 0x0039200a01007387 */ /* 0x000fe20000100a00 */
[----:B------:R-:W-:Y:S01]  /*4d100*/  STL.64 [R1+0x3918], R8 ;  /* 0x0039180801007387 */ /* 0x000fe20000100a00 */
[----:B------:R-:W2:Y:S02]  /*4d110*/  LDL.LU R28, [R1+0x8c0] ;  /* 0x0008c000011c7983 */ /* 0x000ea40000300800 */
[----:B------:R-:W2:Y:S02]  /*4d120*/  LDL.LU R29, [R1+0x8c4] ;  /* 0x0008c400011d7983 */ /* 0x000ea40000300800 */
[----:B------:R-:W-:-:S02]  /*4d130*/  IMAD.MOV.U32 R30, RZ, RZ, R0 ;  /* 0x000000ffff1e7224 */ /* 0x000fc400078e0000 */
[----:B------:R-:W-:Y:S01]  /*4d140*/  IMAD.MOV.U32 R31, RZ, RZ, R6 ;  /* 0x000000ffff1f7224 */ /* 0x000fe200078e0006 */
[----:B------:R-:W3:Y:S01]  /*4d150*/  LDL.LU R0, [R1+0x3a98] ;  /* 0x003a980001007983 */ /* 0x000ee20000300800 */
[----:B------:R-:W3:Y:S02]  /*4d160*/  LDL.LU R6, [R1+0x3a94] ;  /* 0x003a940001067983 */ /* 0x000ee40000300800 */
[----:B------:R-:W-:Y:S02]  /*4d170*/  IMAD.MOV.U32 R32, RZ, RZ, R3 ;  /* 0x000000ffff207224 */ /* 0x000fe400078e0003 */
[----:B----4-:R-:W-:Y:S01]  /*4d180*/  IMAD.MOV.U32 R34, RZ, RZ, R2 ;  /* 0x000000ffff227224 */ /* 0x010fe200078e0002 */
[----:B------:R-:W-:Y:S01]  /*4d190*/  STL.64 [R1+0x3a40], R30 ;  /* 0x003a401e01007387 */ /* 0x000fe20000100a00 */
[----:B------:R-:W-:Y:S02]  /*4d1a0*/  IMAD.MOV.U32 R35, RZ, RZ, R7 ;  /* 0x000000ffff237224 */ /* 0x000fe400078e0007 */
[----:B------:R-:W-:Y:S01]  /*4d1b0*/  IMAD.MOV.U32 R33, RZ, RZ, R60 ;  /* 0x000000ffff217224 */ /* 0x000fe200078e003c */
[----:B0-----:R-:W-:Y:S01]  /*4d1c0*/  HMMA.16816.F32.BF16 R12, R44, R4, R20 ;  /* 0x000000042c0c723c */ /* 0x001fe20000041814 */
[----:B--2---:R-:W-:Y:S01]  /*4d1d0*/  STL.64 [R1+0x3a38], R28 ;  /* 0x003a381c01007387 */ /* 0x004fe20000100a00 */
[----:B------:R-:W2:Y:S02]  /*4d1e0*/  LDL.LU R3, [R1+0x3a90] ;  /* 0x003a900001037983 */ /* 0x000ea40000300800 */
[----:B------:R-:W4:Y:S02]  /*4d1f0*/  LDL.LU R60, [R1+0x3a8c] ;  /* 0x003a8c00013c7983 */ /* 0x000f240000300800 */
[----:B------:R-:W2:Y:S01]  /*4d200*/  LDL.LU R2, [R1+0x3a88] ;  /* 0x003a880001027983 */ /* 0x000ea20000300800 */
[----:B------:R-:W2:Y:S01]  /*4d210*/  LDL.LU R7, [R1+0x3a84] ;  /* 0x003a840001077983 */ /* 0x000ea20000300800 */
[----:B------:R0:W-:Y:S02]  /*4d220*/  STL.64 [R1+0x3a50], R34 ;  /* 0x003a502201007387 */ /* 0x0001e40000100a00 */
[----:B------:R-:W-:Y:S02]  /*4d230*/  STL.64 [R1+0x3a48], R32 ;  /* 0x003a482001007387 */ /* 0x000fe40000100a00 */
[----:B------:R-:W4:Y:S01]  /*4d240*/  LDL R18, [R1+0xe8] ;  /* 0x0000e80001127983 */ /* 0x000f220000100800 */
[----:B------:R-:W4:Y:S01]  /*4d250*/  LDL R19, [R1+0xec] ;  /* 0x0000ec0001137983 */ /* 0x000f220000100800 */
[----:B------:R-:W4:Y:S02]  /*4d260*/  LDL.LU R36, [R1+0x8e0] ;  /* 0x0008e00001247983 */ /* 0x000f240000300800 */
[----:B------:R-:W4:Y:S02]  /*4d270*/  LDL.LU R37, [R1+0x8e4] ;  /* 0x0008e40001257983 */ /* 0x000f240000300800 */
[----:B---3--:R-:W-:-:S02]  /*4d280*/  IMAD.MOV.U32 R38, RZ, RZ, R6 ;  /* 0x000000ffff267224 */ /* 0x008fc400078e0006 */
[----:B------:R-:W3:Y:S01]  /*4d290*/  LDL.LU R6, [R1+0x3a80] ;  /* 0x003a800001067983 */ /* 0x000ee20000300800 */
[----:B------:R-:W-:-:S03]  /*4d2a0*/  IMAD.MOV.U32 R39, RZ, RZ, R0 ;  /* 0x000000ffff277224 */ /* 0x000fc600078e0000 */
[----:B------:R-:W-:Y:S02]  /*4d2b0*/  IMAD.MOV.U32 R5, RZ, RZ, R14 ;  /* 0x000000ffff057224 */ /* 0x000fe400078e000e */
[----:B------:R-:W-:Y:S01]  /*4d2c0*/  IMAD.MOV.U32 R4, RZ, RZ, R15 ;  /* 0x000000ffff047224 */ /* 0x000fe200078e000f */
[----:B------:R-:W4:Y:S01]  /*4d2d0*/  LDL.LU R0, [R1+0x3a7c] ;  /* 0x003a7c0001007983 */ /* 0x000f220000300800 */
[----:B------:R-:W4:Y:S02]  /*4d2e0*/  LDL R14, [R1+0xf8] ;  /* 0x0000f800010e7983 */ /* 0x000f240000100800 */
[----:B------:R-:W4:Y:S02]  /*4d2f0*/  LDL R15, [R1+0xfc] ;  /* 0x0000fc00010f7983 */ /* 0x000f240000100800 */
[----:B0-----:R-:W4:Y:S01]  /*4d300*/  LDL.64 R34, [R1+0x138] ;  /* 0x0001380001227983 */ /* 0x001f220000100a00 */
[----:B------:R-:W4:Y:S01]  /*4d310*/  LDL.LU R28, [R1+0x920] ;  /* 0x00092000011c7983 */ /* 0x000f220000300800 */
[----:B------:R-:W4:Y:S02]  /*4d320*/  LDL.LU R29, [R1+0x924] ;  /* 0x00092400011d7983 */ /* 0x000f240000300800 */
[----:B------:R-:W4:Y:S02]  /*4d330*/  LDL.LU R30, [R1+0x928] ;  /* 0x00092800011e7983 */ /* 0x000f240000300800 */
[----:B------:R-:W4:Y:S01]  /*4d340*/  LDL.LU R31, [R1+0x92c] ;  /* 0x00092c00011f7983 */ /* 0x000f220000300800 */
[----:B------:R-:W4:Y:S04]  /*4d350*/  LDL R54, [R1+0x108] ;  /* 0x0001080001367983 */ /* 0x000f280000100800 */
[----:B------:R-:W4:Y:S01]  /*4d360*/  LDL R55, [R1+0x10c] ;  /* 0x00010c0001377983 */ /* 0x000f220000100800 */
[----:B------:R-:W4:Y:S02]  /*4d370*/  LDL.LU R8, [R1+0x900] ;  /* 0x0009000001087983 */ /* 0x000f240000300800 */
[----:B------:R-:W4:Y:S02]  /*4d380*/  LDL.LU R9, [R1+0x904] ;  /* 0x0009040001097983 */ /* 0x000f240000300800 */
[----:B------:R-:W4:Y:S02]  /*4d390*/  LDL.LU R10, [R1+0x908] ;  /* 0x00090800010a7983 */ /* 0x000f240000300800 */
[----:B--2---:R-:W-:-:S02]  /*4d3a0*/  IMAD.MOV.U32 R48, RZ, RZ, R7 ;  /* 0x000000ffff307224 */ /* 0x004fc400078e0007 */
[----:B---3--:R-:W-:Y:S02]  /*4d3b0*/  IMAD.MOV.U32 R11, RZ, RZ, R6 ;  /* 0x000000ffff0b7224 */ /* 0x008fe400078e0006 */
[----:B------:R-:W2:Y:S01]  /*4d3c0*/  LDL.LU R6, [R1+0x3a78] ;  /* 0x003a780001067983 */ /* 0x000ea20000300800 */
[----:B------:R-:W2:Y:S02]  /*4d3d0*/  LDL.LU R7, [R1+0x3a74] ;  /* 0x003a740001077983 */ /* 0x000ea40000300800 */
[----:B------:R-:W-:Y:S02]  /*4d3e0*/  IMAD.MOV.U32 R49, RZ, RZ, R2 ;  /* 0x000000ffff317224 */ /* 0x000fe400078e0002 */
[----:B----4-:R-:W-:Y:S01]  /*4d3f0*/  IMAD.MOV.U32 R50, RZ, RZ, R60 ;  /* 0x000000ffff327224 */ /* 0x010fe200078e003c */
[----:B------:R-:W3:Y:S01]  /*4d400*/  LDL.LU R2, [R1+0x3a70] ;  /* 0x003a700001027983 */ /* 0x000ee20000300800 */
[----:B------:R-:W4:Y:S02]  /*4d410*/  LDL.LU R60, [R1+0x3a6c] ;  /* 0x003a6c00013c7983 */ /* 0x000f240000300800 */
[----:B------:R-:W-:-:S02]  /*4d420*/  IMAD.MOV.U32 R51, RZ, RZ, R3 ;  /* 0x000000ffff337224 */ /* 0x000fc400078e0003 */
[----:B------:R-:W4:Y:S01]  /*4d430*/  LDL.LU R3, [R1+0x3a68] ;  /* 0x003a680001037983 */ /* 0x000f220000300800 */
[----:B------:R-:W4:Y:S02]  /*4d440*/  LDL.64 R22, [R1+0xd8] ;  /* 0x0000d80001167983 */ /* 0x000f240000100a00 */
[----:B------:R-:W4:Y:S02]  /*4d450*/  LDL.64 R26, [R1+0xc8] ;  /* 0x0000c800011a7983 */ /* 0x000f240000100a00 */
[----:B------:R0:W-:Y:S01]  /*4d460*/  STL [R1+0x3520], R4 ;  /* 0x0035200401007387 */ /* 0x0001e20000100800 */
[----:B------:R3:W-:Y:S01]  /*4d470*/  STL [R1+0x351c], R5 ;  /* 0x00351c0501007387 */ /* 0x0007e20000100800 */
[----:B0-----:R-:W-:-:S03]  /*4d480*/  IMAD.MOV.U32 R4, RZ, RZ, R0 ;  /* 0x000000ffff047224 */ /* 0x001fc600078e0000 */
[----:B--2---:R4:W-:Y:S01]  /*4d490*/  STL.64 [R1+0x3910], R6 ;  /* 0x0039100601007387 */ /* 0x0049e20000100a00 */
[----:B------:R-:W2:Y:S02]  /*4d4a0*/  LDL.LU R0, [R1+0x3a64] ;  /* 0x003a640001007983 */ /* 0x000ea40000300800 */
[----:B------:R-:W-:Y:S02]  /*4d4b0*/  IMAD.MOV.U32 R57, RZ, RZ, R13 ;  /* 0x000000ffff397224 */ /* 0x000fe400078e000d */
[----:B---3--:R-:W-:Y:S02]  /*4d4c0*/  IMAD.MOV.U32 R5, RZ, RZ, R2 ;  /* 0x000000ffff057224 */ /* 0x008fe400078e0002 */
[----:B------:R-:W-:Y:S01]  /*4d4d0*/  IMAD.MOV.U32 R61, RZ, RZ, R12 ;  /* 0x000000ffff3d7224 */ /* 0x000fe200078e000c */
[----:B------:R-:W3:Y:S01]  /*4d4e0*/  LDL.LU R2, [R1+0x3a60] ;  /* 0x003a600001027983 */ /* 0x000ee20000300800 */
[----:B----4-:R-:W-:Y:S02]  /*4d4f0*/  IMAD.MOV.U32 R6, RZ, RZ, R60 ;  /* 0x000000ffff067224 */ /* 0x010fe400078e003c */
[----:B------:R-:W-:Y:S01]  /*4d500*/  IMAD.MOV.U32 R7, RZ, RZ, R3 ;  /* 0x000000ffff077224 */ /* 0x000fe200078e0003 */
[----:B------:R-:W4:Y:S01]  /*4d510*/  LDL.LU R60, [R1+0x3a5c] ;  /* 0x003a5c00013c7983 */ /* 0x000f220000300800 */
[----:B------:R-:W3:Y:S02]  /*4d520*/  LDL.LU R3, [R1+0x3a58] ;  /* 0x003a580001037983 */ /* 0x000ee40000300800 */
[----:B------:R-:W-:Y:S02]  /*4d530*/  STL [R1+0x3518], R57 ;  /* 0x0035183901007387 */ /* 0x000fe40000100800 */
[----:B------:R0:W-:Y:S02]  /*4d540*/  STL.64 [R1+0x3a20], R58 ;  /* 0x003a203a01007387 */ /* 0x0001e40000100a00 */
[----:B0-----:R-:W3:Y:S01]  /*4d550*/  LDL.64 R58, [R1+0x128] ;  /* 0x00012800013a7983 */ /* 0x001ee20000100a00 */
[----:B------:R-:W-:Y:S03]  /*4d560*/  STL [R1+0x3514], R61 ;  /* 0x0035143d01007387 */ /* 0x000fe60000100800 */
[----:B--2---:R-:W0:Y:S04]  /*4d570*/  LDSM.16.MT88.4 R44, [R0+0x8800] ;  /* 0x00880000002c783b */ /* 0x004e280000004200 */
[----:B0-----:R-:W-:Y:S01]  /*4d580*/  STL.64 [R1+0x3908], R46 ;  /* 0x0039082e01007387 */ /* 0x001fe20000100a00 */
[----:B------:R0:W-:Y:S03]  /*4d590*/  STL.64 [R1+0x3900], R44 ;  /* 0x0039002c01007387 */ /* 0x0001e60000100a00 */
[----:B0-----:R-:W2:Y:S01]  /*4d5a0*/  LDL.LU R44, [R1+0x930] ;  /* 0x00093000012c7983 */ /* 0x001ea20000300800 */
[----:B----4-:R-:W-:-:S02]  /*4d5b0*/  IMAD.MOV.U32 R45, RZ, RZ, R60 ;  /* 0x000000ffff2d7224 */ /* 0x010fc400078e003c */
[----:B---3--:R-:W-:Y:S02]  /*4d5c0*/  IMAD.MOV.U32 R46, RZ, RZ, R3 ;  /* 0x000000ffff2e7224 */ /* 0x008fe400078e0003 */
[----:B------:R-:W-:Y:S01]  /*4d5d0*/  IMAD.MOV.U32 R47, RZ, RZ, R2 ;  /* 0x000000ffff2f7224 */ /* 0x000fe200078e0002 */
[C---:B------:R-:W-:Y:S01]  /*4d5e0*/  HMMA.16816.F32.BF16 R28, R40.reuse, R58, R28 ;  /* 0x0000003a281c723c */ /* 0x040fe2000004181c */
[----:B------:R-:W-:Y:S07]  /*4d5f0*/  STL [R1+0x33a0], R0 ;  /* 0x0033a00001007387 */ /* 0x000fee0000100800 */
[----:B--2---:R-:W-:Y:S11]  /*4d600*/  HMMA.16816.F32.BF16 R44, R40, R34, R44 ;  /* 0x00000022282c723c */ /* 0x004ff6000004182c */
[----:B------:R-:W-:Y:S11]  /*4d610*/  @!UPT UIADD3 URZ, URZ, URZ, URZ ;  /* 0x0000003f3f3ff290 */ /* 0x000ff6000fffe03f */
[----:B------:R-:W-:Y:S01]  /*4d620*/  @!UPT UIADD3 URZ, URZ, URZ, URZ ;  /* 0x0000003f3f3ff290 */ /* 0x000fe2000fffe03f */
[----:B------:R0:W-:Y:S01]  /*4d630*/  STL.64 [R1+0x930], R44 ;  /* 0x0009302c01007387 */ /* 0x0001e20000100a00 */
[----:B------:R1:W-:Y:S02]  /*4d640*/  STL.64 [R1+0x938], R46 ;  /* 0x0009382e01007387 */ /* 0x0003e40000100a00 */
[----:B0-----:R-:W-:Y:S02]  /*4d650*/  IMAD.MOV.U32 R45, RZ, RZ, R34 ;  /* 0x000000ffff2d7224 */ /* 0x001fe400078e0022 */
[----:B------:R-:W-:Y:S02]  /*4d660*/  IMAD.MOV.U32 R44, RZ, RZ, R35 ;  /* 0x000000ffff2c7224 */ /* 0x000fe400078e0023 */
[----:B-1----:R-:W-:Y:S01]  /*4d670*/  IMAD.MOV.U32 R47, RZ, RZ, R58 ;  /* 0x000000ffff2f7224 */ /* 0x002fe200078e003a */
[----:B------:R-:W2:Y:S01]  /*4d680*/  LDL.LU.64 R34, [R1+0x3a50] ;  /* 0x003a500001227983 */ /* 0x000ea20000300a00 */
[----:B------:R-:W2:Y:S02]  /*4d690*/  LDL.LU.64 R32, [R1+0x3a48] ;  /* 0x003a480001207983 */ /* 0x000ea40000300a00 */
[----:B------:R-:W-:-:S02]  /*4d6a0*/  IMAD.MOV.U32 R46, RZ, RZ, R59 ;  /* 0x000000ffff2e7224 */ /* 0x000fc400078e003b */
[----:B------:R-:W-:Y:S01]  /*4d6b0*/  STL.64 [R1+0x920], R28 ;  /* 0x0009201c01007387 */ /* 0x000fe20000100a00 */
[----:B------:R0:W-:Y:S04]  /*4d6c0*/  STL.64 [R1+0x928], R30 ;  /* 0x0009281e01007387 */ /* 0x0001e80000100a00 */
[----:B0-----:R-:W3:Y:S01]  /*4d6d0*/  LDL.LU.64 R30, [R1+0x3a40] ;  /* 0x003a4000011e7983 */ /* 0x001ee20000300a00 */
[----:B------:R-:W3:Y:S02]  /*4d6e0*/  LDL.LU.64 R28, [R1+0x3a38] ;  /* 0x003a3800011c7983 */ /* 0x000ee40000300a00 */
[----:B------:R0:W-:Y:S02]  /*4d6f0*/  STL.64 [R1+0x3a08], R46 ;  /* 0x003a082e01007387 */ /* 0x0001e40000100a00 */
[----:B------:R1:W-:Y:S01]  /*4d700*/  STL.64 [R1+0x3a00], R44 ;  /* 0x003a002c01007387 */ /* 0x0003e20000100a00 */
[----:B0-----:R-:W4:Y:S02]  /*4d710*/  LDL.64 R46, [R1+0x118] ;  /* 0x00011800012e7983 */ /* 0x001f240000100a00 */
[----:B----4-:R-:W-:Y:S07]  /*4d720*/  HMMA.16816.F32.BF16 R56, R40, R46, R4 ;  /* 0x0000002e2838723c */ /* 0x010fee0000041804 */
[----:B------:R-:W-:-:S02]  /*4d730*/  IMAD.MOV.U32 R5, RZ, RZ, R46 ;  /* 0x000000ffff057224 */ /* 0x000fc400078e002e */
[----:B------:R-:W-:Y:S02]  /*4d740*/  IMAD.MOV.U32 R4, RZ, RZ, R47 ;  /* 0x000000ffff047224 */ /* 0x000fe400078e002f */
[C---:B-1----:R-:W-:Y:S08]  /*4d750*/  HMMA.16816.F32.BF16 R44, R40.reuse, R54, R8 ;  /* 0x00000036282c723c */ /* 0x042ff00000041808 */
[----:B------:R-:W-:Y:S05]  /*4d760*/  HMMA.16816.F32.BF16 R8, R40, R14, R48 ;  /* 0x0000000e2808723c */ /* 0x000fea0000041830 */
[----:B------:R-:W-:-:S02]  /*4d770*/  IMAD.MOV.U32 R2, RZ, RZ, R59 ;  /* 0x000000ffff027224 */ /* 0x000fc400078e003b */
[----:B------:R-:W-:Y:S02]  /*4d780*/  IMAD.MOV.U32 R3, RZ, RZ, R58 ;  /* 0x000000ffff037224 */ /* 0x000fe400078e003a */
[----:B------:R-:W-:Y:S01]  /*4d790*/  IMAD.MOV.U32 R60, RZ, RZ, R57 ;  /* 0x000000ffff3c7224 */ /* 0x000fe200078e0039 */
[----:B------:R-:W-:Y:S01]  /*4d7a0*/  STL [R1+0x910], R56 ;  /* 0x0009103801007387 */ /* 0x000fe20000100800 */
[----:B------:R-:W-:Y:S02]  /*4d7b0*/  STL [R1+0x33ac], R2 ;  /* 0x0033ac0201007387 */ /* 0x000fe40000100800 */
[----:B------:R0:W-:Y:S01]  /*4d7c0*/  STL [R1+0x33a8], R3 ;  /* 0x0033a80301007387 */ /* 0x0001e20000100800 */
[----:B------:R1:W-:Y:S01]  /*4d7d0*/  STL [R1+0x33a4], R60 ;  /* 0x0033a43c01007387 */ /* 0x0003e20000100800 */
[----:B------:R-:W-:Y:S02]  /*4d7e0*/  STL.64 [R1+0x900], R44 ;  /* 0x0009002c01007387 */ /* 0x000fe40000100a00 */
[----:B------:R-:W-:Y:S06]  /*4d7f0*/  STL.64 [R1+0x908], R46 ;  /* 0x0009082e01007387 */ /* 0x000fec0000100a00 */
[----:B------:R4:W-:Y:S02]  /*4d800*/  STL [R1+0x8fc], R11 ;  /* 0x0008fc0b01007387 */ /* 0x0009e40000100800 */
[----:B------:R-:W-:-:S02]  /*4d810*/  IMAD.MOV.U32 R0, RZ, RZ, R10 ;  /* 0x000000ffff007224 */ /* 0x000fc400078e000a */
[----:B0-----:R-:W-:Y:S02]  /*4d820*/  IMAD.MOV.U32 R3, RZ, RZ, R8 ;  /* 0x000000ffff037224 */ /* 0x001fe400078e0008 */
[----:B-1----:R-:W-:Y:S02]  /*4d830*/  IMAD.MOV.U32 R60, RZ, RZ, R9 ;  /* 0x000000ffff3c7224 */ /* 0x002fe400078e0009 */
[C---:B----4-:R-:W-:Y:S01]  /*4d840*/  HMMA.16816.F32.BF16 R8, R40.reuse, R18, R36 ;  /* 0x000000122808723c */ /* 0x050fe20000041824 */
[----:B------:R-:W-:Y:S02]  /*4d850*/  STL [R1+0x352c], R0 ;  /* 0x00352c0001007387 */ /* 0x000fe40000100800 */
[----:B------:R-:W-:Y:S02]  /*4d860*/  STL [R1+0x3528], R60 ;  /* 0x0035283c01007387 */ /* 0x000fe40000100800 */
[----:B------:R-:W-:Y:S11]  /*4d870*/  STL [R1+0x3524], R3 ;  /* 0x0035240301007387 */ /* 0x000ff60000100800 */
[----:B------:R-:W-:Y:S07]  /*4d880*/  @!UPT UIADD3 URZ, URZ, URZ, URZ ;  /* 0x0000003f3f3ff290 */ /* 0x000fee000fffe03f */
[----:B------:R-:W-:Y:S01]  /*4d890*/  STL.64 [R1+0x8e0], R8 ;  /* 0x0008e00801007387 */ /* 0x000fe20000100a00 */
[----:B------:R2:W-:Y:S02]  /*4d8a0*/  STL [R1+0x8e8], R10 ;  /* 0x0008e80a01007387 */ /* 0x0005e40000100800 */
[----:B------:R-:W-:Y:S02]  /*4d8b0*/  IMAD.MOV.U32 R2, RZ, RZ, R11 ;  /* 0x000000ffff027224 */ /* 0x000fe400078e000b */
[C---:B--2---:R-:W-:Y:S03]  /*4d8c0*/  HMMA.16816.F32.BF16 R8, R40.reuse, R22, R32 ;  /* 0x000000162808723c */ /* 0x044fe60000041820 */
[----:B------:R-:W-:Y:S11]  /*4d8d0*/  STL [R1+0x3530], R2 ;  /* 0x0035300201007387 */ /* 0x000ff60000100800 */
[----:B------:R-:W-:Y:S09]  /*4d8e0*/  @!UPT UIADD3 URZ, URZ, URZ, URZ ;  /* 0x0000003f3f3ff290 */ /* 0x000ff2000fffe03f */
[----:B------:R-:W-:Y:S01]  /*4d8f0*/  STL.64 [R1+0x8d0], R8 ;  /* 0x0008d00801007387 */ /* 0x000fe20000100a00 */
[----:B------:R3:W-:Y:S02]  /*4d900*/  STL.64 [R1+0x8d8], R10 ;  /* 0x0008d80a01007387 */ /* 0x0007e40000100a00 */
[C---:B---3--:R-:W-:Y:S01]  /*4d910*/  HMMA.16816.F32.BF16 R8, R40.reuse, R26, R28 ;  /* 0x0000001a2808723c */ /* 0x048fe2000004181c */
[----:B------:R-:W-:Y:S02]  /*4d920*/  IMAD.MOV.U32 R6, RZ, RZ, R26 ;  /* 0x000000ffff067224 */ /* 0x000fe400078e001a */
[----:B------:R-:W-:Y:S02]  /*4d930*/  IMAD.MOV.U32 R2, RZ, RZ, R22 ;  /* 0x000000ffff027224 */ /* 0x000fe400078e0016 */
[----:B------:R-:W-:Y:S11]  /*4d940*/  IMAD.MOV.U32 R0, RZ, RZ, R23 ;  /* 0x000000ffff007224 */ /* 0x000ff600078e0017 */
[----:B------:R-:W-:Y:S07]  /*4d950*/  @!UPT UIADD3 URZ, URZ, URZ, URZ ;  /* 0x0000003f3f3ff290 */ /* 0x000fee000fffe03f */
[----:B------:R0:W-:Y:S01]  /*4d960*/  STL.64 [R1+0x8c0], R8 ;  /* 0x0008c00801007387 */ /* 0x0001e20000100a00 */
[----:B------:R1:W-:Y:S03]  /*4d970*/  STL.64 [R1+0x8c8], R10 ;  /* 0x0008c80a01007387 */ /* 0x0003e60000100a00 */
[----:B0-----:R-:W2:Y:S01]  /*4d980*/  LDL.LU R8, [R1+0x8b0] ;  /* 0x0008b00001087983 */ /* 0x001ea20000300800 */
[----:B------:R-:W2:Y:S02]  /*4d990*/  LDL.LU R9, [R1+0x8b4] ;  /* 0x0008b40001097983 */ /* 0x000ea40000300800 */
[----:B-1----:R-:W2:Y:S02]  /*4d9a0*/  LDL.LU R10, [R1+0x8b8] ;  /* 0x0008b800010a7983 */ /* 0x002ea40000300800 */
[----:B------:R-:W2:Y:S01]  /*4d9b0*/  LDL.LU R11, [R1+0x8bc] ;  /* 0x0008bc00010b7983 */ /* 0x000ea20000300800 */
[----:B------:R0:W-:Y:S01]  /*4d9c0*/  STL [R1+0x3a30], R6 ;  /* 0x003a300601007387 */ /* 0x0001e20000100800 */
[----:B------:R-:W-:Y:S03]  /*4d9d0*/  STL.64 [R1+0x3a28], R4 ;  /* 0x003a280401007387 */ /* 0x000fe60000100a00 */
[----:B0-----:R-:W2:Y:S01]  /*4d9e0*/  LDL.64 R6, [R1+0xb8] ;  /* 0x0000b80001067983 */ /* 0x001ea20000100a00 */
[----:B------:R-:W3:Y:S02]  /*4d9f0*/  LDL.LU R20, [R1+0x8a0] ;  /* 0x0008a00001147983 */ /* 0x000ee40000300800 */
[----:B------:R-:W3:Y:S02]  /*4da00*/  LDL.LU R21, [R1+0x8a4] ;  /* 0x0008a40001157983 */ /* 0x000ee40000300800 */
[----:B------:R-:W3:Y:S01]  /*4da10*/  LDL.LU R22, [R1+0x8a8] ;  /* 0x0008a80001167983 */ /* 0x000ee20000300800 */
[----:B------:R-:W3:Y:S01]  /*4da20*/  LDL.LU R23, [R1+0x8ac] ;  /* 0x0008ac0001177983 */ /* 0x000ee20000300800 */
[----:B------:R-:W3:Y:S02]  /*4da30*/  LDL.64 R30, [R1+0xa8] ;  /* 0x0000a800011e7983 */ /* 0x000ee40000100a00 */
[----:B------:R-:W4:Y:S02]  /*4da40*/  LDL.LU R44, [R1+0x880] ;  /* 0x00088000012c7983 */ /* 0x000f240000300800 */
[----:B------:R-:W4:Y:S01]  /*4da50*/  LDL.LU R45, [R1+0x884] ;  /* 0x00088400012d7983 */ /* 0x000f220000300800 */
[----:B------:R-:W2:Y:S01]  /*4da60*/  LDL.LU R46, [R1+0x888] ;  /* 0x00088800012e7983 */ /* 0x000ea20000300800 */
[----:B------:R-:W2:Y:S02]  /*4da70*/  LDL.LU R47, [R1+0x88c] ;  /* 0x00088c00012f7983 */ /* 0x000ea40000300800 */
[----:B------:R-:W3:Y:S02]  /*4da80*/  LDL.LU R56, [R1+0x890] ;  /* 0x0008900001387983 */ /* 0x000ee40000300800 */
[----:B------:R-:W3:Y:S01]  /*4da90*/  LDL.LU R57, [R1+0x894] ;  /* 0x0008940001397983 */ /* 0x000ee20000300800 */
[----:B------:R-:W3:Y:S01]  /*4daa0*/  LDL.LU R58, [R1+0x898] ;  /* 0x00089800013a7983 */ /* 0x000ee20000300800 */
[----:B------:R-:W3:Y:S03]  /*4dab0*/  LDL.LU R59, [R1+0x89c] ;  /* 0x00089c00013b7983 */ /* 0x000ee60000300800 */
[----:B--2---:R0:W-:Y:S01]  /*4dac0*/  STL.64 [R1+0x3a18], R46 ;  /* 0x003a182e01007387 */ /* 0x0041e20000100a00 */
[----:B----4-:R-:W-:Y:S01]  /*4dad0*/  STL.64 [R1+0x3a10], R44 ;  /* 0x003a102c01007387 */ /* 0x010fe20000100a00 */
[C---:B------:R-:W-:Y:S08]  /*4dae0*/  HMMA.16816.F32.BF16 R8, R40.reuse, R6, R8 ;  /* 0x000000062808723c */ /* 0x040ff00000041808 */
[----:B---3--:R-:W-:Y:S01]  /*4daf0*/  HMMA.16816.F32.BF16 R20, R40, R30, R20 ;  /* 0x0000001e2814723c */ /* 0x008fe20000041814 */
[----:B------:R-:W2:Y:S04]  /*4db00*/  LDL.64 R54, [R1+0x88] ;  /* 0x0000880001367983 */ /* 0x000ea80000100a00 */
[----:B0-----:R-:W3:Y:S01]  /*4db10*/  LDL.64 R46, [R1+0x98] ;  /* 0x00009800012e7983 */ /* 0x001ee20000100a00 */
[----:B------:R-:W4:Y:S02]  /*4db20*/  LDL.LU R48, [R1+0x870] ;  /* 0x0008700001307983 */ /* 0x000f240000300800 */
[----:B------:R-:W4:Y:S02]  /*4db30*/  LDL.LU R49, [R1+0x874] ;  /* 0x0008740001317983 */ /* 0x000f240000300800 */
[----:B------:R-:W4:Y:S01]  /*4db40*/  LDL.LU R50, [R1+0x878] ;  /* 0x0008780001327983 */ /* 0x000f220000300800 */
[----:B------:R-:W4:Y:S01]  /*4db50*/  LDL.LU R51, [R1+0x87c] ;  /* 0x00087c0001337983 */ /* 0x000f220000300800 */
[----:B------:R-:W2:Y:S02]  /*4db60*/  LDL.64 R14, [R1+0x78] ;  /* 0x00007800010e7983 */ /* 0x000ea40000100a00 */
[----:B------:R-:W2:Y:S02]  /*4db70*/  LDL.LU R36, [R1+0x860] ;  /* 0x0008600001247983 */ /* 0x000ea40000300800 */
[----:B------:R-:W2:Y:S01]  /*4db80*/  LDL.LU R37, [R1+0x864] ;  /* 0x0008640001257983 */ /* 0x000ea20000300800 */
[----:B------:R-:W2:Y:S01]  /*4db90*/  LDL.LU R38, [R1+0x868] ;  /* 0x0008680001267983 */ /* 0x000ea20000300800 */
[----:B------:R-:W2:Y:S02]  /*4dba0*/  LDL.LU R39, [R1+0x86c] ;  /* 0x00086c0001277983 */ /* 0x000ea40000300800 */
[----:B------:R-:W2:Y:S02]  /*4dbb0*/  LDL.64 R18, [R1+0x68] ;  /* 0x0000680001127983 */ /* 0x000ea40000100a00 */
[----:B------:R-:W2:Y:S01]  /*4dbc0*/  LDL.LU R32, [R1+0x850] ;  /* 0x0008500001207983 */ /* 0x000ea20000300800 */
[----:B------:R-:W2:Y:S01]  /*4dbd0*/  LDL.LU R33, [R1+0x854] ;  /* 0x0008540001217983 */ /* 0x000ea20000300800 */
[----:B------:R-:W2:Y:S02]  /*4dbe0*/  LDL.LU R34, [R1+0x858] ;  /* 0x0008580001227983 */ /* 0x000ea40000300800 */
[----:B------:R-:W-:-:S02]  /*4dbf0*/  IMAD.MOV.U32 R3, RZ, RZ, R27 ;  /* 0x000000ffff037224 */ /* 0x000fc400078e001b */
[----:B------:R-:W2:Y:S01]  /*4dc00*/  LDL.LU R35, [R1+0x85c] ;  /* 0x00085c0001237983 */ /* 0x000ea20000300800 */
[----:B------:R-:W2:Y:S01]  /*4dc10*/  LDL.64 R26, [R1+0x58] ;  /* 0x00005800011a7983 */ /* 0x000ea20000100a00 */
[----:B------:R0:W-:Y:S02]  /*4dc20*/  STL.64 [R1+0x8b0], R8 ;  /* 0x0008b00801007387 */ /* 0x0001e40000100a00 */
[----:B------:R1:W-:Y:S02]  /*4dc30*/  STL.64 [R1+0x8b8], R10 ;  /* 0x0008b80a01007387 */ /* 0x0003e40000100a00 */
[----:B0-----:R-:W-:Y:S02]  /*4dc40*/  IMAD.MOV.U32 R8, RZ, RZ, R6 ;  /* 0x000000ffff087224 */ /* 0x001fe400078e0006 */
[----:B------:R-:W2:Y:S01]  /*4dc50*/  LDL.LU R6, [R1+0x3a30] ;  /* 0x003a300001067983 */ /* 0x000ea20000300800 */
[----:B------:R-:W2:Y:S02]  /*4dc60*/  LDL.LU.64 R4, [R1+0x3a28] ;  /* 0x003a280001047983 */ /* 0x000ea40000300a00 */
[----:B------:R0:W-:Y:S02]  /*4dc70*/  STL.64 [R1+0x8a0], R20 ;  /* 0x0008a01401007387 */ /* 0x0001e40000100a00 */
[----:B------:R0:W-:Y:S02]  /*4dc80*/  STL.64 [R1+0x8a8], R22 ;  /* 0x0008a81601007387 */ /* 0x0001e40000100a00 */
[----:B-1----:R-:W-:-:S02]  /*4dc90*/  IMAD.MOV.U32 R10, RZ, RZ, R30 ;  /* 0x000000ffff0a7224 */ /* 0x002fc400078e001e */
[----:B------:R-:W-:Y:S01]  /*4dca0*/  IMAD.MOV.U32 R9, RZ, RZ, R31 ;  /* 0x000000ffff097224 */ /* 0x000fe200078e001f */
[----:B0-----:R-:W2:Y:S01]  /*4dcb0*/  LDL.LU R20, [R1+0x840] ;  /* 0x0008400001147983 */ /* 0x001ea20000300800 */
[----:B------:R-:W2:Y:S02]  /*4dcc0*/  LDL.LU R21, [R1+0x844] ;  /* 0x0008440001157983 */ /* 0x000ea40000300800 */
[----:B------:R-:W2:Y:S02]  /*4dcd0*/  LDL.LU R22, [R1+0x848] ;  /* 0x0008480001167983 */ /* 0x000ea40000300800 */
[----:B------:R-:W2:Y:S01]  /*4dce0*/  LDL.LU R23, [R1+0x84c] ;  /* 0x00084c0001177983 */ /* 0x000ea20000300800 */
[----:B------:R-:W2:Y:S01]  /*4dcf0*/  LDL.64 R30, [R1+0x48] ;  /* 0x00004800011e7983 */ /* 0x000ea20000100a00 */
[----:B---3--:R-:W-:Y:S11]  /*4dd00*/  HMMA.16816.F32.BF16 R56, R40, R46, R56 ;  /* 0x0000002e2838723c */ /* 0x008ff60000041838 */
[----:B------:R-:W-:Y:S11]  /*4dd10*/  @!UPT UIADD3 URZ, URZ, URZ, URZ ;  /* 0x0000003f3f3ff290 */ /* 0x000ff6000fffe03f */
[----:B------:R-:W-:Y:S01]  /*4dd20*/  @!UPT UIADD3 URZ, URZ, URZ, URZ ;  /* 0x0000003f3f3ff290 */ /* 0x000fe2000fffe03f */
[----:B------:R0:W-:Y:S01]  /*4dd30*/  STL.64 [R1+0x890], R56 ;  /* 0x0008903801007387 */ /* 0x0001e20000100a00 */
[----:B------:R1:W-:Y:S02]  /*4dd40*/  STL.64 [R1+0x898], R58 ;  /* 0x0008983a01007387 */ /* 0x0003e40000100a00 */
[----:B0-----:R-:W-:Y:S01]  /*4dd50*/  IMAD.MOV.U32 R57, RZ, RZ, R46 ;  /* 0x000000ffff397224 */ /* 0x001fe200078e002e */
[----:B-1----:R-:W3:Y:S01]  /*4dd60*/  LDL.LU.64 R58, [R1+0x3a20] ;  /* 0x003a2000013a7983 */ /* 0x002ee20000300a00 */
[----:B------:R-:W-:Y:S02]  /*4dd70*/  IMAD.MOV.U32 R56, RZ, RZ, R47 ;  /* 0x000000ffff387224 */ /* 0x000fe400078e002f */
[----:B------:R-:W3:Y:S02]  /*4dd80*/  LDL.LU.64 R46, [R1+0x3a18] ;  /* 0x003a1800012e7983 */ /* 0x000ee40000300a00 */
[----:B------:R-:W3:Y:S01]  /*4dd90*/  LDL.LU.64 R44, [R1+0x3a10] ;  /* 0x003a1000012c7983 */ /* 0x000ee20000300a00 */
[----:B------:R2:W-:Y:S01]  /*4dda0*/  STL [R1+0x3864], R56 ;  /* 0x0038643801007387 */ /* 0x0005e20000100800 */
[----:B------:R0:W-:Y:S02]  /*4ddb0*/  STL [R1+0x3860], R57 ;  /* 0x0038603901007387 */ /* 0x0001e40000100800 */
[----:B--2---:R-:W-:-:S02]  /*4ddc0*/  IMAD.MOV.U32 R56, RZ, RZ, R14 ;  /* 0x000000ffff387224 */ /* 0x004fc400078e000e */
[----:B0-----:R-:W-:Y:S02]  /*4ddd0*/  IMAD.MOV.U32 R57, RZ, RZ, R15 ;  /* 0x000000ffff397224 */ /* 0x001fe400078e000f */
[----:B------:R-:W-:Y:S02]  /*4dde0*/  IMAD.MOV.U32 R60, RZ, RZ, R55 ;  /* 0x000000ffff3c7224 */ /* 0x000fe400078e0037 */
[----:B------:R-:W-:Y:S01]  /*4ddf0*/  IMAD.MOV.U32 R61, RZ, RZ, R54 ;  /* 0x000000ffff3d7224 */ /* 0x000fe200078e0036 */
[C---:B---3--:R-:W-:Y:S11]  /*4de00*/  HMMA.16816.F32.BF16 R44, R40.reuse, R54, R44 ;  /* 0x00000036282c723c */ /* 0x048ff6000004182c */
[----:B------:R-:W-:Y:S11]  /*4de10*/  @!UPT UIADD3 URZ, URZ, URZ, URZ ;  /* 0x0000003f3f3ff290 */ /* 0x000ff6000fffe03f */
[----:B------:R-:W-:Y:S01]  /*4de20*/  @!UPT UIADD3 URZ, URZ, URZ, URZ ;  /* 0x0000003f3f3ff290 */ /* 0x000fe2000fffe03f */
[----:B------:R-:W-:Y:S01]  /*4de30*/  STL.64 [R1+0x880], R44 ;  /* 0x0008802c01007387 */ /* 0x000fe20000100a00 */
[----:B------:R4:W-:Y:S02]  /*4de40*/  STL.64 [R1+0x888], R46 ;  /* 0x0008882e01007387 */ /* 0x0009e40000100a00 */
[C---:B----4-:R-:W-:Y:S08]  /*4de50*/  HMMA.16816.F32.BF16 R44, R40.reuse, R14, R48 ;  /* 0x0000000e282c723c */ /* 0x050ff00000041830 */
[C---:B------:R-:W-:Y:S01]  /*4de60*/  HMMA.16816.F32.BF16 R12, R40.reuse, R18, R36 ;  /* 0x00000012280c723c */ /* 0x040fe20000041824 */
[----:B------:R-:W-:Y:S01]  /*4de70*/  STL [R1+0x386c], R60 ;  /* 0x00386c3c01007387 */ /* 0x000fe20000100800 */
[----:B------:R-:W-:Y:S11]  /*4de80*/  STL [R1+0x3868], R61 ;  /* 0x0038683d01007387 */ /* 0x000ff60000100800 */
[----:B------:R-:W-:Y:S02]  /*4de90*/  @!UPT UIADD3 URZ, URZ, URZ, URZ ;  /* 0x0000003f3f3ff290 */ /* 0x000fe4000fffe03f */
[----:B------:R-:W-:Y:S01]  /*4dea0*/  STL.64 [R1+0x870], R44 ;  /* 0x0008702c01007387 */ /* 0x000fe20000100a00 */
[----:B------:R-:W-:Y:S02]  /*4deb0*/  STL.64 [R1+0x878], R46 ;  /* 0x0008782e01007387 */ /* 0x000fe40000100a00 */
[----:B------:R-:W-:Y:S02]  /*4dec0*/  STL [R1+0x3874], R57 ;  /* 0x0038743901007387 */ /* 0x000fe40000100800 */
[----:B------:R-:W-:Y:S03]  /*4ded0*/  STL [R1+0x3870], R56 ;  /* 0x0038703801007387 */ /* 0x000fe60000100800 */
[----:B------:R-:W-:Y:S01]  /*4dee0*/  STL.64 [R1+0x860], R12 ;  /* 0x0008600c01007387 */ /* 0x000fe20000100a00 */
[----:B------:R0:W-:Y:S02]  /*4def0*/  STL.64 [R1+0x868], R14 ;  /* 0x0008680e01007387 */ /* 0x0001e40000100a00 */
[----:B0-----:R-:W-:Y:S01]  /*4df00*/  HMMA.16816.F32.BF16 R12, R40, R26, R32 ;  /* 0x0000001a280c723c */ /* 0x001fe20000041820 */
[----:B------:R-:W-:-:S02]  /*4df10*/  IMAD.MOV.U32 R61, RZ, RZ, R19 ;  /* 0x000000ffff3d7224 */ /* 0x000fc400078e0013 */
[----:B------:R-:W-:-:S03]  /*4df20*/  IMAD.MOV.U32 R60, RZ, RZ, R18 ;  /* 0x000000ffff3c7224 */ /* 0x000fc600078e0012 */
[----:B------:R-:W-:Y:S02]  /*4df30*/  STL [R1+0x387c], R61 ;  /* 0x00387c3d01007387 */ /* 0x000fe40000100800 */
[----:B------:R-:W-:Y:S11]  /*4df40*/  STL [R1+0x3878], R60 ;  /* 0x0038783c01007387 */ /* 0x000ff60000100800 */
[----:B------:R-:W-:Y:S04]  /*4df50*/  @!UPT UIADD3 URZ, URZ, URZ, URZ ;  /* 0x0000003f3f3ff290 */ /* 0x000fe8000fffe03f */
[----:B------:R-:W-:Y:S01]  /*4df60*/  STL.64 [R1+0x850], R12 ;  /* 0x0008500c01007387 */ /* 0x000fe20000100a00 */
[----:B------:R0:W-:Y:S02]  /*4df70*/  STL.64 [R1+0x858], R14 ;  /* 0x0008580e01007387 */ /* 0x0001e40000100a00 */
[----:B------:R-:W2:Y:S02]  /*4df80*/  LDL.LU R32, [R1+0x830] ;  /* 0x0008300001207983 */ /* 0x000ea40000300800 */
[----:B------:R-:W2:Y:S01]  /*4df90*/  LDL.LU R33, [R1+0x834] ;  /* 0x0008340001217983 */ /* 0x000ea20000300800 */
[----:B------:R-:W2:Y:S01]  /*4dfa0*/  LDL.LU R34, [R1+0x838] ;  /* 0x0008380001227983 */ /* 0x000ea20000300800 */
[----:B------:R-:W-:Y:S02]  /*4dfb0*/  IMAD.MOV.U32 R57, RZ, RZ, R26 ;  /* 0x000000ffff397224 */ /* 0x000fe400078e001a */
[----:B------:R-:W-:Y:S02]  /*4dfc0*/  IMAD.MOV.U32 R56, RZ, RZ, R27 ;  /* 0x000000ffff387224 */ /* 0x000fe400078e001b */
[----:B------:R-:W2:Y:S01]  /*4dfd0*/  LDL.LU R35, [R1+0x83c] ;  /* 0x00083c0001237983 */ /* 0x000ea20000300800 */
[----:B------:R-:W2:Y:S01]  /*4dfe0*/  LDL.64 R26, [R1+0x38] ;  /* 0x00003800011a7983 */ /* 0x000ea20000100a00 */
[----:B0-----:R-:W-:Y:S03]  /*4dff0*/  HMMA.16816.F32.BF16 R12, R40, R30, R20 ;  /* 0x0000001e280c723c */ /* 0x001fe60000041814 */
[----:B------:R-:W-:Y:S01]  /*4e000*/  STL [R1+0x3884], R56 ;  /* 0x0038843801007387 */ /* 0x000fe20000100800 */
[----:B------:R-:W-:Y:S02]  /*4e010*/  STL [R1+0x3880], R57 ;  /* 0x0038803901007387 */ /* 0x000fe40000100800 */
[----:B------:R-:W-:-:S02]  /*4e020*/  IMAD.MOV.U32 R61, RZ, RZ, R30 ;  /* 0x000000ffff3d7224 */ /* 0x000fc400078e001e */
[----:B------:R-:W-:Y:S11]  /*4e030*/  IMAD.MOV.U32 R60, RZ, RZ, R31 ;  /* 0x000000ffff3c7224 */ /* 0x000ff600078e001f */
[----:B------:R-:W-:Y:S04]  /*4e040*/  @!UPT UIADD3 URZ, URZ, URZ, URZ ;  /* 0x0000003f3f3ff290 */ /* 0x000fe8000fffe03f */
[----:B------:R-:W-:Y:S01]  /*4e050*/  STL.64 [R1+0x840], R12 ;  /* 0x0008400c01007387 */ /* 0x000fe20000100a00 */
[----:B------:R0:W-:Y:S02]  /*4e060*/  STL.64 [R1+0x848], R14 ;  /* 0x0008480e01007387 */ /* 0x0001e40000100a00 */
[----:B------:R-:W3:Y:S02]  /*4e070*/  LDL.LU R44, [R1+0x820] ;  /* 0x00082000012c7983 */ /* 0x000ee40000300800 */
[----:B------:R-:W3:Y:S01]  /*4e080*/  LDL.LU R45, [R1+0x824] ;  /* 0x00082400012d7983 */ /* 0x000ee20000300800 */
[----:B------:R-:W3:Y:S01]  /*4e090*/  LDL.LU R46, [R1+0x828] ;  /* 0x00082800012e7983 */ /* 0x000ee20000300800 */
[----:B------:R-:W3:Y:S02]  /*4e0a0*/  LDL.LU R47, [R1+0x82c] ;  /* 0x00082c00012f7983 */ /* 0x000ee40000300800 */
[----:B------:R-:W3:Y:S02]  /*4e0b0*/  LDL.64 R30, [R1+0x28] ;  /* 0x00002800011e7983 */ /* 0x000ee40000100a00 */
        /* <DEDUP_REMOVED lines=8> */
[----:B0-----:R-:W4:Y:S01]  /*4e140*/  LDL.64 R14, [R1+0x18] ;  /* 0x00001800010e7983 */ /* 0x001f220000100a00 */
[----:B------:R-:W4:Y:S01]  /*4e150*/  LDL.LU R48, [R1+0x800] ;  /* 0x0008000001307983 */ /* 0x000f220000300800 */
[----:B------:R-:W4:Y:S02]  /*4e160*/  LDL.LU R49, [R1+0x804] ;  /* 0x0008040001317983 */ /* 0x000f240000300800 */
[----:B------:R-:W4:Y:S02]  /*4e170*/  LDL.LU R50, [R1+0x808] ;  /* 0x0008080001327983 */ /* 0x000f240000300800 */
[----:B------:R-:W4:Y:S01]  /*4e180*/  LDL.LU R51, [R1+0x80c] ;  /* 0x00080c0001337983 */ /* 0x000f220000300800 */
[----:B------:R-:W4:Y:S01]  /*4e190*/  LDL.64 R18, [R1+0x8] ;  /* 0x0000080001127983 */ /* 0x000f220000100a00 */
[----:B------:R-:W4:Y:S02]  /*4e1a0*/  LDL.LU R36, [R1+0x7f0] ;  /* 0x0007f00001247983 */ /* 0x000f240000300800 */
[----:B------:R-:W4:Y:S02]  /*4e1b0*/  LDL.LU R37, [R1+0x7f4] ;  /* 0x0007f40001257983 */ /* 0x000f240000300800 */
[----:B------:R-:W4:Y:S01]  /*4e1c0*/  LDL.LU R38, [R1+0x7f8] ;  /* 0x0007f80001267983 */ /* 0x000f220000300800 */
[----:B------:R-:W4:Y:S01]  /*4e1d0*/  LDL.LU R39, [R1+0x7fc] ;  /* 0x0007fc0001277983 */ /* 0x000f220000300800 */
[----:B------:R-:W-:Y:S02]  /*4e1e0*/  STL [R1+0x388c], R60 ;  /* 0x00388c3c01007387 */ /* 0x000fe40000100800 */
[----:B------:R-:W-:Y:S01]  /*4e1f0*/  STL [R1+0x3888], R61 ;  /* 0x0038883d01007387 */ /* 0x000fe20000100800 */
[----:B--2---:R-:W-:Y:S01]  /*4e200*/  HMMA.16816.F32.BF16 R32, R40, R26, R32 ;  /* 0x0000001a2820723c */ /* 0x004fe20000041820 */
[----:B------:R-:W-:-:S02]  /*4e210*/  IMAD.MOV.U32 R57, RZ, RZ, R27 ;  /* 0x000000ffff397224 */ /* 0x000fc400078e001b */
[----:B------:R-:W-:Y:S11]  /*4e220*/  IMAD.MOV.U32 R56, RZ, RZ, R26 ;  /* 0x000000ffff387224 */ /* 0x000ff600078e001a */
[----:B------:R-:W-:Y:S09]  /*4e230*/  @!UPT UIADD3 URZ, URZ, URZ, URZ ;  /* 0x0000003f3f3ff290 */ /* 0x000ff2000fffe03f */
[----:B------:R0:W-:Y:S01]  /*4e240*/  STL.64 [R1+0x830], R32 ;  /* 0x0008302001007387 */ /* 0x0001e20000100a00 */
[C---:B---3--:R-:W-:Y:S03]  /*4e250*/  HMMA.16816.F32.BF16 R44, R40.reuse, R30, R44 ;  /* 0x0000001e282c723c */ /* 0x048fe6000004182c */
[----:B------:R1:W-:Y:S01]  /*4e260*/  STL.64 [R1+0x838], R34 ;  /* 0x0008382201007387 */ /* 0x0003e20000100a00 */
[----:B0-----:R-:W2:Y:S02]  /*4e270*/  LDL.LU R32, [R1+0x7d0] ;  /* 0x0007d00001207983 */ /* 0x001ea40000300800 */
[----:B------:R-:W2:Y:S02]  /*4e280*/  LDL.LU R33, [R1+0x7d4] ;  /* 0x0007d40001217983 */ /* 0x000ea40000300800 */
[----:B----4-:R-:W-:Y:S01]  /*4e290*/  HMMA.16816.F32.BF16 R52, R40, R14, R52 ;  /* 0x0000000e2834723c */ /* 0x010fe20000041834 */
[----:B-1----:R-:W2:Y:S01]  /*4e2a0*/  LDL.LU R34, [R1+0x7d8] ;  /* 0x0007d80001227983 */ /* 0x002ea20000300800 */
[----:B------:R-:W2:Y:S02]  /*4e2b0*/  LDL.LU R35, [R1+0x7dc] ;  /* 0x0007dc0001237983 */ /* 0x000ea40000300800 */
[----:B------:R-:W3:Y:S02]  /*4e2c0*/  LDL.LU R24, [R1+0x7c0] ;  /* 0x0007c00001187983 */ /* 0x000ee40000300800 */
[----:B------:R-:W3:Y:S01]  /*4e2d0*/  LDL.LU R25, [R1+0x7c4] ;  /* 0x0007c40001197983 */ /* 0x000ee20000300800 */
[----:B------:R-:W3:Y:S01]  /*4e2e0*/  LDL.LU R26, [R1+0x7c8] ;  /* 0x0007c800011a7983 */ /* 0x000ee20000300800 */
[----:B------:R-:W3:Y:S02]  /*4e2f0*/  LDL.LU R27, [R1+0x7cc] ;  /* 0x0007cc00011b7983 */ /* 0x000ee40000300800 */
[----:B------:R-:W-:Y:S02]  /*4e300*/  STL [R1+0x3894], R57 ;  /* 0x0038943901007387 */ /* 0x000fe40000100800 */
[----:B------:R-:W-:Y:S03]  /*4e310*/  STL [R1+0x3890], R56 ;  /* 0x0038903801007387 */ /* 0x000fe60000100800 */
[----:B------:R-:W-:Y:S01]  /*4e320*/  STL.64 [R1+0x820], R44 ;  /* 0x0008202c01007387 */ /* 0x000fe20000100a00 */
[----:B------:R0:W-:Y:S02]  /*4e330*/  STL.64 [R1+0x828], R46 ;  /* 0x0008282e01007387 */ /* 0x0001e40000100a00 */
[----:B------:R-:W-:-:S02]  /*4e340*/  IMAD.MOV.U32 R61, RZ, RZ, R31 ;  /* 0x000000ffff3d7224 */ /* 0x000fc400078e001f */
[----:B------:R-:W-:Y:S02]  /*4e350*/  IMAD.MOV.U32 R60, RZ, RZ, R30 ;  /* 0x000000ffff3c7224 */ /* 0x000fe400078e001e */
[----:B------:R-:W-:Y:S02]  /*4e360*/  IMAD.MOV.U32 R30, RZ, RZ, R58 ;  /* 0x000000ffff1e7224 */ /* 0x000fe400078e003a */
[----:B------:R-:W-:Y:S01]  /*4e370*/  IMAD.MOV.U32 R31, RZ, RZ, R59 ;  /* 0x000000ffff1f7224 */ /* 0x000fe200078e003b */
[----:B0-----:R-:W4:Y:S01]  /*4e380*/  LDL.LU.64 R46, [R1+0x3a08] ;  /* 0x003a0800012e7983 */ /* 0x001f220000300a00 */
[----:B------:R-:W2:Y:S02]  /*4e390*/  LDL.LU.64 R44, [R1+0x3a00] ;  /* 0x003a0000012c7983 */ /* 0x000ea40000300a00 */
[----:B------:R-:W2:Y:S02]  /*4e3a0*/  LDL.LU R28, [R1+0x7b0] ;  /* 0x0007b000011c7983 */ /* 0x000ea40000300800 */
[----:B------:R-:W2:Y:S01]  /*4e3b0*/  LDL.LU R29, [R1+0x7b4] ;  /* 0x0007b400011d7983 */ /* 0x000ea20000300800 */
[----:B------:R-:W2:Y:S01]  /*4e3c0*/  LDL.LU R58, [R1+0x39fc] ;  /* 0x0039fc00013a7983 */ /* 0x000ea20000300800 */
[----:B------:R-:W2:Y:S02]  /*4e3d0*/  LDL.LU R59, [R1+0x39f8] ;  /* 0x0039f800013b7983 */ /* 0x000ea40000300800 */
[----:B------:R-:W-:Y:S02]  /*4e3e0*/  STL [R1+0x389c], R61 ;  /* 0x00389c3d01007387 */ /* 0x000fe40000100800 */
[----:B------:R-:W-:Y:S01]  /*4e3f0*/  STL [R1+0x3898], R60 ;  /* 0x0038983c01007387 */ /* 0x000fe20000100800 */
[----:B------:R-:W-:Y:S01]  /*4e400*/  STL.64 [R1+0x810], R52 ;  /* 0x0008103401007387 */ /* 0x000fe20000100a00 */
[----:B------:R0:W-:Y:S03]  /*4e410*/  STL.64 [R1+0x818], R54 ;  /* 0x0008183601007387 */ /* 0x0001e60000100a00 */
[----:B0-----:R-:W3:Y:S01]  /*4e420*/  LDL.LU.64 R54, [R1+0x39f0] ;  /* 0x0039f00001367983 */ /* 0x001ee20000300a00 */
[----:B------:R-:W-:Y:S01]  /*4e430*/  HMMA.16816.F32.BF16 R48, R40, R18, R48 ;  /* 0x000000122830723c */ /* 0x000fe20000041830 */
[----:B------:R-:W4:Y:S02]  /*4e440*/  LDL.LU.64 R52, [R1+0x39e8] ;  /* 0x0039e80001347983 */ /* 0x000f240000300a00 */
[----:B------:R-:W-:-:S02]  /*4e450*/  IMAD.MOV.U32 R57, RZ, RZ, R14 ;  /* 0x000000ffff397224 */ /* 0x000fc400078e000e */
[----:B------:R-:W-:Y:S02]  /*4e460*/  IMAD.MOV.U32 R56, RZ, RZ, R15 ;  /* 0x000000ffff387224 */ /* 0x000fe400078e000f */
[----:B------:R-:W4:Y:S01]  /*4e470*/  LDL.LU.64 R14, [R1+0x39e0] ;  /* 0x0039e000010e7983 */ /* 0x000f220000300a00 */
[----:B------:R-:W4:Y:S02]  /*4e480*/  LDL.LU.64 R12, [R1+0x39d8] ;  /* 0x0039d800010c7983 */ /* 0x000f240000300a00 */
[----:B------:R-:W-:Y:S02]  /*4e490*/  IMAD.MOV.U32 R61, RZ, RZ, R18 ;  /* 0x000000ffff3d7224 */ /* 0x000fe400078e0012 */
[----:B------:R-:W-:-:S11]  /*4e4a0*/  IMAD.MOV.U32 R60, RZ, RZ, R19 ;  /* 0x000000ffff3c7224 */ /* 0x000fd600078e0013 */
[----:B------:R-:W-:Y:S01]  /*4e4b0*/  STL.64 [R1+0x800], R48 ;  /* 0x0008003001007387 */ /* 0x000fe20000100a00 */
[----:B------:R0:W-:Y:S03]  /*4e4c0*/  STL.64 [R1+0x808], R50 ;  /* 0x0008083201007387 */ /* 0x0001e60000100a00 */
[----:B0-----:R-:W4:Y:S01]  /*4e4d0*/  LDL.LU.64 R50, [R1+0x39d0] ;  /* 0x0039d00001327983 */ /* 0x001f220000300a00 */
[----:B------:R-:W4:Y:S02]  /*4e4e0*/  LDL.LU.64 R48, [R1+0x39c8] ;  /* 0x0039c80001307983 */ /* 0x000f240000300a00 */
[----:B------:R-:W4:Y:S02]  /*4e4f0*/  LDL.LU.64 R18, [R1+0x39c0] ;  /* 0x0039c00001127983 */ /* 0x000f240000300a00 */
[----:B------:R-:W4:Y:S01]  /*4e500*/  LDL.LU.64 R16, [R1+0x39b8] ;  /* 0x0039b80001107983 */ /* 0x000f220000300a00 */
[C---:B--2---:R-:W-:Y:S08]  /*4e510*/  HMMA.16816.F32.BF16 R36, R40.reuse, R58, R36 ;  /* 0x0000003a2824723c */ /* 0x044ff00000041824 */
[C---:B---3--:R-:W-:Y:S11]  /*4e520*/  HMMA.16816.F32.BF16 R20, R40.reuse, R54, R20 ;  /* 0x000000362814723c */ /* 0x048ff60000041814 */
[----:B------:R-:W-:Y:S04]  /*4e530*/  @!UPT UIADD3 URZ, URZ, URZ, URZ ;  /* 0x0000003f3f3ff290 */ /* 0x000fe8000fffe03f */
[----:B------:R-:W-:Y:S01]  /*4e540*/  STL.64 [R1+0x7f0], R36 ;  /* 0x0007f02401007387 */ /* 0x000fe20000100a00 */
[----:B------:R0:W-:Y:S03]  /*4e550*/  STL.64 [R1+0x7f8], R38 ;  /* 0x0007f82601007387 */ /* 0x0001e60000100a00 */
[----:B0-----:R-:W2:Y:S01]  /*4e560*/  LDL.LU.64 R38, [R1+0x39b0] ;  /* 0x0039b00001267983 */ /* 0x001ea20000300a00 */
[----:B------:R-:W3:Y:S02]  /*4e570*/  LDL.LU.64 R36, [R1+0x39a8] ;  /* 0x0039a80001247983 */ /* 0x000ee40000300a00 */
[----:B------:R-:W-:Y:S02]  /*4e580*/  STL.64 [R1+0x3760], R58 ;  /* 0x0037603a01007387 */ /* 0x000fe40000100a00 */
[----:B------:R-:W-:Y:S01]  /*4e590*/  STL.64 [R1+0x7e0], R20 ;  /* 0x0007e01401007387 */ /* 0x000fe20000100a00 */
[----:B------:R0:W-:Y:S04]  /*4e5a0*/  STL.64 [R1+0x7e8], R22 ;  /* 0x0007e81601007387 */ /* 0x0001e80000100a00 */
[----:B0-----:R-:W3:Y:S01]  /*4e5b0*/  LDL.LU.64 R22, [R1+0x39a0] ;  /* 0x0039a00001167983 */ /* 0x001ee20000300a00 */
[----:B----4-:R-:W-:Y:S01]  /*4e5c0*/  HMMA.16816.F32.BF16 R32, R40, R50, R32 ;  /* 0x000000322820723c */ /* 0x010fe20000041820 */
[----:B------:R-:W4:Y:S02]  /*4e5d0*/  LDL.LU.64 R20, [R1+0x3998] ;  /* 0x0039980001147983 */ /* 0x000f240000300a00 */
[----:B------:R-:W-:Y:S01]  /*4e5e0*/  STL.64 [R1+0x3758], R54 ;  /* 0x0037583601007387 */ /* 0x000fe20000100a00 */
[----:B------:R0:W-:Y:S02]  /*4e5f0*/  STL.64 [R1+0x3750], R52 ;  /* 0x0037503401007387 */ /* 0x0001e40000100a00 */
[----:B0-----:R-:W-:-:S02]  /*4e600*/  IMAD.MOV.U32 R52, RZ, RZ, R18 ;  /* 0x000000ffff347224 */ /* 0x001fc400078e0012 */
[----:B------:R-:W4:Y:S01]  /*4e610*/  LDL.LU R18, [R1+0x3994] ;  /* 0x0039940001127983 */ /* 0x000f220000300800 */
[----:B--2---:R-:W-:Y:S02]  /*4e620*/  IMAD.MOV.U32 R54, RZ, RZ, R38 ;  /* 0x000000ffff367224 */ /* 0x004fe400078e0026 */
[----:B------:R-:W-:Y:S02]  /*4e630*/  IMAD.MOV.U32 R55, RZ, RZ, R39 ;  /* 0x000000ffff377224 */ /* 0x000fe400078e0027 */
[----:B---3--:R-:W-:Y:S02]  /*4e640*/  IMAD.MOV.U32 R53, RZ, RZ, R23 ;  /* 0x000000ffff357224 */ /* 0x008fe400078e0017 */
[----:B------:R-:W2:Y:S01]  /*4e650*/  LDL.LU R23, [R1+0x3990] ;  /* 0x0039900001177983 */ /* 0x000ea20000300800 */
[----:B------:R-:W3:Y:S02]  /*4e660*/  LDL.LU R38, [R1+0x398c] ;  /* 0x00398c0001267983 */ /* 0x000ee40000300800 */
[----:B------:R-:W3:Y:S05]  /*4e670*/  LDL.LU R39, [R1+0x3988] ;  /* 0x0039880001277983 */ /* 0x000eea0000300800 */
[----:B------:R-:W-:Y:S01]  /*4e680*/  STL.64 [R1+0x7d0], R32 ;  /* 0x0007d02001007387 */ /* 0x000fe20000100a00 */
[----:B------:R0:W-:Y:S04]  /*4e690*/  STL.64 [R1+0x7d8], R34 ;  /* 0x0007d82201007387 */ /* 0x0001e80000100a00 */
[----:B0-----:R-:W2:Y:S01]  /*4e6a0*/  LDL.LU.64 R34, [R1+0x3980] ;  /* 0x0039800001227983 */ /* 0x001ea20000300a00 */
[----:B------:R-:W4:Y:S02]  /*4e6b0*/  LDL.LU.64 R32, [R1+0x3978] ;  /* 0x0039780001207983 */ /* 0x000f240000300a00 */
[----:B------:R-:W-:Y:S02]  /*4e6c0*/  STL.64 [R1+0x3748], R50 ;  /* 0x0037483201007387 */ /* 0x000fe40000100a00 */
[----:B------:R0:W-:Y:S02]  /*4e6d0*/  STL.64 [R1+0x3740], R48 ;  /* 0x0037403001007387 */ /* 0x0001e40000100a00 */
[----:B0-----:R-:W-:-:S02]  /*4e6e0*/  IMAD.MOV.U32 R48, RZ, RZ, R22 ;  /* 0x000000ffff307224 */ /* 0x001fc400078e0016 */
[----:B------:R-:W-:Y:S01]  /*4e6f0*/  IMAD.MOV.U32 R49, RZ, RZ, R19 ;  /* 0x000000ffff317224 */ /* 0x000fe200078e0013 */
[----:B------:R-:W4:Y:S01]  /*4e700*/  LDL.LU R22, [R1+0x3974] ;  /* 0x0039740001167983 */ /* 0x000f220000300800 */
[----:B------:R-:W4:Y:S01]  /*4e710*/  LDL.LU R19, [R1+0x3970] ;  /* 0x0039700001137983 */ /* 0x000f220000300800 */
[C---:B---3--:R-:W-:Y:S01]  /*4e720*/  HMMA.16816.F32.BF16 R24, R40.reuse, R38, R24 ;  /* 0x000000262818723c */ /* 0x048fe20000041818 */
[----:B--2---:R-:W-:Y:S02]  /*4e730*/  IMAD.MOV.U32 R50, RZ, RZ, R34 ;  /* 0x000000ffff327224 */ /* 0x004fe400078e0022 */
[----:B------:R-:W-:Y:S01]  /*4e740*/  IMAD.MOV.U32 R51, RZ, RZ, R35 ;  /* 0x000000ffff337224 */ /* 0x000fe200078e0023 */
[----:B------:R-:W2:Y:S01]  /*4e750*/  LDL.LU R34, [R1+0x396c] ;  /* 0x00396c0001227983 */ /* 0x000ea20000300800 */
[----:B------:R-:W2:Y:S11]  /*4e760*/  LDL.LU R35, [R1+0x3968] ;  /* 0x0039680001237983 */ /* 0x000eb60000300800 */
[----:B------:R-:W-:Y:S07]  /*4e770*/  @!UPT UIADD3 URZ, URZ, URZ, URZ ;  /* 0x0000003f3f3ff290 */ /* 0x000fee000fffe03f */
[----:B------:R-:W-:Y:S01]  /*4e780*/  STL.64 [R1+0x7c0], R24 ;  /* 0x0007c01801007387 */ /* 0x000fe20000100a00 */
[----:B------:R0:W-:Y:S03]  /*4e790*/  STL.64 [R1+0x7c8], R26 ;  /* 0x0007c81a01007387 */ /* 0x0001e60000100a00 */
[----:B0-----:R-:W3:Y:S01]  /*4e7a0*/  LDL.LU.64 R26, [R1+0x3960] ;  /* 0x00396000011a7983 */ /* 0x001ee20000300a00 */
[----:B------:R-:W3:Y:S02]  /*4e7b0*/  LDL.LU.64 R24, [R1+0x3958] ;  /* 0x0039580001187983 */ /* 0x000ee40000300a00 */
[----:B------:R4:W-:Y:S02]  /*4e7c0*/  STL.64 [R1+0x3738], R38 ;  /* 0x0037382601007387 */ /* 0x0009e40000100a00 */
[----:B------:R0:W-:Y:S02]  /*4e7d0*/  STL.64 [R1+0x3730], R36 ;  /* 0x0037302401007387 */ /* 0x0001e40000100a00 */
[----:B----4-:R-:W-:Y:S01]  /*4e7e0*/  IMAD.MOV.U32 R38, RZ, RZ, R18 ;  /* 0x000000ffff267224 */ /* 0x010fe200078e0012 */
[----:B0-----:R-:W4:Y:S01]  /*4e7f0*/  LDL.LU R36, [R1+0x790] ;  /* 0x0007900001247983 */ /* 0x001f220000300800 */
[----:B------:R-:W4:Y:S02]  /*4e800*/  LDL.LU R37, [R1+0x794] ;  /* 0x0007940001257983 */ /* 0x000f240000300800 */
[----:B------:R-:W4:Y:S01]  /*4e810*/  LDL.LU R18, [R1+0x3954] ;  /* 0x0039540001127983 */ /* 0x000f220000300800 */
[----:B--2---:R-:W-:Y:S01]  /*4e820*/  HMMA.16816.F32.BF16 R28, R40, R34, R28 ;  /* 0x00000022281c723c */ /* 0x004fe2000004181c */
[----:B---3--:R-:W-:-:S02]  /*4e830*/  IMAD.MOV.U32 R39, RZ, RZ, R26 ;  /* 0x000000ffff277224 */ /* 0x008fc400078e001a */
[----:B------:R-:W4:Y:S11]  /*4e840*/  LDL.LU R26, [R1+0x3950] ;  /* 0x00395000011a7983 */ /* 0x000f360000300800 */
[----:B------:R-:W-:Y:S09]  /*4e850*/  @!UPT UIADD3 URZ, URZ, URZ, URZ ;  /* 0x0000003f3f3ff290 */ /* 0x000ff2000fffe03f */
[----:B------:R-:W-:Y:S02]  /*4e860*/  STL.64 [R1+0x7b0], R28 ;  /* 0x0007b01c01007387 */ /* 0x000fe40000100a00 */
[----:B------:R0:W-:Y:S02]  /*4e870*/  STL.64 [R1+0x7b8], R30 ;  /* 0x0007b81e01007387 */ /* 0x0001e40000100a00 */
[----:B0-----:R-:W2:Y:S01]  /*4e880*/  LDL.LU.64 R30, [R1+0x3948] ;  /* 0x00394800011e7983 */ /* 0x001ea20000300a00 */
[----:B------:R-:W3:Y:S02]  /*4e890*/  LDL.LU.64 R28, [R1+0x3940] ;  /* 0x00394000011c7983 */ /* 0x000ee40000300a00 */
[----:B------:R-:W-:Y:S02]  /*4e8a0*/  STL.64 [R1+0x3770], R34 ;  /* 0x0037702201007387 */ /* 0x000fe40000100a00 */
[----:B------:R0:W-:Y:S02]  /*4e8b0*/  STL.64 [R1+0x3768], R32 ;  /* 0x0037682001007387 */ /* 0x0001e40000100a00 */
[----:B0-----:R-:W-:-:S02]  /*4e8c0*/  IMAD.MOV.U32 R32, RZ, RZ, R27 ;  /* 0x000000ffff207224 */ /* 0x001fc400078e001b */
[----:B------:R-:W4:Y:S01]  /*4e8d0*/  LDL.LU R27, [R1+0x393c] ;  /* 0x00393c00011b7983 */ /* 0x000f220000300800 */
[----:B------:R-:W-:Y:S02]  /*4e8e0*/  IMAD.MOV.U32 R33, RZ, RZ, R19 ;  /* 0x000000ffff217224 */ /* 0x000fe400078e0013 */
[----:B------:R-:W4:Y:S02]  /*4e8f0*/  LDL.LU R19, [R1+0x3938] ;  /* 0x0039380001137983 */ /* 0x000f240000300800 */
[----:B------:R-:W-:Y:S02]  /*4e900*/  IMAD.MOV.U32 R34, RZ, RZ, R22 ;  /* 0x000000ffff227224 */ /* 0x000fe400078e0016 */
[----:B------:R-:W-:Y:S01]  /*4e910*/  IMAD.MOV.U32 R35, RZ, RZ, R23 ;  /* 0x000000ffff237224 */ /* 0x000fe200078e0017 */
[----:B------:R-:W4:Y:S01]  /*4e920*/  LDL.LU R22, [R1+0x3934] ;  /* 0x0039340001167983 */ /* 0x000f220000300800 */
[----:B------:R-:W4:Y:S05]  /*4e930*/  LDL.LU R23, [R1+0x3930] ;  /* 0x0039300001177983 */ /* 0x000f2a0000300800 */
[C---:B--2---:R-:W-:Y:S01]  /*4e940*/  HMMA.16816.F32.BF16 R32, R40.reuse, R30, R32 ;  /* 0x0000001e2820723c */ /* 0x044fe20000041820 */
[----:B------:R-:W-:Y:S01]  /*4e950*/  STL.64 [R1+0x3780], R30 ;  /* 0x0037801e01007387 */ /* 0x000fe20000100a00 */
[----:B---3--:R4:W-:Y:S06]  /*4e960*/  STL.64 [R1+0x3778], R28 ;  /* 0x0037781c01007387 */ /* 0x0089ec0000100a00 */
[C---:B----4-:R-:W-:Y:S11]  /*4e970*/  HMMA.16816.F32.BF16 R28, R40.reuse, R26, R36 ;  /* 0x0000001a281c723c */ /* 0x050ff60000041824 */
[----:B------:R-:W-:Y:S04]  /*4e980*/  @!UPT UIADD3 URZ, URZ, URZ, URZ ;  /* 0x0000003f3f3ff290 */ /* 0x000fe8000fffe03f */
[----:B------:R-:W-:Y:S01]  /*4e990*/  STL.64 [R1+0x7a0], R32 ;  /* 0x0007a02001007387 */ /* 0x000fe20000100a00 */
[----:B------:R-:W-:Y:S02]  /*4e9a0*/  STL.64 [R1+0x7a8], R34 ;  /* 0x0007a82201007387 */ /* 0x000fe40000100a00 */
[----:B------:R-:W-:Y:S02]  /*4e9b0*/  STL.64 [R1+0x3790], R26 ;  /* 0x0037901a01007387 */ /* 0x000fe40000100a00 */
[----:B------:R0:W-:Y:S02]  /*4e9c0*/  STL.64 [R1+0x3788], R24 ;  /* 0x0037881801007387 */ /* 0x0001e40000100a00 */
[C---:B0-----:R-:W-:Y:S01]  /*4e9d0*/  HMMA.16816.F32.BF16 R24, R40.reuse, R22, R48 ;  /* 0x000000162818723c */ /* 0x041fe20000041830 */
[----:B------:R-:W-:Y:S01]  /*4e9e0*/  STL.64 [R1+0x790], R28 ;  /* 0x0007901c01007387 */ /* 0x000fe20000100a00 */
[----:B------:R-:W-:Y:S02]  /*4e9f0*/  STL.64 [R1+0x798], R30 ;  /* 0x0007981e01007387 */ /* 0x000fe40000100a00 */
[----:B------:R-:W-:Y:S02]  /*4ea00*/  STL.64 [R1+0x37a0], R22 ;  /* 0x0037a01601007387 */ /* 0x000fe40000100a00 */
[----:B------:R0:W-:Y:S02]  /*4ea10*/  STL.64 [R1+0x3798], R20 ;  /* 0x0037981401007387 */ /* 0x0001e40000100a00 */
[----:B0-----:R-:W-:Y:S01]  /*4ea20*/  HMMA.16816.F32.BF16 R20, R40, R18, R52 ;  /* 0x000000122814723c */ /* 0x001fe20000041834 */
[----:B------:R-:W-:-:S02]  /*4ea30*/  IMAD.MOV.U32 R38, RZ, RZ, R8 ;  /* 0x000000ffff267224 */ /* 0x000fc400078e0008 */
[----:B------:R-:W-:Y:S11]  /*4ea40*/  IMAD.MOV.U32 R39, RZ, RZ, R7 ;  /* 0x000000ffff277224 */ /* 0x000ff600078e0007 */
[----:B------:R-:W-:Y:S01]  /*4ea50*/  @!UPT UIADD3 URZ, URZ, URZ, URZ ;  /* 0x0000003f3f3ff290 */ /* 0x000fe2000fffe03f */
[----:B------:R-:W-:Y:S01]  /*4ea60*/  STL.64 [R1+0x780], R24 ;  /* 0x0007801801007387 */ /* 0x000fe20000100a00 */
[----:B------:R-:W-:Y:S02]  /*4ea70*/  IMAD.MOV.U32 R54, RZ, RZ, R10 ;  /* 0x000000ffff367224 */ /* 0x000fe400078e000a */
[----:B------:R-:W-:Y:S01]  /*4ea80*/  IMAD.MOV.U32 R55, RZ, RZ, R9 ;  /* 0x000000ffff377224 */ /* 0x000fe200078e0009 */
[----:B------:R-:W-:Y:S04]  /*4ea90*/  STL.64 [R1+0x788], R26 ;  /* 0x0007881a01007387 */ /* 0x000fe80000100a00 */
[----:B------:R-:W-:Y:S01]  /*4eaa0*/  STL.64 [R1+0x770], R20 ;  /* 0x0007701401007387 */ /* 0x000fe20000100a00 */
[----:B------:R0:W-:Y:S02]  /*4eab0*/  STL.64 [R1+0x778], R22 ;  /* 0x0007781601007387 */ /* 0x0001e40000100a00 */
[----:B------:R-:W-:Y:S02]  /*4eac0*/  STL.64 [R1+0x38a0], R54 ;  /* 0x0038a03601007387 */ /* 0x000fe40000100a00 */
[----:B------:R1:W-:Y:S01]  /*4ead0*/  STL.64 [R1+0x38a8], R38 ;  /* 0x0038a82601007387 */ /* 0x0003e20000100a00 */
[----:B------:R-:W2:Y:S01]  /*4eae0*/  LDL.LU R32, [R1+0x730] ;  /* 0x0007300001207983 */ /* 0x000ea20000300800 */
[----:B------:R-:W2:Y:S02]  /*4eaf0*/  LDL.LU R33, [R1+0x734] ;  /* 0x0007340001217983 */ /* 0x000ea40000300800 */
[----:B------:R-:W3:Y:S02]  /*4eb00*/  LDL.LU R34, [R1+0x738] ;  /* 0x0007380001227983 */ /* 0x000ee40000300800 */
[----:B------:R-:W3:Y:S02]  /*4eb10*/  LDL.LU R35, [R1+0x73c] ;  /* 0x00073c0001237983 */ /* 0x000ee40000300800 */
[----:B------:R-:W-:-:S02]  /*4eb20*/  IMAD.MOV.U32 R30, RZ, RZ, R6 ;  /* 0x000000ffff1e7224 */ /* 0x000fc400078e0006 */
[----:B------:R-:W-:Y:S02]  /*4eb30*/  IMAD.MOV.U32 R31, RZ, RZ, R3 ;  /* 0x000000ffff1f7224 */ /* 0x000fe400078e0003 */
[----:B0-----:R-:W-:Y:S02]  /*4eb40*/  IMAD.MOV.U32 R22, RZ, RZ, R2 ;  /* 0x000000ffff167224 */ /* 0x001fe400078e0002 */
[----:B------:R-:W-:Y:S01]  /*4eb50*/  IMAD.MOV.U32 R23, RZ, RZ, R0 ;  /* 0x000000ffff177224 */ /* 0x000fe200078e0000 */
[----:B---3--:R0:W-:Y:S01]  /*4eb60*/  STL.64 [R1+0x38b8], R34 ;  /* 0x0038b82201007387 */ /* 0x0081e20000100a00 */
[----:B--2---:R-:W-:Y:S02]  /*4eb70*/  STL.64 [R1+0x38b0], R32 ;  /* 0x0038b02001007387 */ /* 0x004fe40000100a00 */
[----:B------:R-:W-:Y:S02]  /*4eb80*/  STL.64 [R1+0x38c0], R30 ;  /* 0x0038c01e01007387 */ /* 0x000fe40000100a00 */
[----:B------:R2:W-:Y:S01]  /*4eb90*/  STL.64 [R1+0x38c8], R22 ;  /* 0x0038c81601007387 */ /* 0x0005e20000100a00 */
[----:B------:R-:W3:Y:S04]  /*4eba0*/  LDL R59, [R1+0xe44] ;  /* 0x000e4400013b7983 */ /* 0x000ee80000100800 */
[----:B---3--:R-:W-:Y:S01]  /*4ebb0*/  STL [R1+0x38d8], R59 ;  /* 0x0038d83b01007387 */ /* 0x008fe20000100800 */
[----:B------:R-:W-:Y:S02]  /*4ebc0*/  STL.64 [R1+0x38d0], R56 ;  /* 0x0038d03801007387 */ /* 0x000fe40000100a00 */
[----:B------:R-:W3:Y:S02]  /*4ebd0*/  LDL.LU R24, [R1+0x740] ;  /* 0x0007400001187983 */ /* 0x000ee40000300800 */
[----:B------:R-:W3:Y:S01]  /*4ebe0*/  LDL.LU R25, [R1+0x744] ;  /* 0x0007440001197983 */ /* 0x000ee20000300800 */
[----:B------:R-:W4:Y:S01]  /*4ebf0*/  LDL.LU R26, [R1+0x748] ;  /* 0x00074800011a7983 */ /* 0x000f220000300800 */
[----:B------:R-:W4:Y:S03]  /*4ec00*/  LDL.LU R27, [R1+0x74c] ;  /* 0x00074c00011b7983 */ /* 0x000f260000300800 */
[----:B----4-:R4:W-:Y:S01]  /*4ec10*/  STL.64 [R1+0x38e8], R26 ;  /* 0x0038e81a01007387 */ /* 0x0109e20000100a00 */
[----:B---3--:R-:W-:Y:S02]  /*4ec20*/  STL.64 [R1+0x38e0], R24 ;  /* 0x0038e01801007387 */ /* 0x008fe40000100a00 */
[----:B------:R-:W3:Y:S02]  /*4ec30*/  LDL.LU R36, [R1+0x390] ;  /* 0x0003900001247983 */ /* 0x000ee40000300800 */
[----:B------:R-:W3:Y:S01]  /*4ec40*/  LDL.LU R37, [R1+0x394] ;  /* 0x0003940001257983 */ /* 0x000ee20000300800 */
[----:B-1----:R-:W3:Y:S01]  /*4ec50*/  LDL.LU R38, [R1+0x398] ;  /* 0x0003980001267983 */ /* 0x002ee20000300800 */
[----:B------:R-:W3:Y:S02]  /*4ec60*/  LDL.LU R39, [R1+0x39c] ;  /* 0x00039c0001277983 */ /* 0x000ee40000300800 */
[----:B0-----:R-:W-:-:S02]  /*4ec70*/  IMAD.MOV.U32 R35, RZ, RZ, R4 ;  /* 0x000000ffff237224 */ /* 0x001fc400078e0004 */
[----:B------:R-:W-:Y:S02]  /*4ec80*/  IMAD.MOV.U32 R34, RZ, RZ, R5 ;  /* 0x000000ffff227224 */ /* 0x000fe400078e0005 */
[----:B--2---:R-:W-:Y:S02]  /*4ec90*/  IMAD.MOV.U32 R23, RZ, RZ, R46 ;  /* 0x000000ffff177224 */ /* 0x004fe400078e002e */
[----:B------:R-:W-:Y:S02]  /*4eca0*/  IMAD.MOV.U32 R22, RZ, RZ, R47 ;  /* 0x000000ffff167224 */ /* 0x000fe400078e002f */
[----:B----4-:R-:W-:Y:S02]  /*4ecb0*/  IMAD.MOV.U32 R27, RZ, RZ, R44 ;  /* 0x000000ffff1b7224 */ /* 0x010fe400078e002c */
[----:B------:R-:W-:Y:S02]  /*4ecc0*/  IMAD.MOV.U32 R26, RZ, RZ, R45 ;  /* 0x000000ffff1a7224 */ /* 0x000fe400078e002d */
[----:B------:R-:W-:-:S02]  /*4ecd0*/  IMAD.MOV.U32 R50, RZ, RZ, R14 ;  /* 0x000000ffff327224 */ /* 0x000fc400078e000e */
[----:B------:R-:W-:Y:S01]  /*4ece0*/  IMAD.MOV.U32 R51, RZ, RZ, R15 ;  /* 0x000000ffff337224 */ /* 0x000fe200078e000f */
[----:B---3--:R-:W-:Y:S01]  /*4ecf0*/  STL.64 [R1+0x38f8], R38 ;  /* 0x0038f82601007387 */ /* 0x008fe20000100a00 */
[----:B------:R0:W-:Y:S02]  /*4ed00*/  STL.64 [R1+0x38f0], R36 ;  /* 0x0038f02401007387 */ /* 0x0001e40000100a00 */
[----:B------:R-:W2:Y:S02]  /*4ed10*/  LDL.LU R28, [R1+0x3a0] ;  /* 0x0003a000011c7983 */ /* 0x000ea40000300800 */
[----:B------:R-:W2:Y:S01]  /*4ed20*/  LDL.LU R29, [R1+0x3a4] ;  /* 0x0003a400011d7983 */ /* 0x000ea20000300800 */
[----:B------:R-:W2:Y:S01]  /*4ed30*/  LDL.LU R30, [R1+0x3a8] ;  /* 0x0003a800011e7983 */ /* 0x000ea20000300800 */
[----:B------:R-:W2:Y:S02]  /*4ed40*/  LDL.LU R31, [R1+0x3ac] ;  /* 0x0003ac00011f7983 */ /* 0x000ea40000300800 */
[----:B------:R-:W3:Y:S02]  /*4ed50*/  LDL.LU R8, [R1+0x760] ;  /* 0x0007600001087983 */ /* 0x000ee40000300800 */
[----:B------:R-:W3:Y:S01]  /*4ed60*/  LDL.LU R9, [R1+0x764] ;  /* 0x0007640001097983 */ /* 0x000ee20000300800 */
[----:B------:R-:W3:Y:S01]  /*4ed70*/  LDL.LU R10, [R1+0x768] ;  /* 0x00076800010a7983 */ /* 0x000ee20000300800 */
[----:B------:R-:W3:Y:S02]  /*4ed80*/  LDL.LU R11, [R1+0x76c] ;  /* 0x00076c00010b7983 */ /* 0x000ee40000300800 */
[----:B------:R-:W4:Y:S02]  /*4ed90*/  LDL.LU R4, [R1+0x750] ;  /* 0x0007500001047983 */ /* 0x000f240000300800 */
[----:B------:R-:W4:Y:S01]  /*4eda0*/  LDL.LU R5, [R1+0x754] ;  /* 0x0007540001057983 */ /* 0x000f220000300800 */
[----:B------:R-:W4:Y:S01]  /*4edb0*/  LDL.LU R6, [R1+0x758] ;  /* 0x0007580001067983 */ /* 0x000f220000300800 */
[----:B------:R-:W4:Y:S02]  /*4edc0*/  LDL.LU R7, [R1+0x75c] ;  /* 0x00075c0001077983 */ /* 0x000f240000300800 */
[----:B------:R-:W2:Y:S02]  /*4edd0*/  LDL.LU R44, [R1+0x3d0] ;  /* 0x0003d000012c7983 */ /* 0x000ea40000300800 */
[----:B------:R-:W2:Y:S01]  /*4ede0*/  LDL.LU R45, [R1+0x3d4] ;  /* 0x0003d400012d7983 */ /* 0x000ea20000300800 */
[----:B------:R-:W2:Y:S01]  /*4edf0*/  LDL.LU R46, [R1+0x3d8] ;  /* 0x0003d800012e7983 */ /* 0x000ea20000300800 */
[----:B------:R-:W2:Y:S02]  /*4ee00*/  LDL.LU R47, [R1+0x3dc] ;  /* 0x0003dc00012f7983 */ /* 0x000ea40000300800 */
[----:B0-----:R-:W2:Y:S02]  /*4ee10*/  LDL.LU R36, [R1+0x3c0] ;  /* 0x0003c00001247983 */ /* 0x001ea40000300800 */
[----:B------:R-:W2:Y:S01]  /*4ee20*/  LDL.LU R37, [R1+0x3c4] ;  /* 0x0003c40001257983 */ /* 0x000ea20000300800 */
[----:B------:R-:W2:Y:S01]  /*4ee30*/  LDL.LU R38, [R1+0x3c8] ;  /* 0x0003c80001267983 */ /* 0x000ea20000300800 */
[----:B------:R-:W2:Y:S02]  /*4ee40*/  LDL.LU R39, [R1+0x3cc] ;  /* 0x0003cc0001277983 */ /* 0x000ea40000300800 */
[----:B------:R-:W2:Y:S02]  /*4ee50*/  LDL.LU R56, [R1+0x3b0] ;  /* 0x0003b00001387983 */ /* 0x000ea40000300800 */
[----:B------:R-:W2:Y:S01]  /*4ee60*/  LDL.LU R57, [R1+0x3b4] ;  /* 0x0003b40001397983 */ /* 0x000ea20000300800 */
[----:B------:R-:W2:Y:S01]  /*4ee70*/  LDL.LU R58, [R1+0x3b8] ;  /* 0x0003b800013a7983 */ /* 0x000ea20000300800 */
[----:B------:R-:W2:Y:S02]  /*4ee80*/  LDL.LU R59, [R1+0x3bc] ;  /* 0x0003bc00013b7983 */ /* 0x000ea40000300800 */
[----:B------:R-:W2:Y:S02]  /*4ee90*/  LDL.64 R54, [R1+0x108] ;  /* 0x0001080001367983 */ /* 0x000ea40000100a00 */
[----:B------:R-:W2:Y:S01]  /*4eea0*/  LDL.LU R48, [R1+0x720] ;  /* 0x0007200001307983 */ /* 0x000ea20000300800 */
[----:B------:R-:W2:Y:S01]  /*4eeb0*/  LDL.LU R49, [R1+0x724] ;  /* 0x0007240001317983 */ /* 0x000ea20000300800 */
[----:B------:R-:W3:Y:S02]  /*4eec0*/  LDL.LU R14, [R1+0x392c] ;  /* 0x00392c00010e7983 */ /* 0x000ee40000300800 */
[----:B------:R-:W3:Y:S02]  /*4eed0*/  LDL.LU R15, [R1+0x3928] ;  /* 0x00392800010f7983 */ /* 0x000ee40000300800 */
[----:B------:R-:W-:Y:S01]  /*4eee0*/  STL.64 [R1+0x37b0], R18 ;  /* 0x0037b01201007387 */ /* 0x000fe20000100a00 */
[----:B------:R0:W-:Y:S04]  /*4eef0*/  STL.64 [R1+0x37a8], R16 ;  /* 0x0037a81001007387 */ /* 0x0001e80000100a00 */
[----:B0-----:R-:W2:Y:S01]  /*4ef00*/  LDL.LU R16, [R1+0x360] ;  /* 0x0003600001107983 */ /* 0x001ea20000300800 */
[----:B------:R-:W2:Y:S02]  /*4ef10*/  LDL.LU R17, [R1+0x364] ;  /* 0x0003640001117983 */ /* 0x000ea40000300800 */
[----:B------:R-:W2:Y:S02]  /*4ef20*/  LDL.LU R18, [R1+0x368] ;  /* 0x0003680001127983 */ /* 0x000ea40000300800 */
[----:B------:R-:W2:Y:S01]  /*4ef30*/  LDL.LU R19, [R1+0x36c] ;  /* 0x00036c0001137983 */ /* 0x000ea20000300800 */
[C---:B---3--:R-:W-:Y:S11]  /*4ef40*/  HMMA.16816.F32.BF16 R8, R40.reuse, R14, R8 ;  /* 0x0000000e2808723c */ /* 0x048ff60000041808 */
[----:B------:R-:W-:Y:S11]  /*4ef50*/  @!UPT UIADD3 URZ, URZ, URZ, URZ ;  /* 0x0000003f3f3ff290 */ /* 0x000ff6000fffe03f */
[----:B------:R-:W-:Y:S01]  /*4ef60*/  @!UPT UIADD3 URZ, URZ, URZ, URZ ;  /* 0x0000003f3f3ff290 */ /* 0x000fe2000fffe03f */
[----:B------:R-:W-:Y:S01]  /*4ef70*/  STL.64 [R1+0x760], R8 ;  /* 0x0007600801007387 */ /* 0x000fe20000100a00 */
[----:B------:R0:W-:Y:S03]  /*4ef80*/  STL.64 [R1+0x768], R10 ;  /* 0x0007680a01007387 */ /* 0x0001e60000100a00 */
[----:B0-----:R-:W4:Y:S01]  /*4ef90*/  LDL.LU.64 R10, [R1+0x3920] ;  /* 0x00392000010a7983 */ /* 0x001f220000300a00 */
[----:B------:R-:W3:Y:S02]  /*4efa0*/  LDL.LU.64 R8, [R1+0x3918] ;  /* 0x0039180001087983 */ /* 0x000ee40000300a00 */
[----:B------:R0:W-:Y:S02]  /*4efb0*/  STL.64 [R1+0x3728], R14 ;  /* 0x0037280e01007387 */ /* 0x0001e40000100a00 */
[----:B------:R-:W-:Y:S01]  /*4efc0*/  STL.64 [R1+0x3720], R12 ;  /* 0x0037200c01007387 */ /* 0x000fe20000100a00 */
[----:B0-----:R-:W2:Y:S01]  /*4efd0*/  LDL.64 R14, [R1+0xe8] ;  /* 0x0000e800010e7983 */ /* 0x001ea20000100a00 */
[C---:B----4-:R-:W-:Y:S11]  /*4efe0*/  HMMA.16816.F32.BF16 R4, R40.reuse, R10, R4 ;  /* 0x0000000a2804723c */ /* 0x050ff60000041804 */
[----:B------:R-:W-:Y:S11]  /*4eff0*/  @!UPT UIADD3 URZ, URZ, URZ, URZ ;  /* 0x0000003f3f3ff290 */ /* 0x000ff6000fffe03f */
[----:B------:R-:W-:Y:S01]  /*4f000*/  @!UPT UIADD3 URZ, URZ, URZ, URZ ;  /* 0x0000003f3f3ff290 */ /* 0x000fe2000fffe03f */
[----:B------:R-:W-:Y:S01]  /*4f010*/  STL.64 [R1+0x750], R4 ;  /* 0x0007500401007387 */ /* 0x000fe20000100a00 */
[----:B------:R0:W-:Y:S03]  /*4f020*/  STL.64 [R1+0x758], R6 ;  /* 0x0007580601007387 */ /* 0x0001e60000100a00 */
[----:B0-----:R-:W2:Y:S01]  /*4f030*/  LDL.LU.64 R6, [R1+0x3910] ;  /* 0x0039100001067983 */ /* 0x001ea20000300a00 */
[----:B------:R-:W-:Y:S02]  /*4f040*/  STL.64 [R1+0x3718], R10 ;  /* 0x0037180a01007387 */ /* 0x000fe40000100a00 */
[----:B---3--:R0:W-:Y:S02]  /*4f050*/  STL.64 [R1+0x3710], R8 ;  /* 0x0037100801007387 */ /* 0x0081e40000100a00 */
[----:B0-----:R-:W3:Y:S01]  /*4f060*/  LDL.LU R8, [R1+0x370] ;  /* 0x0003700001087983 */ /* 0x001ee20000300800 */
[----:B------:R-:W3:Y:S02]  /*4f070*/  LDL.LU R9, [R1+0x374] ;  /* 0x0003740001097983 */ /* 0x000ee40000300800 */
[----:B------:R-:W3:Y:S02]  /*4f080*/  LDL.LU R10, [R1+0x378] ;  /* 0x00037800010a7983 */ /* 0x000ee40000300800 */
[----:B------:R-:W3:Y:S01]  /*4f090*/  LDL.LU R11, [R1+0x37c] ;  /* 0x00037c00010b7983 */ /* 0x000ee20000300800 */
[----:B--2---:R-:W-:Y:S01]  /*4f0a0*/  HMMA.16816.F32.BF16 R40, R40, R6, R44 ;  /* 0x000000062828723c */ /* 0x004fe2000004182c */
[----:B------:R-:W2:Y:S01]  /*4f0b0*/  LDL.LU.64 R46, [R1+0x3908] ;  /* 0x00390800012e7983 */ /* 0x000ea20000300a00 */
[----:B------:R-:W2:Y:S11]  /*4f0c0*/  LDL.LU.64 R44, [R1+0x3900] ;  /* 0x00390000012c7983 */ /* 0x000eb60000300a00 */
[----:B------:R-:W-:Y:S10]  /*4f0d0*/  @!UPT UIADD3 URZ, URZ, URZ, URZ ;  /* 0x0000003f3f3ff290 */ /* 0x000ff4000fffe03f */
[----:B------:R-:W-:Y:S01]  /*4f0e0*/  STL.64 [R1+0x3d0], R40 ;  /* 0x0003d02801007387 */ /* 0x000fe20000100a00 */
[----:B------:R0:W-:Y:S03]  /*4f0f0*/  STL.64 [R1+0x3d8], R42 ;  /* 0x0003d82a01007387 */ /* 0x0001e60000100a00 */
[----:B0-----:R-:W4:Y:S01]  /*4f100*/  LDL.64 R42, [R1+0xf8] ;  /* 0x0000f800012a7983 */ /* 0x001f220000100a00 */
[----:B------:R0:W-:Y:S02]  /*4f110*/  STL.64 [R1+0x3708], R6 ;  /* 0x0037080601007387 */ /* 0x0001e40000100a00 */
[----:B------:R-:W4:Y:S02]  /*4f120*/  LDL.LU R4, [R1+0x380] ;  /* 0x0003800001047983 */ /* 0x000f240000300800 */
[----:B------:R-:W4:Y:S01]  /*4f130*/  LDL.LU R5, [R1+0x384] ;  /* 0x0003840001057983 */ /* 0x000f220000300800 */
[----:B0-----:R-:W4:Y:S01]  /*4f140*/  LDL.LU R6, [R1+0x388] ;  /* 0x0003880001067983 */ /* 0x001f220000300800 */
[----:B------:R-:W4:Y:S01]  /*4f150*/  LDL.LU R7, [R1+0x38c] ;  /* 0x00038c0001077983 */ /* 0x000f220000300800 */
[C---:B--2---:R-:W-:Y:S02]  /*4f160*/  HMMA.16816.F32.BF16 R24, R44.reuse, R26, R36 ;  /* 0x0000001a2c18723c */ /* 0x044fe40000041824 */
[----:B------:R-:W2:Y:S01]  /*4f170*/  LDL.LU.64 R38, [R1+0x38f8] ;  /* 0x0038f80001267983 */ /* 0x000ea20000300a00 */
[----:B------:R-:W2:Y:S05]  /*4f180*/  LDL.LU.64 R36, [R1+0x38f0] ;  /* 0x0038f00001247983 */ /* 0x000eaa0000300a00 */
[C---:B------:R-:W-:Y:S08]  /*4f190*/  HMMA.16816.F32.BF16 R20, R44.reuse, R22, R56 ;  /* 0x000000162c14723c */ /* 0x040ff00000041838 */
[----:B------:R-:W-:Y:S07]  /*4f1a0*/  HMMA.16816.F32.BF16 R32, R44, R34, R28 ;  /* 0x000000222c20723c */ /* 0x000fee000004181c */
[----:B------:R-:W-:Y:S01]  /*4f1b0*/  STL.64 [R1+0x3c0], R24 ;  /* 0x0003c01801007387 */ /* 0x000fe20000100a00 */
[----:B------:R0:W-:Y:S03]  /*4f1c0*/  STL.64 [R1+0x3c8], R26 ;  /* 0x0003c81a01007387 */ /* 0x0001e60000100a00 */
[----:B0-----:R-:W3:Y:S01]  /*4f1d0*/  LDL.LU.64 R26, [R1+0x38e8] ;  /* 0x0038e800011a7983 */ /* 0x001ee20000300a00 */
[----:B------:R-:W3:Y:S02]  /*4f1e0*/  LDL.LU.64 R24, [R1+0x38e0] ;  /* 0x0038e00001187983 */ /* 0x000ee40000300a00 */
[----:B------:R-:W3:Y:S02]  /*4f1f0*/  LDL.LU R59, [R1+0x38d8] ;  /* 0x0038d800013b7983 */ /* 0x000ee40000300800 */
[----:B------:R-:W3:Y:S01]  /*4f200*/  LDL.LU.64 R56, [R1+0x38d0] ;  /* 0x0038d00001387983 */ /* 0x000ee20000300a00 */
[----:B------:R-:W-:Y:S01]  /*4f210*/  STL.64 [R1+0x3b0], R20 ;  /* 0x0003b01401007387 */ /* 0x000fe20000100a00 */
[----:B------:R0:W-:Y:S03]  /*4f220*/  STL.64 [R1+0x3b8], R22 ;  /* 0x0003b81601007387 */ /* 0x0001e60000100a00 */
[----:B0-----:R-:W3:Y:S01]  /*4f230*/  LDL.LU.64 R22, [R1+0x38c8] ;  /* 0x0038c80001167983 */ /* 0x001ee20000300a00 */
[----:B------:R-:W3:Y:S02]  /*4f240*/  LDL.LU.64 R30, [R1+0x38c0] ;  /* 0x0038c000011e7983 */ /* 0x000ee40000300a00 */
[----:B------:R-:W-:Y:S02]  /*4f250*/  STL.64 [R1+0x3a0], R32 ;  /* 0x0003a02001007387 */ /* 0x000fe40000100a00 */
[----:B------:R0:W-:Y:S02]  /*4f260*/  STL.64 [R1+0x3a8], R34 ;  /* 0x0003a82201007387 */ /* 0x0001e40000100a00 */
[----:B------:R-:W-:-:S02]  /*4f270*/  IMAD.MOV.U32 R2, RZ, RZ, R54 ;  /* 0x000000ffff027224 */ /* 0x000fc400078e0036 */
[----:B------:R-:W-:Y:S01]  /*4f280*/  IMAD.MOV.U32 R0, RZ, RZ, R55 ;  /* 0x000000ffff007224 */ /* 0x000fe200078e0037 */
        /* <DEDUP_REMOVED lines=8> */
[----:B------:R-:W2:Y:S01]  /*4f310*/  LDL.LU.64 R54, [R1+0x38a0] ;  /* 0x0038a00001367983 */ /* 0x000ea20000300a00 */
[C---:B----4-:R-:W-:Y:S08]  /*4f320*/  HMMA.16816.F32.BF16 R4, R44.reuse, R42, R4 ;  /* 0x0000002a2c04723c */ /* 0x050ff00000041804 */
[C---:B---3--:R-:W-:Y:S01]  /*4f330*/  HMMA.16816.F32.BF16 R8, R44.reuse, R14, R8 ;  /* 0x0000000e2c08723c */ /* 0x048fe20000041808 */
[----:B------:R-:W-:Y:S11]  /*4f340*/  IMAD.MOV.U32 R3, RZ, RZ, R43 ;  /* 0x000000ffff037224 */ /* 0x000ff600078e002b */
[----:B------:R-:W-:Y:S03]  /*4f350*/  @!UPT UIADD3 URZ, URZ, URZ, URZ ;  /* 0x0000003f3f3ff290 */ /* 0x000fe6000fffe03f */
[----:B------:R0:W-:Y:S01]  /*4f360*/  STL.64 [R1+0x380], R4 ;  /* 0x0003800401007387 */ /* 0x0001e20000100a00 */
[----:B------:R1:W-:Y:S02]  /*4f370*/  STL.64 [R1+0x388], R6 ;  /* 0x0003880601007387 */ /* 0x0003e40000100a00 */
[----:B0-----:R-:W-:Y:S02]  /*4f380*/  IMAD.MOV.U32 R4, RZ, RZ, R42 ;  /* 0x000000ffff047224 */ /* 0x001fe400078e002a */
[----:B------:R-:W0:Y:S01]  /*4f390*/  LDSM.16.MT88.4 R40, [R59+0x8800] ;  /* 0x008800003b28783b */ /* 0x000e220000004200 */
[----:B-1----:R-:W-:Y:S02]  /*4f3a0*/  IMAD.MOV.U32 R6, RZ, RZ, R14 ;  /* 0x000000ffff067224 */ /* 0x002fe400078e000e */
[----:B------:R-:W-:Y:S01]  /*4f3b0*/  IMAD.MOV.U32 R5, RZ, RZ, R15 ;  /* 0x000000ffff057224 */ /* 0x000fe200078e000f */
[----:B------:R-:W-:Y:S01]  /*4f3c0*/  STL.64 [R1+0x370], R8 ;  /* 0x0003700801007387 */ /* 0x000fe20000100a00 */
[----:B------:R-:W-:Y:S02]  /*4f3d0*/  STL.64 [R1+0x378], R10 ;  /* 0x0003780a01007387 */ /* 0x000fe40000100a00 */
[----:B------:R-:W-:Y:S01]  /*4f3e0*/  STL [R1+0x37c0], R6 ;  /* 0x0037c00601007387 */ /* 0x000fe20000100800 */
[----:B------:R1:W-:Y:S02]  /*4f3f0*/  STL.64 [R1+0x37b8], R4 ;  /* 0x0037b80401007387 */ /* 0x0003e40000100a00 */
[C---:B-1----:R-:W-:Y:S08]  /*4f400*/  HMMA.16816.F32.BF16 R4, R44.reuse, R22, R16 ;  /* 0x000000162c04723c */ /* 0x042ff00000041810 */
[----:B------:R-:W-:Y:S01]  /*4f410*/  HMMA.16816.F32.BF16 R12, R44, R30, R24 ;  /* 0x0000001e2c0c723c */ /* 0x000fe20000041818 */
[----:B0-----:R-:W-:Y:S11]  /*4f420*/  STL.64 [R1+0x3700], R42 ;  /* 0x0037002a01007387 */ /* 0x001ff60000100a00 */
[----:B------:R-:W-:Y:S03]  /*4f430*/  @!UPT UIADD3 URZ, URZ, URZ, URZ ;  /* 0x0000003f3f3ff290 */ /* 0x000fe6000fffe03f */
[----:B------:R-:W-:Y:S01]  /*4f440*/  STL.64 [R1+0x360], R4 ;  /* 0x0003600401007387 */ /* 0x000fe20000100a00 */
[----:B------:R0:W-:Y:S02]  /*4f450*/  STL.64 [R1+0x368], R6 ;  /* 0x0003680601007387 */ /* 0x0001e40000100a00 */
[----:B------:R-:W-:Y:S05]  /*4f460*/  STL.64 [R1+0x36f8], R40 ;  /* 0x0036f82801007387 */ /* 0x000fea0000100a00 */
[----:B------:R-:W-:Y:S01]  /*4f470*/  STL.64 [R1+0x740], R12 ;  /* 0x0007400c01007387 */ /* 0x000fe20000100a00 */
[----:B------:R-:W-:Y:S02]  /*4f480*/  STL.64 [R1+0x748], R14 ;  /* 0x0007480e01007387 */ /* 0x000fe40000100a00 */
[----:B------:R-:W-:-:S02]  /*4f490*/  IMAD.MOV.U32 R58, RZ, RZ, R61 ;  /* 0x000000ffff3a7224 */ /* 0x000fc400078e003d */
[----:B------:R-:W-:Y:S01]  /*4f4a0*/  IMAD.MOV.U32 R59, RZ, RZ, R60 ;  /* 0x000000ffff3b7224 */ /* 0x000fe200078e003c */
[C---:B--2---:R-:W-:Y:S08]  /*4f4b0*/  HMMA.16816.F32.BF16 R8, R44.reuse, R38, R32 ;  /* 0x000000262c08723c */ /* 0x044ff00000041820 */
[----:B0-----:R-:W-:Y:S11]  /*4f4c0*/  HMMA.16816.F32.BF16 R4, R44, R54, R48 ;  /* 0x000000362c04723c */ /* 0x001ff60000041830 */
[----:B------:R-:W-:Y:S04]  /*4f4d0*/  @!UPT UIADD3 URZ, URZ, URZ, URZ ;  /* 0x0000003f3f3ff290 */ /* 0x000fe8000fffe03f */
[----:B------:R-:W-:Y:S01]  /*4f4e0*/  STL.64 [R1+0x730], R8 ;  /* 0x0007300801007387 */ /* 0x000fe20000100a00 */
[----:B------:R-:W-:Y:S02]  /*4f4f0*/  STL.64 [R1+0x738], R10 ;  /* 0x0007380a01007387 */ /* 0x000fe40000100a00 */
[----:B------:R-:W2:Y:S05]  /*4f500*/  LDL.LU R61, [R1+0x389c] ;  /* 0x00389c00013d7983 */ /* 0x000eaa0000300800 */
[----:B------:R-:W-:Y:S01]  /*4f510*/  STL.64 [R1+0x720], R4 ;  /* 0x0007200401007387 */ /* 0x000fe20000100a00 */
[----:B------:R0:W-:Y:S01]  /*4f520*/  STL.64 [R1+0x728], R6 ;  /* 0x0007280601007387 */ /* 0x0001e20000100a00 */
[----:B------:R-:W3:Y:S02]  /*4f530*/  LDL.LU R60, [R1+0x3898] ;  /* 0x00389800013c7983 */ /* 0x000ee40000300800 */
[----:B------:R-:W-:Y:S02]  /*4f540*/  STL.64 [R1+0x37c8], R58 ;  /* 0x0037c83a01007387 */ /* 0x000fe40000100a00 */
[----:B------:R-:W4:Y:S01]  /*4f550*/  LDL.LU R32, [R1+0x680] ;  /* 0x0006800001207983 */ /* 0x000f220000300800 */
[----:B------:R-:W4:Y:S01]  /*4f560*/  LDL.LU R33, [R1+0x684] ;  /* 0x0006840001217983 */ /* 0x000f220000300800 */
[----:B------:R-:W2:Y:S02]  /*4f570*/  LDL.LU R34, [R1+0x688] ;  /* 0x0006880001227983 */ /* 0x000ea40000300800 */
[----:B------:R-:W2:Y:S02]  /*4f580*/  LDL.LU R35, [R1+0x68c] ;  /* 0x00068c0001237983 */ /* 0x000ea40000300800 */
[----:B------:R-:W-:-:S02]  /*4f590*/  IMAD.MOV.U32 R30, RZ, RZ, R57 ;  /* 0x000000ffff1e7224 */ /* 0x000fc400078e0039 */
[----:B------:R-:W-:Y:S01]  /*4f5a0*/  IMAD.MOV.U32 R31, RZ, RZ, R56 ;  /* 0x000000ffff1f7224 */ /* 0x000fe200078e0038 */
[----:B--2---:R1:W-:Y:S01]  /*4f5b0*/  STL.64 [R1+0x37d8], R34 ;  /* 0x0037d82201007387 */ /* 0x0043e20000100a00 */
[----:B----4-:R-:W-:Y:S02]  /*4f5c0*/  STL.64 [R1+0x37d0], R32 ;  /* 0x0037d02001007387 */ /* 0x010fe40000100a00 */
[----:B------:R-:W2:Y:S02]  /*4f5d0*/  LDL.LU R57, [R1+0x3894] ;  /* 0x0038940001397983 */ /* 0x000ea40000300800 */
[----:B------:R-:W0:Y:S01]  /*4f5e0*/  LDL.LU R56, [R1+0x3890] ;  /* 0x0038900001387983 */ /* 0x000e220000300800 */
[----:B------:R4:W-:Y:S01]  /*4f5f0*/  STL.64 [R1+0x37e0], R30 ;  /* 0x0037e01e01007387 */ /* 0x0009e20000100a00 */
[----:B------:R-:W2:Y:S02]  /*4f600*/  LDL.LU R24, [R1+0x690] ;  /* 0x0006900001187983 */ /* 0x000ea40000300800 */
[----:B------:R-:W2:Y:S02]  /*4f610*/  LDL.LU R25, [R1+0x694] ;  /* 0x0006940001197983 */ /* 0x000ea40000300800 */
[----:B------:R-:W2:Y:S01]  /*4f620*/  LDL.LU R26, [R1+0x698] ;  /* 0x00069800011a7983 */ /* 0x000ea20000300800 */
[----:B------:R-:W2:Y:S01]  /*4f630*/  LDL.LU R27, [R1+0x69c] ;  /* 0x00069c00011b7983 */ /* 0x000ea20000300800 */
[----:B---3--:R-:W-:-:S02]  /*4f640*/  IMAD.MOV.U32 R22, RZ, RZ, R60 ;  /* 0x000000ffff167224 */ /* 0x008fc400078e003c */
[----:B------:R-:W-:Y:S01]  /*4f650*/  IMAD.MOV.U32 R23, RZ, RZ, R61 ;  /* 0x000000ffff177224 */ /* 0x000fe200078e003d */
[----:B--2---:R2:W-:Y:S01]  /*4f660*/  STL.64 [R1+0x37f0], R26 ;  /* 0x0037f01a01007387 */ /* 0x0045e20000100a00 */
[----:B------:R-:W-:Y:S02]  /*4f670*/  STL.64 [R1+0x37e8], R24 ;  /* 0x0037e81801007387 */ /* 0x000fe40000100a00 */
[----:B------:R-:W1:Y:S02]  /*4f680*/  LDL.LU R60, [R1+0x388c] ;  /* 0x00388c00013c7983 */ /* 0x000e640000300800 */
[----:B------:R-:W3:Y:S01]  /*4f690*/  LDL.LU R61, [R1+0x3888] ;  /* 0x00388800013d7983 */ /* 0x000ee20000300800 */
[----:B------:R1:W-:Y:S01]  /*4f6a0*/  STL.64 [R1+0x37f8], R22 ;  /* 0x0037f81601007387 */ /* 0x0003e20000100a00 */
[----:B------:R-:W2:Y:S02]  /*4f6b0*/  LDL.LU R16, [R1+0x6a0] ;  /* 0x0006a00001107983 */ /* 0x000ea40000300800 */
[----:B------:R-:W2:Y:S02]  /*4f6c0*/  LDL.LU R17, [R1+0x6a4] ;  /* 0x0006a40001117983 */ /* 0x000ea40000300800 */
[----:B------:R-:W2:Y:S01]  /*4f6d0*/  LDL.LU R18, [R1+0x6a8] ;  /* 0x0006a80001127983 */ /* 0x000ea20000300800 */
[----:B------:R-:W2:Y:S01]  /*4f6e0*/  LDL.LU R19, [R1+0x6ac] ;  /* 0x0006ac0001137983 */ /* 0x000ea20000300800 */
[----:B0-----:R-:W-:-:S02]  /*4f6f0*/  IMAD.MOV.U32 R6, RZ, RZ, R56 ;  /* 0x000000ffff067224 */ /* 0x001fc400078e0038 */
[----:B------:R-:W-:Y:S02]  /*4f700*/  IMAD.MOV.U32 R7, RZ, RZ, R57 ;  /* 0x000000ffff077224 */ /* 0x000fe400078e0039 */
[----:B-1----:R-:W-:Y:S02]  /*4f710*/  IMAD.MOV.U32 R35, RZ, RZ, R60 ;  /* 0x000000ffff237224 */ /* 0x002fe400078e003c */
[----:B---3--:R-:W-:Y:S01]  /*4f720*/  IMAD.MOV.U32 R34, RZ, RZ, R61 ;  /* 0x000000ffff227224 */ /* 0x008fe200078e003d */
[----:B--2---:R0:W-:Y:S01]  /*4f730*/  STL.64 [R1+0x3808], R18 ;  /* 0x0038081201007387 */ /* 0x0041e20000100a00 */
[----:B------:R-:W-:Y:S02]  /*4f740*/  STL.64 [R1+0x3800], R16 ;  /* 0x0038001001007387 */ /* 0x000fe40000100a00 */
[----:B------:R-:W2:Y:S02]  /*4f750*/  LDL.LU R56, [R1+0x3884] ;  /* 0x0038840001387983 */ /* 0x000ea40000300800 */
[----:B------:R-:W3:Y:S01]  /*4f760*/  LDL.LU R57, [R1+0x3880] ;  /* 0x0038800001397983 */ /* 0x000ee20000300800 */
[----:B------:R1:W-:Y:S01]  /*4f770*/  STL.64 [R1+0x3810], R6 ;  /* 0x0038100601007387 */ /* 0x0003e20000100a00 */
[----:B------:R-:W3:Y:S02]  /*4f780*/  LDL.LU R61, [R1+0x387c] ;  /* 0x00387c00013d7983 */ /* 0x000ee40000300800 */
[----:B------:R-:W0:Y:S02]  /*4f790*/  LDL.LU R60, [R1+0x3878] ;  /* 0x00387800013c7983 */ /* 0x000e240000300800 */
[----:B------:R0:W-:Y:S01]  /*4f7a0*/  STL.64 [R1+0x3818], R34 ;  /* 0x0038182201007387 */ /* 0x0001e20000100a00 */
[----:B------:R-:W3:Y:S01]  /*4f7b0*/  LDL.LU R28, [R1+0x6c0] ;  /* 0x0006c000011c7983 */ /* 0x000ee20000300800 */
[----:B------:R-:W3:Y:S02]  /*4f7c0*/  LDL.LU R29, [R1+0x6c4] ;  /* 0x0006c400011d7983 */ /* 0x000ee40000300800 */
[----:B----4-:R-:W4:Y:S02]  /*4f7d0*/  LDL.LU R30, [R1+0x6c8] ;  /* 0x0006c800011e7983 */ /* 0x010f240000300800 */
[----:B------:R-:W4:Y:S02]  /*4f7e0*/  LDL.LU R31, [R1+0x6cc] ;  /* 0x0006cc00011f7983 */ /* 0x000f240000300800 */
[----:B--2---:R-:W-:-:S02]  /*4f7f0*/  IMAD.MOV.U32 R27, RZ, RZ, R56 ;  /* 0x000000ffff1b7224 */ /* 0x004fc400078e0038 */
[----:B---3--:R-:W-:Y:S01]  /*4f800*/  IMAD.MOV.U32 R26, RZ, RZ, R57 ;  /* 0x000000ffff1a7224 */ /* 0x008fe200078e0039 */
[----:B----4-:R-:W-:Y:S01]  /*4f810*/  STL.64 [R1+0x3828], R30 ;  /* 0x0038281e01007387 */ /* 0x010fe20000100a00 */
[----:B------:R-:W-:Y:S02]  /*4f820*/  STL.64 [R1+0x3820], R28 ;  /* 0x0038201c01007387 */ /* 0x000fe40000100a00 */
[----:B------:R-:W2:Y:S02]  /*4f830*/  LDL.LU R57, [R1+0x3874] ;  /* 0x0038740001397983 */ /* 0x000ea40000300800 */
[----:B------:R-:W3:Y:S01]  /*4f840*/  LDL.LU R56, [R1+0x3870] ;  /* 0x0038700001387983 */ /* 0x000ee20000300800 */
[----:B------:R-:W-:Y:S01]  /*4f850*/  STL.64 [R1+0x3830], R26 ;  /* 0x0038301a01007387 */ /* 0x000fe20000100a00 */
[----:B------:R-:W4:Y:S02]  /*4f860*/  LDL.LU R20, [R1+0x6d0] ;  /* 0x0006d00001147983 */ /* 0x000f240000300800 */
[----:B------:R-:W4:Y:S02]  /*4f870*/  LDL.LU R21, [R1+0x6d4] ;  /* 0x0006d40001157983 */ /* 0x000f240000300800 */
[----:B------:R-:W2:Y:S01]  /*4f880*/  LDL.LU R22, [R1+0x6d8] ;  /* 0x0006d80001167983 */ /* 0x000ea20000300800 */
[----:B------:R-:W2:Y:S01]  /*4f890*/  LDL.LU R23, [R1+0x6dc] ;  /* 0x0006dc0001177983 */ /* 0x000ea20000300800 */
[----:B0-----:R-:W-:-:S02]  /*4f8a0*/  IMAD.MOV.U32 R18, RZ, RZ, R60 ;  /* 0x000000ffff127224 */ /* 0x001fc400078e003c */
[----:B------:R-:W-:Y:S01]  /*4f8b0*/  IMAD.MOV.U32 R19, RZ, RZ, R61 ;  /* 0x000000ffff137224 */ /* 0x000fe200078e003d */
[----:B--2---:R-:W-:Y:S01]  /*4f8c0*/  STL.64 [R1+0x3840], R22 ;  /* 0x0038401601007387 */ /* 0x004fe20000100a00 */
[----:B----4-:R0:W-:Y:S02]  /*4f8d0*/  STL.64 [R1+0x3838], R20 ;  /* 0x0038381401007387 */ /* 0x0101e40000100a00 */
[----:B------:R-:W2:Y:S02]  /*4f8e0*/  LDL.LU R60, [R1+0x386c] ;  /* 0x00386c00013c7983 */ /* 0x000ea40000300800 */
[----:B------:R-:W4:Y:S01]  /*4f8f0*/  LDL.LU R61, [R1+0x3868] ;  /* 0x00386800013d7983 */ /* 0x000f220000300800 */
[----:B------:R-:W-:Y:S01]  /*4f900*/  STL.64 [R1+0x3848], R18 ;  /* 0x0038481201007387 */ /* 0x000fe20000100a00 */
[----:B------:R-:W2:Y:S02]  /*4f910*/  LDL.LU R4, [R1+0x6e0] ;  /* 0x0006e00001047983 */ /* 0x000ea40000300800 */
[----:B------:R-:W2:Y:S02]  /*4f920*/  LDL.LU R5, [R1+0x6e4] ;  /* 0x0006e40001057983 */ /* 0x000ea40000300800 */
[----:B-1----:R-:W2:Y:S01]  /*4f930*/  LDL.LU R6, [R1+0x6e8] ;  /* 0x0006e80001067983 */ /* 0x002ea20000300800 */
[----:B------:R-:W2:Y:S01]  /*4f940*/  LDL.LU R7, [R1+0x6ec] ;  /* 0x0006ec0001077983 */ /* 0x000ea20000300800 */
[----:B---3--:R-:W-:-:S02]  /*4f950*/  IMAD.MOV.U32 R34, RZ, RZ, R56 ;  /* 0x000000ffff227224 */ /* 0x008fc400078e0038 */
[----:B------:R-:W-:Y:S01]  /*4f960*/  IMAD.MOV.U32 R35, RZ, RZ, R57 ;  /* 0x000000ffff237224 */ /* 0x000fe200078e0039 */
[----:B--2---:R-:W-:Y:S01]  /*4f970*/  STL.64 [R1+0x3858], R6 ;  /* 0x0038580601007387 */ /* 0x004fe20000100a00 */
[----:B------:R1:W-:Y:S02]  /*4f980*/  STL.64 [R1+0x3850], R4 ;  /* 0x0038500401007387 */ /* 0x0003e40000100a00 */
[----:B------:R-:W2:Y:S02]  /*4f990*/  LDL.LU R56, [R1+0x3864] ;  /* 0x0038640001387983 */ /* 0x000ea40000300800 */
[----:B------:R-:W3:Y:S01]  /*4f9a0*/  LDL.LU R57, [R1+0x3860] ;  /* 0x0038600001397983 */ /* 0x000ee20000300800 */
[----:B0-----:R-:W3:Y:S01]  /*4f9b0*/  LDL.LU R20, [R1+0x700] ;  /* 0x0007000001147983 */ /* 0x001ee20000300800 */
[----:B------:R-:W3:Y:S02]  /*4f9c0*/  LDL.LU R21, [R1+0x704] ;  /* 0x0007040001157983 */ /* 0x000ee40000300800 */
[----:B------:R-:W3:Y:S02]  /*4f9d0*/  LDL.LU R22, [R1+0x708] ;  /* 0x0007080001167983 */ /* 0x000ee40000300800 */
[----:B------:R-:W3:Y:S01]  /*4f9e0*/  LDL.LU R23, [R1+0x70c] ;  /* 0x00070c0001177983 */ /* 0x000ee20000300800 */
[----:B-1----:R-:W3:Y:S01]  /*4f9f0*/  LDL.LU R4, [R1+0x710] ;  /* 0x0007100001047983 */ /* 0x002ee20000300800 */
[----:B------:R-:W3:Y:S02]  /*4fa00*/  LDL.LU R5, [R1+0x714] ;  /* 0x0007140001057983 */ /* 0x000ee40000300800 */
[----:B------:R-:W3:Y:S02]  /*4fa10*/  LDL.LU R6, [R1+0x718] ;  /* 0x0007180001067983 */ /* 0x000ee40000300800 */
[----:B------:R-:W3:Y:S01]  /*4fa20*/  LDL.LU R7, [R1+0x71c] ;  /* 0x00071c0001077983 */ /* 0x000ee20000300800 */
[----:B------:R-:W3:Y:S01]  /*4fa30*/  LDL.LU R28, [R1+0x6f0] ;  /* 0x0006f000011c7983 */ /* 0x000ee20000300800 */
[----:B------:R-:W3:Y:S02]  /*4fa40*/  LDL.LU R29, [R1+0x6f4] ;  /* 0x0006f400011d7983 */ /* 0x000ee40000300800 */
[----:B------:R-:W3:Y:S02]  /*4fa50*/  LDL.LU R30, [R1+0x6f8] ;  /* 0x0006f800011e7983 */ /* 0x000ee40000300800 */
[----:B------:R-:W3:Y:S02]  /*4fa60*/  LDL.LU R31, [R1+0x6fc] ;  /* 0x0006fc00011f7983 */ /* 0x000ee40000300800 */
[----:B----4-:R-:W-:-:S02]  /*4fa70*/  IMAD.MOV.U32 R26, RZ, RZ, R61 ;  /* 0x000000ffff1a7224 */ /* 0x010fc400078e003d */
[----:B------:R-:W-:Y:S02]  /*4fa80*/  IMAD.MOV.U32 R27, RZ, RZ, R60 ;  /* 0x000000ffff1b7224 */ /* 0x000fe400078e003c */
[----:B--2---:R-:W-:Y:S02]  /*4fa90*/  IMAD.MOV.U32 R19, RZ, RZ, R56 ;  /* 0x000000ffff137224 */ /* 0x004fe400078e0038 */
[----:B---3--:R-:W-:Y:S01]  /*4faa0*/  IMAD.MOV.U32 R18, RZ, RZ, R57 ;  /* 0x000000ffff127224 */ /* 0x008fe200078e0039 */
[----:B------:R-:W2:Y:S01]  /*4fab0*/  LDL.LU R56, [R1+0x6b0] ;  /* 0x0006b00001387983 */ /* 0x000ea20000300800 */
[----:B------:R-:W2:Y:S02]  /*4fac0*/  LDL.LU R57, [R1+0x6b4] ;  /* 0x0006b40001397983 */ /* 0x000ea40000300800 */
[----:B------:R-:W2:Y:S02]  /*4fad0*/  LDL.LU R58, [R1+0x6b8] ;  /* 0x0006b800013a7983 */ /* 0x000ea40000300800 */
[----:B------:R-:W2:Y:S01]  /*4fae0*/  LDL.LU R59, [R1+0x6bc] ;  /* 0x0006bc00013b7983 */ /* 0x000ea20000300800 */
        /* <DEDUP_REMOVED lines=8> */
[C---:B------:R-:W-:Y:S01]  /*4fb70*/  HMMA.16816.F32.BF16 R16, R44.reuse, R18, R4 ;  /* 0x000000122c10723c */ /* 0x040fe20000041804 */
        /* <DEDUP_REMOVED lines=16> */
[----:B------:R-:W2:Y:S01]  /*4fc80*/  LDL.LU.64 R6, [R1+0x3858] ;  /* 0x0038580001067983 */ /* 0x000ea20000300a00 */
[----:B------:R-:W2:Y:S03]  /*4fc90*/  LDL.LU.64 R4, [R1+0x3850] ;  /* 0x0038500001047983 */ /* 0x000ea60000300a00 */
[----:B------:R-:W-:Y:S01]  /*4fca0*/  STL.64 [R1+0x710], R16 ;  /* 0x0007101001007387 */ /* 0x000fe20000100a00 */
[----:B------:R0:W-:Y:S03]  /*4fcb0*/  STL.64 [R1+0x718], R18 ;  /* 0x0007181201007387 */ /* 0x0001e60000100a00 */
[----:B0-----:R-:W2:Y:S01]  /*4fcc0*/  LDL.LU.64 R18, [R1+0x3848] ;  /* 0x0038480001127983 */ /* 0x001ea20000300a00 */
[C---:B------:R-:W-:Y:S08]  /*4fcd0*/  HMMA.16816.F32.BF16 R24, R44.reuse, R26, R20 ;  /* 0x0000001a2c18723c */ /* 0x040ff00000041814 */
[C---:B------:R-:W-:Y:S01]  /*4fce0*/  HMMA.16816.F32.BF16 R32, R44.reuse, R34, R28 ;  /* 0x000000222c20723c */ /* 0x040fe2000004181c */
[----:B------:R-:W3:Y:S01]  /*4fcf0*/  LDL.LU.64 R22, [R1+0x3840] ;  /* 0x0038400001167983 */ /* 0x000ee20000300a00 */
[----:B------:R-:W3:Y:S11]  /*4fd00*/  LDL.LU.64 R20, [R1+0x3838] ;  /* 0x0038380001147983 */ /* 0x000ef60000300a00 */
[----:B------:R-:W-:Y:S02]  /*4fd10*/  @!UPT UIADD3 URZ, URZ, URZ, URZ ;  /* 0x0000003f3f3ff290 */ /* 0x000fe4000fffe03f */
[----:B------:R-:W-:Y:S01]  /*4fd20*/  STL.64 [R1+0x700], R24 ;  /* 0x0007001801007387 */ /* 0x000fe20000100a00 */
[----:B------:R0:W-:Y:S03]  /*4fd30*/  STL.64 [R1+0x708], R26 ;  /* 0x0007081a01007387 */ /* 0x0001e60000100a00 */
[----:B0-----:R-:W3:Y:S01]  /*4fd40*/  LDL.LU.64 R26, [R1+0x3830] ;  /* 0x00383000011a7983 */ /* 0x001ee20000300a00 */
[----:B------:R-:W4:Y:S02]  /*4fd50*/  LDL.LU.64 R30, [R1+0x3828] ;  /* 0x00382800011e7983 */ /* 0x000f240000300a00 */
[----:B------:R-:W4:Y:S02]  /*4fd60*/  LDL.LU.64 R28, [R1+0x3820] ;  /* 0x00382000011c7983 */ /* 0x000f240000300a00 */
[----:B------:R-:W-:Y:S01]  /*4fd70*/  STL.64 [R1+0x6f0], R32 ;  /* 0x0006f02001007387 */ /* 0x000fe20000100a00 */
[----:B------:R0:W-:Y:S04]  /*4fd80*/  STL.64 [R1+0x6f8], R34 ;  /* 0x0006f82201007387 */ /* 0x0001e80000100a00 */
[----:B0-----:R-:W4:Y:S01]  /*4fd90*/  LDL.LU.64 R34, [R1+0x3818] ;  /* 0x0038180001227983 */ /* 0x001f220000300a00 */
[C---:B--2---:R-:W-:Y:S03]  /*4fda0*/  HMMA.16816.F32.BF16 R16, R44.reuse, R18, R4 ;  /* 0x000000122c10723c */ /* 0x044fe60000041804 */
[----:B------:R-:W2:Y:S05]  /*4fdb0*/  LDL.LU.64 R6, [R1+0x3810] ;  /* 0x0038100001067983 */ /* 0x000eaa0000300a00 */
[C---:B---3--:R-:W-:Y:S11]  /*4fdc0*/  HMMA.16816.F32.BF16 R24, R44.reuse, R26, R20 ;  /* 0x0000001a2c18723c */ /* 0x048ff60000041814 */
[----:B------:R-:W-:Y:S04]  /*4fdd0*/  @!UPT UIADD3 URZ, URZ, URZ, URZ ;  /* 0x0000003f3f3ff290 */ /* 0x000fe8000fffe03f */
[----:B------:R-:W-:Y:S01]  /*4fde0*/  STL.64 [R1+0x6e0], R16 ;  /* 0x0006e01001007387 */ /* 0x000fe20000100a00 */
[----:B------:R0:W-:Y:S03]  /*4fdf0*/  STL.64 [R1+0x6e8], R18 ;  /* 0x0006e81201007387 */ /* 0x0001e60000100a00 */
[----:B0-----:R-:W3:Y:S01]  /*4fe00*/  LDL.LU.64 R18, [R1+0x3808] ;  /* 0x0038080001127983 */ /* 0x001ee20000300a00 */
[----:B------:R-:W3:Y:S01]  /*4fe10*/  LDL.LU.64 R16, [R1+0x3800] ;  /* 0x0038000001107983 */ /* 0x000ee20000300a00 */
[C---:B----4-:R-:W-:Y:S01]  /*4fe20*/  HMMA.16816.F32.BF16 R32, R44.reuse, R34, R28 ;  /* 0x000000222c20723c */ /* 0x050fe2000004181c */
[----:B------:R-:W3:Y:S01]  /*4fe30*/  LDL.LU.64 R22, [R1+0x37f8] ;  /* 0x0037f80001167983 */ /* 0x000ee20000300a00 */
[----:B------:R-:W-:Y:S01]  /*4fe40*/  STL.64 [R1+0x6d0], R24 ;  /* 0x0006d01801007387 */ /* 0x000fe20000100a00 */
[----:B------:R0:W-:Y:S03]  /*4fe50*/  STL.64 [R1+0x6d8], R26 ;  /* 0x0006d81a01007387 */ /* 0x0001e60000100a00 */
[----:B0-----:R-:W4:Y:S01]  /*4fe60*/  LDL.LU.64 R26, [R1+0x37f0] ;  /* 0x0037f000011a7983 */ /* 0x001f220000300a00 */
[----:B------:R-:W4:Y:S02]  /*4fe70*/  LDL.LU.64 R24, [R1+0x37e8] ;  /* 0x0037e80001187983 */ /* 0x000f240000300a00 */
[----:B------:R-:W4:Y:S11]  /*4fe80*/  LDL.LU.64 R30, [R1+0x37e0] ;  /* 0x0037e000011e7983 */ /* 0x000f360000300a00 */
[----:B------:R-:W-:Y:S03]  /*4fe90*/  @!UPT UIADD3 URZ, URZ, URZ, URZ ;  /* 0x0000003f3f3ff290 */ /* 0x000fe6000fffe03f */
[----:B------:R-:W-:Y:S01]  /*4fea0*/  STL.64 [R1+0x6c0], R32 ;  /* 0x0006c02001007387 */ /* 0x000fe20000100a00 */
[----:B------:R0:W-:Y:S04]  /*4feb0*/  STL.64 [R1+0x6c8], R34 ;  /* 0x0006c82201007387 */ /* 0x0001e80000100a00 */
[----:B0-----:R-:W4:Y:S01]  /*4fec0*/  LDL.LU.64 R34, [R1+0x37d8] ;  /* 0x0037d80001227983 */ /* 0x001f220000300a00 */
[----:B------:R-:W4:Y:S01]  /*4fed0*/  LDL.LU.64 R32, [R1+0x37d0] ;  /* 0x0037d00001207983 */ /* 0x000f220000300a00 */
[C---:B--2---:R-:W-:Y:S02]  /*4fee0*/  HMMA.16816.F32.BF16 R4, R44.reuse, R6, R56 ;  /* 0x000000062c04723c */ /* 0x044fe40000041838 */
[----:B------:R-:W2:Y:S11]  /*4fef0*/  LDL.LU.64 R58, [R1+0x37c8] ;  /* 0x0037c800013a7983 */ /* 0x000eb60000300a00 */
[----:B------:R-:W-:Y:S10]  /*4ff00*/  @!UPT UIADD3 URZ, URZ, URZ, URZ ;  /* 0x0000003f3f3ff290 */ /* 0x000ff4000fffe03f */
[----:B------:R-:W-:Y:S01]  /*4ff10*/  STL.64 [R1+0x6b0], R4 ;  /* 0x0006b00401007387 */ /* 0x000fe20000100a00 */
[----:B------:R0:W-:Y:S03]  /*4ff20*/  STL.64 [R1+0x6b8], R6 ;  /* 0x0006b80601007387 */ /* 0x0001e60000100a00 */
[----:B0-----:R-:W2:Y:S01]  /*4ff30*/  LDL.LU R6, [R1+0x37c0] ;  /* 0x0037c00001067983 */ /* 0x001ea20000300800 */
[----:B------:R-:W2:Y:S01]  /*4ff40*/  LDL.LU.64 R4, [R1+0x37b8] ;  /* 0x0037b80001047983 */ /* 0x000ea20000300a00 */
[C---:B---3--:R-:W-:Y:S02]  /*4ff50*/  HMMA.16816.F32.BF16 R20, R44.reuse, R22, R16 ;  /* 0x000000162c14723c */ /* 0x048fe40000041810 */
[----:B------:R-:W3:Y:S01]  /*4ff60*/  LDL.LU.64 R18, [R1+0x37b0] ;  /* 0x0037b00001127983 */ /* 0x000ee20000300a00 */
[----:B------:R-:W3:Y:S05]  /*4ff70*/  LDL.LU.64 R16, [R1+0x37a8] ;  /* 0x0037a80001107983 */ /* 0x000eea0000300a00 */
[C---:B----4-:R-:W-:Y:S11]  /*4ff80*/  HMMA.16816.F32.BF16 R28, R44.reuse, R30, R24 ;  /* 0x0000001e2c1c723c */ /* 0x050ff60000041818 */
[----:B------:R-:W-:Y:S04]  /*4ff90*/  @!UPT UIADD3 URZ, URZ, URZ, URZ ;  /* 0x0000003f3f3ff290 */ /* 0x000fe8000fffe03f */
[----:B------:R-:W-:Y:S01]  /*4ffa0*/  STL.64 [R1+0x6a0], R20 ;  /* 0x0006a01401007387 */ /* 0x000fe20000100a00 */
[----:B------:R0:W-:Y:S03]  /*4ffb0*/  STL.64 [R1+0x6a8], R22 ;  /* 0x0006a81601007387 */ /* 0x0001e60000100a00 */
[----:B0-----:R-:W4:Y:S01]  /*4ffc0*/  LDL.LU.64 R22, [R1+0x37a0] ;  /* 0x0037a00001167983 */ /* 0x001f220000300a00 */
[----:B------:R-:W3:Y:S02]  /*4ffd0*/  LDL.LU.64 R20, [R1+0x3798] ;  /* 0x0037980001147983 */ /* 0x000ee40000300a00 */
[----:B------:R-:W3:Y:S02]  /*4ffe0*/  LDL.LU.64 R26, [R1+0x3790] ;  /* 0x00379000011a7983 */ /* 0x000ee40000300a00 */
[----:B------:R-:W3:Y:S01]  /*4fff0*/  LDL.LU.64 R24, [R1+0x3788] ;  /* 0x0037880001187983 */ /* 0x000ee20000300a00 */
[----:B------:R-:W-:Y:S01]  /*50000*/  STL.64 [R1+0x690], R28 ;  /* 0x0006901c01007387 */ /* 0x000fe20000100a00 */
[----:B------:R0:W-:Y:S03]  /*50010*/  STL.64 [R1+0x698], R30 ;  /* 0x0006981e01007387 */ /* 0x0001e60000100a00 */
[----:B0-----:R-:W3:Y:S01]  /*50020*/  LDL.LU.64 R30, [R1+0x3780] ;  /* 0x00378000011e7983 */ /* 0x001ee20000300a00 */
[----:B------:R-:W3:Y:S01]  /*50030*/  LDL.LU.64 R28, [R1+0x3778] ;  /* 0x00377800011c7983 */ /* 0x000ee20000300a00 */
[C---:B--2---:R-:W-:Y:S02]  /*50040*/  HMMA.16816.F32.BF16 R56, R44.reuse, R58, R32 ;  /* 0x0000003a2c38723c */ /* 0x044fe40000041820 */
[----:B------:R-:W2:Y:S01]  /*50050*/  LDL.LU.64 R34, [R1+0x3770] ;  /* 0x0037700001227983 */ /* 0x000ea20000300a00 */
[----:B------:R-:W2:Y:S11]  /*50060*/  LDL.LU.64 R32, [R1+0x3768] ;  /* 0x0037680001207983 */ /* 0x000eb60000300a00 */
[----:B------:R-:W-:Y:S09]  /*50070*/  @!UPT UIADD3 URZ, URZ, URZ, URZ ;  /* 0x0000003f3f3ff290 */ /* 0x000ff2000fffe03f */
[----:B------:R-:W-:Y:S01]  /*50080*/  STL.64 [R1+0x680], R56 ;  /* 0x0006803801007387 */ /* 0x000fe20000100a00 */
[----:B------:R0:W-:Y:S03]  /*50090*/  STL.64 [R1+0x688], R58 ;  /* 0x0006883a01007387 */ /* 0x0001e60000100a00 */
[----:B0-----:R-:W2:Y:S02]  /*500a0*/  LDL.LU.64 R58, [R1+0x3760] ;  /* 0x00376000013a7983 */ /* 0x001ea40000300a00 */
[C---:B--2---:R-:W-:Y:S11]  /*500b0*/  HMMA.16816.F32.BF16 R52, R44.reuse, R58, R52 ;  /* 0x0000003a2c34723c */ /* 0x044ff60000041834 */
[----:B------:R-:W-:Y:S11]  /*500c0*/  @!UPT UIADD3 URZ, URZ, URZ, URZ ;  /* 0x0000003f3f3ff290 */ /* 0x000ff6000fffe03f */
[----:B------:R-:W-:Y:S01]  /*500d0*/  @!UPT UIADD3 URZ, URZ, URZ, URZ ;  /* 0x0000003f3f3ff290 */ /* 0x000fe2000fffe03f */
[----:B------:R-:W-:Y:S01]  /*500e0*/  STL.64 [R1+0x670], R52 ;  /* 0x0006703401007387 */ /* 0x000fe20000100a00 */
[----:B------:R0:W-:Y:S03]  /*500f0*/  STL.64 [R1+0x678], R54 ;  /* 0x0006783601007387 */ /* 0x0001e60000100a00 */
[----:B0-----:R-:W2:Y:S01]  /*50100*/  LDL.LU.64 R54, [R1+0x3758] ;  /* 0x0037580001367983 */ /* 0x001ea20000300a00 */
[----:B------:R-:W3:Y:S02]  /*50110*/  LDL.LU.64 R52, [R1+0x3750] ;  /* 0x0037500001347983 */ /* 0x000ee40000300a00 */
[----:B------:R0:W-:Y:S02]  /*50120*/  STL.64 [R1+0x36c8], R58 ;  /* 0x0036c83a01007387 */ /* 0x0001e40000100a00 */
[----:B------:R-:W3:Y:S01]  /*50130*/  LDL.LU R56, [R1+0x630] ;  /* 0x0006300001387983 */ /* 0x000ee20000300800 */
[----:B------:R-:W3:Y:S04]  /*50140*/  LDL.LU R57, [R1+0x634] ;  /* 0x0006340001397983 */ /* 0x000ee80000300800 */
[----:B0-----:R-:W3:Y:S01]  /*50150*/  LDL.LU R58, [R1+0x638] ;  /* 0x00063800013a7983 */ /* 0x001ee20000300800 */
[----:B------:R-:W3:Y:S01]  /*50160*/  LDL.LU R59, [R1+0x63c] ;  /* 0x00063c00013b7983 */ /* 0x000ee20000300800 */
[C---:B--2---:R-:W-:Y:S11]  /*50170*/  HMMA.16816.F32.BF16 R48, R44.reuse, R54, R48 ;  /* 0x000000362c30723c */ /* 0x044ff60000041830 */
[----:B------:R-:W-:Y:S11]  /*50180*/  @!UPT UIADD3 URZ, URZ, URZ, URZ ;  /* 0x0000003f3f3ff290 */ /* 0x000ff6000fffe03f */
[----:B------:R-:W-:Y:S01]  /*50190*/  @!UPT UIADD3 URZ, URZ, URZ, URZ ;  /* 0x0000003f3f3ff290 */ /* 0x000fe2000fffe03f */
[----:B------:R-:W-:Y:S01]  /*501a0*/  STL.64 [R1+0x660], R48 ;  /* 0x0006603001007387 */ /* 0x000fe20000100a00 */
[----:B------:R0:W-:Y:S03]  /*501b0*/  STL.64 [R1+0x668], R50 ;  /* 0x0006683201007387 */ /* 0x0001e60000100a00 */
[----:B0-----:R-:W2:Y:S01]  /*501c0*/  LDL.LU.64 R50, [R1+0x3748] ;  /* 0x0037480001327983 */ /* 0x001ea20000300a00 */
[----:B------:R-:W4:Y:S02]  /*501d0*/  LDL.LU.64 R48, [R1+0x3740] ;  /* 0x0037400001307983 */ /* 0x000f240000300a00 */
[----:B------:R-:W-:Y:S02]  /*501e0*/  STL.64 [R1+0x3618], R54 ;  /* 0x0036183601007387 */ /* 0x000fe40000100a00 */
[----:B---3--:R0:W-:Y:S02]  /*501f0*/  STL.64 [R1+0x3610], R52 ;  /* 0x0036103401007387 */ /* 0x0081e40000100a00 */
[----:B0-----:R-:W3:Y:S01]  /*50200*/  LDL.LU R52, [R1+0x640] ;  /* 0x0006400001347983 */ /* 0x001ee20000300800 */
[----:B------:R-:W3:Y:S02]  /*50210*/  LDL.LU R53, [R1+0x644] ;  /* 0x0006440001357983 */ /* 0x000ee40000300800 */
[----:B------:R-:W3:Y:S02]  /*50220*/  LDL.LU R54, [R1+0x648] ;  /* 0x0006480001367983 */ /* 0x000ee40000300800 */
[----:B------:R-:W3:Y:S01]  /*50230*/  LDL.LU R55, [R1+0x64c] ;  /* 0x00064c0001377983 */ /* 0x000ee20000300800 */
[C---:B--2---:R-:W-:Y:S11]  /*50240*/  HMMA.16816.F32.BF16 R36, R44.reuse, R50, R36 ;  /* 0x000000322c24723c */ /* 0x044ff60000041824 */
[----:B------:R-:W-:Y:S11]  /*50250*/  @!UPT UIADD3 URZ, URZ, URZ, URZ ;  /* 0x0000003f3f3ff290 */ /* 0x000ff6000fffe03f */
[----:B------:R-:W-:Y:S01]  /*50260*/  @!UPT UIADD3 URZ, URZ, URZ, URZ ;  /* 0x0000003f3f3ff290 */ /* 0x000fe2000fffe03f */
[----:B------:R-:W-:Y:S01]  /*50270*/  STL.64 [R1+0x650], R36 ;  /* 0x0006502401007387 */ /* 0x000fe20000100a00 */
[----:B------:R0:W-:Y:S03]  /*50280*/  STL.64 [R1+0x658], R38 ;  /* 0x0006582601007387 */ /* 0x0001e60000100a00 */
[----:B0-----:R-:W3:Y:S01]  /*50290*/  LDL.LU.64 R38, [R1+0x3738] ;  /* 0x0037380001267983 */ /* 0x001ee20000300a00 */
[----:B------:R-:W2:Y:S02]  /*502a0*/  LDL.LU.64 R36, [R1+0x3730] ;  /* 0x0037300001247983 */ /* 0x000ea40000300a00 */
[----:B------:R-:W-:Y:S02]  /*502b0*/  STL.64 [R1+0x3608], R50 ;  /* 0x0036083201007387 */ /* 0x000fe40000100a00 */
[----:B----4-:R3:W-:Y:S01]  /*502c0*/  STL.64 [R1+0x3600], R48 ;  /* 0x0036003001007387 */ /* 0x0107e20000100a00 */
[C---:B------:R-:W-:Y:S08]  /*502d0*/  HMMA.16816.F32.BF16 R8, R44.reuse, R26, R8 ;  /* 0x0000001a2c08723c */ /* 0x040ff00000041808 */
[C---:B---3--:R-:W-:Y:S01]  /*502e0*/  HMMA.16816.F32.BF16 R48, R44.reuse, R38, R52 ;  /* 0x000000262c30723c */ /* 0x048fe20000041834 */
[----:B------:R-:W-:Y:S01]  /*502f0*/  STL.64 [R1+0x3628], R38 ;  /* 0x0036282601007387 */ /* 0x000fe20000100a00 */
[----:B--2---:R0:W-:Y:S06]  /*50300*/  STL.64 [R1+0x3620], R36 ;  /* 0x0036202401007387 */ /* 0x0041ec0000100a00 */
[C---:B0-----:R-:W-:Y:S11]  /*50310*/  HMMA.16816.F32.BF16 R36, R44.reuse, R34, R56 ;  /* 0x000000222c24723c */ /* 0x041ff60000041838 */
        /* <DEDUP_REMOVED lines=9> */
[----:B------:R-:W-:Y:S11]  /*503b0*/  STL.64 [R1+0x3640], R28 ;  /* 0x0036401c01007387 */ /* 0x000ff60000100a00 */
[----:B------:R-:W-:Y:S06]  /*503c0*/  @!UPT UIADD3 URZ, URZ, URZ, URZ ;  /* 0x0000003f3f3ff290 */ /* 0x000fec000fffe03f */
[----:B------:R-:W-:Y:S01]  /*503d0*/  STL.64 [R1+0x620], R32 ;  /* 0x0006202001007387 */ /* 0x000fe20000100a00 */
[----:B------:R-:W-:Y:S02]  /*503e0*/  STL.64 [R1+0x628], R34 ;  /* 0x0006282201007387 */ /* 0x000fe40000100a00 */
[----:B------:R-:W-:Y:S02]  /*503f0*/  STL.64 [R1+0x3658], R26 ;  /* 0x0036581a01007387 */ /* 0x000fe40000100a00 */
[----:B------:R-:W-:Y:S01]  /*50400*/  STL.64 [R1+0x3650], R24 ;  /* 0x0036501801007387 */ /* 0x000fe20000100a00 */
[----:B------:R-:W-:Y:S01]  /*50410*/  STL.64 [R1+0x610], R8 ;  /* 0x0006100801007387 */ /* 0x000fe20000100a00 */
[----:B------:R0:W-:Y:S02]  /*50420*/  STL.64 [R1+0x618], R10 ;  /* 0x0006180a01007387 */ /* 0x0001e40000100a00 */
[----:B------:R-:W2:Y:S01]  /*50430*/  LDL.LU R52, [R1+0x560] ;  /* 0x0005600001347983 */ /* 0x000ea20000300800 */
[----:B0-----:R-:W-:Y:S11]  /*50440*/  HMMA.16816.F32.BF16 R8, R44, R22, R12 ;  /* 0x000000162c08723c */ /* 0x001ff6000004180c */
[----:B------:R-:W-:Y:S11]  /*50450*/  @!UPT UIADD3 URZ, URZ, URZ, URZ ;  /* 0x0000003f3f3ff290 */ /* 0x000ff6000fffe03f */
[----:B------:R-:W-:Y:S01]  /*50460*/  @!UPT UIADD3 URZ, URZ, URZ, URZ ;  /* 0x0000003f3f3ff290 */ /* 0x000fe2000fffe03f */
[----:B------:R0:W-:Y:S01]  /*50470*/  STL.64 [R1+0x600], R8 ;  /* 0x0006000801007387 */ /* 0x0001e20000100a00 */
[----:B------:R1:W-:Y:S02]  /*50480*/  STL.64 [R1+0x608], R10 ;  /* 0x0006080a01007387 */ /* 0x0003e40000100a00 */
[----:B------:R-:W2:Y:S02]  /*50490*/  LDL.LU R53, [R1+0x564] ;  /* 0x0005640001357983 */ /* 0x000ea40000300800 */
[----:B------:R-:W3:Y:S01]  /*504a0*/  LDL.LU R54, [R1+0x568] ;  /* 0x0005680001367983 */ /* 0x000ee20000300800 */
[----:B------:R-:W3:Y:S04]  /*504b0*/  LDL.LU R55, [R1+0x56c] ;  /* 0x00056c0001377983 */ /* 0x000ee80000300800 */
[----:B---3--:R3:W-:Y:S01]  /*504c0*/  STL.64 [R1+0x36f0], R54 ;  /* 0x0036f03601007387 */ /* 0x0087e20000100a00 */
[----:B--2---:R-:W-:Y:S02]  /*504d0*/  STL.64 [R1+0x36e8], R52 ;  /* 0x0036e83401007387 */ /* 0x004fe40000100a00 */
[----:B------:R-:W2:Y:S02]  /*504e0*/  LDL.LU R12, [R1+0x5f0] ;  /* 0x0005f000010c7983 */ /* 0x000ea40000300800 */
[----:B------:R-:W2:Y:S01]  /*504f0*/  LDL.LU R13, [R1+0x5f4] ;  /* 0x0005f400010d7983 */ /* 0x000ea20000300800 */
[----:B------:R-:W2:Y:S01]  /*50500*/  LDL.LU R14, [R1+0x5f8] ;  /* 0x0005f800010e7983 */ /* 0x000ea20000300800 */
[----:B------:R-:W2:Y:S02]  /*50510*/  LDL.LU R15, [R1+0x5fc] ;  /* 0x0005fc00010f7983 */ /* 0x000ea40000300800 */
[----:B0-----:R-:W4:Y:S02]  /*50520*/  LDL.LU R8, [R1+0x5e0] ;  /* 0x0005e00001087983 */ /* 0x001f240000300800 */
[----:B------:R-:W4:Y:S01]  /*50530*/  LDL.LU R9, [R1+0x5e4] ;  /* 0x0005e40001097983 */ /* 0x000f220000300800 */
[----:B-1----:R-:W4:Y:S01]  /*50540*/  LDL.LU R10, [R1+0x5e8] ;  /* 0x0005e800010a7983 */ /* 0x002f220000300800 */
[----:B------:R-:W4:Y:S02]  /*50550*/  LDL.LU R11, [R1+0x5ec] ;  /* 0x0005ec00010b7983 */ /* 0x000f240000300800 */
[----:B------:R-:W4:Y:S02]  /*50560*/  LDL.LU R28, [R1+0x580] ;  /* 0x00058000011c7983 */ /* 0x000f240000300800 */
[----:B------:R-:W4:Y:S01]  /*50570*/  LDL.LU R29, [R1+0x584] ;  /* 0x00058400011d7983 */ /* 0x000f220000300800 */
[----:B------:R-:W4:Y:S01]  /*50580*/  LDL.LU R30, [R1+0x588] ;  /* 0x00058800011e7983 */ /* 0x000f220000300800 */
[----:B------:R-:W-:-:S02]  /*50590*/  IMAD.MOV.U32 R34, RZ, RZ, R4 ;  /* 0x000000ffff227224 */ /* 0x000fc400078e0004 */
[----:B------:R-:W4:Y:S02]  /*505a0*/  LDL.LU R31, [R1+0x58c] ;  /* 0x00058c00011f7983 */ /* 0x000f240000300800 */
[----:B------:R-:W-:Y:S01]  /*505b0*/  IMAD.MOV.U32 R51, RZ, RZ, R5 ;  /* 0x000000ffff337224 */ /* 0x000fe200078e0005 */
[----:B------:R-:W4:Y:S01]  /*505c0*/  LDL.LU R4, [R1+0x5d0] ;  /* 0x0005d00001047983 */ /* 0x000f220000300800 */
[----:B------:R-:W-:Y:S02]  /*505d0*/  IMAD.MOV.U32 R50, RZ, RZ, R6 ;  /* 0x000000ffff327224 */ /* 0x000fe400078e0006 */
[----:B------:R-:W4:Y:S02]  /*505e0*/  LDL.LU R5, [R1+0x5d4] ;  /* 0x0005d40001057983 */ /* 0x000f240000300800 */
[----:B------:R-:W4:Y:S01]  /*505f0*/  LDL.LU R6, [R1+0x5d8] ;  /* 0x0005d80001067983 */ /* 0x000f220000300800 */
[----:B------:R-:W4:Y:S01]  /*50600*/  LDL.LU R7, [R1+0x5dc] ;  /* 0x0005dc0001077983 */ /* 0x000f220000300800 */
[----:B------:R-:W4:Y:S02]  /*50610*/  LDL.LU R40, [R1+0x350] ;  /* 0x0003500001287983 */ /* 0x000f240000300800 */
[----:B------:R-:W4:Y:S02]  /*50620*/  LDL.LU R41, [R1+0x354] ;  /* 0x0003540001297983 */ /* 0x000f240000300800 */
[----:B------:R-:W4:Y:S01]  /*50630*/  LDL.LU R42, [R1+0x358] ;  /* 0x00035800012a7983 */ /* 0x000f220000300800 */
[----:B------:R-:W4:Y:S01]  /*50640*/  LDL.LU R43, [R1+0x35c] ;  /* 0x00035c00012b7983 */ /* 0x000f220000300800 */
[----:B------:R-:W4:Y:S02]  /*50650*/  LDL R56, [R1+0xe40] ;  /* 0x000e400001387983 */ /* 0x000f240000100800 */
[----:B------:R-:W4:Y:S02]  /*50660*/  LDL.LU R36, [R1+0x570] ;  /* 0x0005700001247983 */ /* 0x000f240000300800 */
[----:B------:R-:W4:Y:S01]  /*50670*/  LDL.LU R37, [R1+0x574] ;  /* 0x0005740001257983 */ /* 0x000f220000300800 */
[----:B------:R-:W4:Y:S01]  /*50680*/  LDL.LU R38, [R1+0x578] ;  /* 0x0005780001267983 */ /* 0x000f220000300800 */
[----:B------:R-:W4:Y:S02]  /*50690*/  LDL.LU R39, [R1+0x57c] ;  /* 0x00057c0001277983 */ /* 0x000f240000300800 */
[----:B---3--:R-:W3:Y:S02]  /*506a0*/  LDL.LU.64 R54, [R1+0x138] ;  /* 0x0001380001367983 */ /* 0x008ee40000300a00 */
[----:B------:R-:W3:Y:S01]  /*506b0*/  LDL.LU.64 R58, [R1+0xd8] ;  /* 0x0000d800013a7983 */ /* 0x000ee20000300a00 */
[----:B------:R-:W-:Y:S01]  /*506c0*/  STL.64 [R1+0x3668], R22 ;  /* 0x0036681601007387 */ /* 0x000fe20000100a00 */
[----:B------:R0:W-:Y:S03]  /*506d0*/  STL.64 [R1+0x3660], R20 ;  /* 0x0036601401007387 */ /* 0x0001e60000100a00 */
        /* <DEDUP_REMOVED lines=9> */
[----:B0-----:R-:W4:Y:S01]  /*50770*/  LDL.LU.64 R14, [R1+0x3728] ;  /* 0x00372800010e7983 */ /* 0x001f220000300a00 */
[----:B------:R-:W2:Y:S02]  /*50780*/  LDL.LU.64 R12, [R1+0x3720] ;  /* 0x00372000010c7983 */ /* 0x000ea40000300a00 */
[----:B------:R0:W-:Y:S02]  /*50790*/  STL.64 [R1+0x3678], R18 ;  /* 0x0036781201007387 */ /* 0x0001e40000100a00 */
[----:B------:R-:W-:Y:S01]  /*507a0*/  STL.64 [R1+0x3670], R16 ;  /* 0x0036701001007387 */ /* 0x000fe20000100a00 */
[----:B0-----:R-:W2:Y:S01]  /*507b0*/  LDL.LU.64 R18, [R1+0x118] ;  /* 0x0001180001127983 */ /* 0x001ea20000300a00 */
[C---:B----4-:R-:W-:Y:S11]  /*507c0*/  HMMA.16816.F32.BF16 R8, R44.reuse, R14, R8 ;  /* 0x0000000e2c08723c */ /* 0x050ff60000041808 */
[----:B------:R-:W-:Y:S11]  /*507d0*/  @!UPT UIADD3 URZ, URZ, URZ, URZ ;  /* 0x0000003f3f3ff290 */ /* 0x000ff6000fffe03f */
[----:B------:R-:W-:Y:S01]  /*507e0*/  @!UPT UIADD3 URZ, URZ, URZ, URZ ;  /* 0x0000003f3f3ff290 */ /* 0x000fe2000fffe03f */
[----:B------:R-:W-:Y:S01]  /*507f0*/  STL.64 [R1+0x5e0], R8 ;  /* 0x0005e00801007387 */ /* 0x000fe20000100a00 */
[----:B------:R0:W-:Y:S03]  /*50800*/  STL.64 [R1+0x5e8], R10 ;  /* 0x0005e80a01007387 */ /* 0x0001e60000100a00 */
[----:B0-----:R-:W4:Y:S01]  /*50810*/  LDL.LU.64 R10, [R1+0x3718] ;  /* 0x00371800010a7983 */ /* 0x001f220000300a00 */
[----:B------:R-:W3:Y:S02]  /*50820*/  LDL.LU.64 R8, [R1+0x3710] ;  /* 0x0037100001087983 */ /* 0x000ee40000300a00 */
[----:B------:R-:W-:Y:S02]  /*50830*/  STL.64 [R1+0x35f8], R14 ;  /* 0x0035f80e01007387 */ /* 0x000fe40000100a00 */
[----:B--2---:R0:W-:Y:S02]  /*50840*/  STL.64 [R1+0x35f0], R12 ;  /* 0x0035f00c01007387 */ /* 0x0041e40000100a00 */
[----:B0-----:R-:W2:Y:S01]  /*50850*/  LDL.LU R12, [R1+0x5a0] ;  /* 0x0005a000010c7983 */ /* 0x001ea20000300800 */
[----:B------:R-:W2:Y:S02]  /*50860*/  LDL.LU R13, [R1+0x5a4] ;  /* 0x0005a400010d7983 */ /* 0x000ea40000300800 */
[----:B------:R-:W2:Y:S02]  /*50870*/  LDL.LU R14, [R1+0x5a8] ;  /* 0x0005a800010e7983 */ /* 0x000ea40000300800 */
[----:B------:R-:W2:Y:S01]  /*50880*/  LDL.LU R15, [R1+0x5ac] ;  /* 0x0005ac00010f7983 */ /* 0x000ea20000300800 */
[C---:B----4-:R-:W-:Y:S11]  /*50890*/  HMMA.16816.F32.BF16 R4, R44.reuse, R10, R4 ;  /* 0x0000000a2c04723c */ /* 0x050ff60000041804 */
[----:B------:R-:W-:Y:S11]  /*508a0*/  @!UPT UIADD3 URZ, URZ, URZ, URZ ;  /* 0x0000003f3f3ff290 */ /* 0x000ff6000fffe03f */
[----:B------:R-:W-:Y:S01]  /*508b0*/  @!UPT UIADD3 URZ, URZ, URZ, URZ ;  /* 0x0000003f3f3ff290 */ /* 0x000fe2000fffe03f */
[----:B------:R-:W-:Y:S01]  /*508c0*/  STL.64 [R1+0x5d0], R4 ;  /* 0x0005d00401007387 */ /* 0x000fe20000100a00 */
[----:B------:R0:W-:Y:S03]  /*508d0*/  STL.64 [R1+0x5d8], R6 ;  /* 0x0005d80601007387 */ /* 0x0001e60000100a00 */
[----:B0-----:R-:W4:Y:S01]  /*508e0*/  LDL.LU.64 R6, [R1+0x3708] ;  /* 0x0037080001067983 */ /* 0x001f220000300a00 */
[----:B------:R-:W-:Y:S02]  /*508f0*/  STL.64 [R1+0x35e8], R10 ;  /* 0x0035e80a01007387 */ /* 0x000fe40000100a00 */
[----:B---3--:R0:W-:Y:S02]  /*50900*/  STL.64 [R1+0x35e0], R8 ;  /* 0x0035e00801007387 */ /* 0x0081e40000100a00 */
[----:B0-----:R-:W3:Y:S01]  /*50910*/  LDL.LU R8, [R1+0x5b0] ;  /* 0x0005b00001087983 */ /* 0x001ee20000300800 */
[----:B------:R-:W3:Y:S02]  /*50920*/  LDL.LU R9, [R1+0x5b4] ;  /* 0x0005b40001097983 */ /* 0x000ee40000300800 */
[----:B------:R-:W3:Y:S02]  /*50930*/  LDL.LU R10, [R1+0x5b8] ;  /* 0x0005b800010a7983 */ /* 0x000ee40000300800 */
[----:B------:R-:W3:Y:S01]  /*50940*/  LDL.LU R11, [R1+0x5bc] ;  /* 0x0005bc00010b7983 */ /* 0x000ee20000300800 */
[----:B----4-:R-:W-:Y:S01]  /*50950*/  HMMA.16816.F32.BF16 R44, R44, R6, R40 ;  /* 0x000000062c2c723c */ /* 0x010fe20000041828 */
[----:B------:R-:W4:Y:S01]  /*50960*/  LDL.LU.64 R42, [R1+0x3700] ;  /* 0x00370000012a7983 */ /* 0x000f220000300a00 */
[----:B------:R-:W4:Y:S02]  /*50970*/  LDL.LU.64 R40, [R1+0x36f8] ;  /* 0x0036f80001287983 */ /* 0x000f240000300a00 */
[----:B------:R0:W-:Y:S02]  /*50980*/  STL.64 [R1+0x36d0], R6 ;  /* 0x0036d00601007387 */ /* 0x0001e40000100a00 */
[----:B0-----:R-:W3:Y:S11]  /*50990*/  LDL.LU.64 R6, [R1+0x128] ;  /* 0x0001280001067983 */ /* 0x001ef60000300a00 */
[----:B------:R-:W-:Y:S06]  /*509a0*/  @!UPT UIADD3 URZ, URZ, URZ, URZ ;  /* 0x0000003f3f3ff290 */ /* 0x000fec000fffe03f */
[----:B------:R-:W-:Y:S01]  /*509b0*/  STL.64 [R1+0x350], R44 ;  /* 0x0003502c01007387 */ /* 0x000fe20000100a00 */
[----:B------:R-:W-:Y:S02]  /*509c0*/  STL.64 [R1+0x358], R46 ;  /* 0x0003582e01007387 */ /* 0x000fe40000100a00 */
[----:B------:R-:W0:Y:S02]  /*509d0*/  LDSM.16.MT88.4 R44, [R56+0x8800] ;  /* 0x00880000382c783b */ /* 0x000e240000004200 */
[----:B0-----:R-:W-:Y:S02]  /*509e0*/  STL.64 [R1+0x35c8], R46 ;  /* 0x0035c82e01007387 */ /* 0x001fe40000100a00 */
[----:B------:R0:W-:Y:S02]  /*509f0*/  STL.64 [R1+0x35c0], R44 ;  /* 0x0035c02c01007387 */ /* 0x0001e40000100a00 */
[----:B0-----:R-:W4:Y:S01]  /*50a00*/  LDL.LU R44, [R1+0x5c0] ;  /* 0x0005c000012c7983 */ /* 0x001f220000300800 */
[----:B------:R-:W4:Y:S02]  /*50a10*/  LDL.LU R45, [R1+0x5c4] ;  /* 0x0005c400012d7983 */ /* 0x000f240000300800 */
[----:B------:R-:W4:Y:S02]  /*50a20*/  LDL.LU R46, [R1+0x5c8] ;  /* 0x0005c800012e7983 */ /* 0x000f240000300800 */
[----:B------:R-:W4:Y:S02]  /*50a30*/  LDL.LU R47, [R1+0x5cc] ;  /* 0x0005cc00012f7983 */ /* 0x000f240000300800 */
[----:B------:R-:W-:-:S02]  /*50a40*/  IMAD.MOV.U32 R26, RZ, RZ, R2 ;  /* 0x000000ffff1a7224 */ /* 0x000fc400078e0002 */
[----:B------:R-:W-:Y:S01]  /*50a50*/  IMAD.MOV.U32 R27, RZ, RZ, R0 ;  /* 0x000000ffff1b7224 */ /* 0x000fe200078e0000 */
[C---:B----4-:R-:W-:Y:S11]  /*50a60*/  HMMA.16816.F32.BF16 R44, R40.reuse, R54, R44 ;  /* 0x00000036282c723c */ /* 0x050ff6000004182c */
[----:B------:R-:W-:Y:S11]  /*50a70*/  @!UPT UIADD3 URZ, URZ, URZ, URZ ;  /* 0x0000003f3f3ff290 */ /* 0x000ff6000fffe03f */
[----:B------:R-:W-:Y:S01]  /*50a80*/  @!UPT UIADD3 URZ, URZ, URZ, URZ ;  /* 0x0000003f3f3ff290 */ /* 0x000fe2000fffe03f */
[----:B------:R0:W-:Y:S01]  /*50a90*/  STL.64 [R1+0x5c0], R44 ;  /* 0x0005c02c01007387 */ /* 0x0001e20000100a00 */
[----:B------:R-:W-:Y:S02]  /*50aa0*/  STL.64 [R1+0x5c8], R46 ;  /* 0x0005c82e01007387 */ /* 0x000fe40000100a00 */
[----:B0-----:R-:W-:Y:S02]  /*50ab0*/  IMAD.MOV.U32 R45, RZ, RZ, R54 ;  /* 0x000000ffff2d7224 */ /* 0x001fe400078e0036 */
[----:B------:R-:W-:Y:S02]  /*50ac0*/  IMAD.MOV.U32 R44, RZ, RZ, R55 ;  /* 0x000000ffff2c7224 */ /* 0x000fe400078e0037 */
[----:B------:R-:W4:Y:S01]  /*50ad0*/  LDL.LU.64 R54, [R1+0x36f0] ;  /* 0x0036f00001367983 */ /* 0x000f220000300a00 */
[----:B------:R-:W4:Y:S01]  /*50ae0*/  LDL.LU.64 R52, [R1+0x36e8] ;  /* 0x0036e80001347983 */ /* 0x000f220000300a00 */
[C---:B---3--:R-:W-:Y:S11]  /*50af0*/  HMMA.16816.F32.BF16 R8, R40.reuse, R6, R8 ;  /* 0x000000062808723c */ /* 0x048ff60000041808 */
[----:B------:R-:W-:Y:S11]  /*50b00*/  @!UPT UIADD3 URZ, URZ, URZ, URZ ;  /* 0x0000003f3f3ff290 */ /* 0x000ff6000fffe03f */
[----:B------:R-:W-:Y:S01]  /*50b10*/  @!UPT UIADD3 URZ, URZ, URZ, URZ ;  /* 0x0000003f3f3ff290 */ /* 0x000fe2000fffe03f */
[----:B------:R0:W-:Y:S02]  /*50b20*/  STL.64 [R1+0x5b0], R8 ;  /* 0x0005b00801007387 */ /* 0x0001e40000100a00 */
[----:B0-----:R-:W-:Y:S02]  /*50b30*/  IMAD.MOV.U32 R9, RZ, RZ, R6 ;  /* 0x000000ffff097224 */ /* 0x001fe400078e0006 */
[----:B------:R-:W-:Y:S02]  /*50b40*/  IMAD.MOV.U32 R8, RZ, RZ, R7 ;  /* 0x000000ffff087224 */ /* 0x000fe400078e0007 */
[C---:B--2---:R-:W-:Y:S01]  /*50b50*/  HMMA.16816.F32.BF16 R4, R40.reuse, R18, R12 ;  /* 0x000000122804723c */ /* 0x044fe2000004180c */
[----:B------:R-:W-:Y:S01]  /*50b60*/  STL.64 [R1+0x5b8], R10 ;  /* 0x0005b80a01007387 */ /* 0x000fe20000100a00 */
[----:B------:R-:W-:Y:S11]  /*50b70*/  IMAD.MOV.U32 R35, RZ, RZ, R3 ;  /* 0x000000ffff237224 */ /* 0x000ff600078e0003 */
[----:B------:R-:W-:Y:S10]  /*50b80*/  @!UPT UIADD3 URZ, URZ, URZ, URZ ;  /* 0x0000003f3f3ff290 */ /* 0x000ff4000fffe03f */
[----:B------:R-:W-:Y:S01]  /*50b90*/  STL.64 [R1+0x5a0], R4 ;  /* 0x0005a00401007387 */ /* 0x000fe20000100a00 */
[----:B------:R0:W-:Y:S02]  /*50ba0*/  STL.64 [R1+0x5a8], R6 ;  /* 0x0005a80601007387 */ /* 0x0001e40000100a00 */
[----:B0-----:R-:W-:Y:S01]  /*50bb0*/  HMMA.16816.F32.BF16 R4, R40, R26, R20 ;  /* 0x0000001a2804723c */ /* 0x001fe20000041814 */
[----:B------:R-:W-:Y:S02]  /*50bc0*/  IMAD.MOV.U32 R11, RZ, RZ, R18 ;  /* 0x000000ffff0b7224 */ /* 0x000fe400078e0012 */
[----:B------:R-:W-:-:S05]  /*50bd0*/  IMAD.MOV.U32 R10, RZ, RZ, R19 ;  /* 0x000000ffff0a7224 */ /* 0x000fca00078e0013 */
[C---:B------:R-:W-:Y:S01]  /*50be0*/  HMMA.16816.F32.BF16 R12, R40.reuse, R34, R28 ;  /* 0x00000022280c723c */ /* 0x040fe2000004181c */
[----:B------:R-:W-:Y:S01]  /*50bf0*/  STL.64 [R1+0x3688], R10 ;  /* 0x0036880a01007387 */ /* 0x000fe20000100a00 */
[----:B------:R0:W-:Y:S06]  /*50c00*/  STL.64 [R1+0x3680], R8 ;  /* 0x0036800801007387 */ /* 0x0001ec0000100a00 */
[C---:B0-----:R-:W-:Y:S07]  /*50c10*/  HMMA.16816.F32.BF16 R8, R40.reuse, R50, R36 ;  /* 0x000000322808723c */ /* 0x041fee0000041824 */
[----:B------:R-:W-:Y:S01]  /*50c20*/  STL.64 [R1+0x590], R4 ;  /* 0x0005900401007387 */ /* 0x000fe20000100a00 */
[----:B------:R4:W-:Y:S07]  /*50c30*/  STL.64 [R1+0x598], R6 ;  /* 0x0005980601007387 */ /* 0x0009ee0000100a00 */
[----:B------:R-:W-:Y:S02]  /*50c40*/  STL.64 [R1+0x580], R12 ;  /* 0x0005800c01007387 */ /* 0x000fe40000100a00 */
[----:B------:R-:W-:Y:S06]  /*50c50*/  STL.64 [R1+0x588], R14 ;  /* 0x0005880e01007387 */ /* 0x000fec0000100a00 */
[----:B------:R-:W-:Y:S01]  /*50c60*/  STL.64 [R1+0x570], R8 ;  /* 0x0005700801007387 */ /* 0x000fe20000100a00 */
[----:B------:R-:W-:Y:S01]  /*50c70*/  STL.64 [R1+0x578], R10 ;  /* 0x0005780a01007387 */ /* 0x000fe20000100a00 */
[----:B----4-:R-:W-:Y:S11]  /*50c80*/  HMMA.16816.F32.BF16 R4, R40, R58, R52 ;  /* 0x0000003a2804723c */ /* 0x010ff60000041834 */
[----:B------:R-:W-:Y:S11]  /*50c90*/  @!UPT UIADD3 URZ, URZ, URZ, URZ ;  /* 0x0000003f3f3ff290 */ /* 0x000ff6000fffe03f */
[----:B------:R-:W-:Y:S01]  /*50ca0*/  @!UPT UIADD3 URZ, URZ, URZ, URZ ;  /* 0x0000003f3f3ff290 */ /* 0x000fe2000fffe03f */
[----:B------:R0:W-:Y:S01]  /*50cb0*/  STL.64 [R1+0x560], R4 ;  /* 0x0005600401007387 */ /* 0x0001e20000100a00 */
[----:B------:R1:W-:Y:S03]  /*50cc0*/  STL.64 [R1+0x568], R6 ;  /* 0x0005680601007387 */ /* 0x0003e60000100a00 */
[----:B0-----:R-:W2:Y:S01]  /*50cd0*/  LDL.LU R4, [R1+0x540] ;  /* 0x0005400001047983 */ /* 0x001ea20000300800 */
[----:B------:R-:W2:Y:S02]  /*50ce0*/  LDL.LU R5, [R1+0x544] ;  /* 0x0005440001057983 */ /* 0x000ea40000300800 */
[----:B-1----:R-:W3:Y:S02]  /*50cf0*/  LDL.LU R6, [R1+0x548] ;  /* 0x0005480001067983 */ /* 0x002ee40000300800 */
[----:B------:R-:W3:Y:S01]  /*50d00*/  LDL.LU R7, [R1+0x54c] ;  /* 0x00054c0001077983 */ /* 0x000ee20000300800 */
[----:B------:R-:W4:Y:S01]  /*50d10*/  LDL.LU R12, [R1+0x550] ;  /* 0x00055000010c7983 */ /* 0x000f220000300800 */
[----:B------:R-:W4:Y:S02]  /*50d20*/  LDL.LU R13, [R1+0x554] ;  /* 0x00055400010d7983 */ /* 0x000f240000300800 */
[----:B------:R-:W4:Y:S02]  /*50d30*/  LDL.LU R14, [R1+0x558] ;  /* 0x00055800010e7983 */ /* 0x000f240000300800 */
[----:B------:R-:W4:Y:S01]  /*50d40*/  LDL.LU R15, [R1+0x55c] ;  /* 0x00055c00010f7983 */ /* 0x000f220000300800 */
[----:B---3--:R0:W-:Y:S01]  /*50d50*/  STL.64 [R1+0x36e0], R6 ;  /* 0x0036e00601007387 */ /* 0x0081e20000100a00 */
[----:B--2---:R-:W-:Y:S03]  /*50d60*/  STL.64 [R1+0x36d8], R4 ;  /* 0x0036d80401007387 */ /* 0x004fe60000100a00 */
[----:B0-----:R-:W4:Y:S01]  /*50d70*/  LDL.LU.64 R6, [R1+0xc8] ;  /* 0x0000c80001067983 */ /* 0x001f220000300a00 */
[----:B------:R-:W-:-:S02]  /*50d80*/  IMAD.MOV.U32 R47, RZ, RZ, R58 ;  /* 0x000000ffff2f7224 */ /* 0x000fc400078e003a */
[----:B------:R-:W-:Y:S02]  /*50d90*/  IMAD.MOV.U32 R46, RZ, RZ, R59 ;  /* 0x000000ffff2e7224 */ /* 0x000fe400078e003b */
[----:B------:R-:W2:Y:S01]  /*50da0*/  LDL.LU.64 R58, [R1+0xb8] ;  /* 0x0000b800013a7983 */ /* 0x000ea20000300a00 */
[----:B------:R-:W3:Y:S02]  /*50db0*/  LDL.LU.64 R10, [R1+0xa8] ;  /* 0x0000a800010a7983 */ /* 0x000ee40000300a00 */
[----:B------:R-:W2:Y:S02]  /*50dc0*/  LDL.LU R16, [R1+0x520] ;  /* 0x0005200001107983 */ /* 0x000ea40000300800 */
[----:B------:R-:W2:Y:S01]  /*50dd0*/  LDL.LU R17, [R1+0x524] ;  /* 0x0005240001117983 */ /* 0x000ea20000300800 */
[----:B------:R-:W2:Y:S01]  /*50de0*/  LDL.LU R18, [R1+0x528] ;  /* 0x0005280001127983 */ /* 0x000ea20000300800 */
[----:B------:R-:W2:Y:S02]  /*50df0*/  LDL.LU R19, [R1+0x52c] ;  /* 0x00052c0001137983 */ /* 0x000ea40000300800 */
[----:B------:R-:W2:Y:S02]  /*50e00*/  LDL.LU.64 R22, [R1+0x98] ;  /* 0x0000980001167983 */ /* 0x000ea40000300a00 */
[----:B------:R-:W2:Y:S01]  /*50e10*/  LDL.LU R24, [R1+0x510] ;  /* 0x0005100001187983 */ /* 0x000ea20000300800 */
[----:B------:R-:W2:Y:S01]  /*50e20*/  LDL.LU R25, [R1+0x514] ;  /* 0x0005140001197983 */ /* 0x000ea20000300800 */
[----:B------:R-:W2:Y:S02]  /*50e30*/  LDL.LU R26, [R1+0x518] ;  /* 0x00051800011a7983 */ /* 0x000ea40000300800 */
[----:B------:R-:W2:Y:S02]  /*50e40*/  LDL.LU R27, [R1+0x51c] ;  /* 0x00051c00011b7983 */ /* 0x000ea40000300800 */
[----:B------:R-:W2:Y:S01]  /*50e50*/  LDL.LU.64 R30, [R1+0x88] ;  /* 0x00008800011e7983 */ /* 0x000ea20000300a00 */
[----:B------:R-:W2:Y:S01]  /*50e60*/  LDL.LU R32, [R1+0x500] ;  /* 0x0005000001207983 */ /* 0x000ea20000300800 */
[----:B------:R-:W2:Y:S02]  /*50e70*/  LDL.LU R33, [R1+0x504] ;  /* 0x0005040001217983 */ /* 0x000ea40000300800 */
[----:B------:R-:W2:Y:S02]  /*50e80*/  LDL.LU R34, [R1+0x508] ;  /* 0x0005080001227983 */ /* 0x000ea40000300800 */
[----:B------:R-:W2:Y:S01]  /*50e90*/  LDL.LU R35, [R1+0x50c] ;  /* 0x00050c0001237983 */ /* 0x000ea20000300800 */
[----:B------:R-:W2:Y:S01]  /*50ea0*/  LDL.LU.64 R38, [R1+0x78] ;  /* 0x0000780001267983 */ /* 0x000ea20000300a00 */
[----:B------:R-:W2:Y:S02]  /*50eb0*/  LDL.LU R48, [R1+0x4f0] ;  /* 0x0004f00001307983 */ /* 0x000ea40000300800 */
[----:B------:R-:W2:Y:S02]  /*50ec0*/  LDL.LU R49, [R1+0x4f4] ;  /* 0x0004f40001317983 */ /* 0x000ea40000300800 */
[----:B------:R-:W2:Y:S01]  /*50ed0*/  LDL.LU R50, [R1+0x4f8] ;  /* 0x0004f80001327983 */ /* 0x000ea20000300800 */
[----:B------:R-:W2:Y:S01]  /*50ee0*/  LDL.LU R51, [R1+0x4fc] ;  /* 0x0004fc0001337983 */ /* 0x000ea20000300800 */
[----:B------:R-:W2:Y:S02]  /*50ef0*/  LDL.LU.64 R54, [R1+0x68] ;  /* 0x0000680001367983 */ /* 0x000ea40000300a00 */
[----:B------:R-:W-:Y:S02]  /*50f00*/  STL.64 [R1+0x3698], R46 ;  /* 0x0036982e01007387 */ /* 0x000fe40000100a00 */
[----:B------:R0:W-:Y:S02]  /*50f10*/  STL.64 [R1+0x3690], R44 ;  /* 0x0036902c01007387 */ /* 0x0001e40000100a00 */
[----:B0-----:R-:W2:Y:S01]  /*50f20*/  LDL.LU R44, [R1+0x530] ;  /* 0x00053000012c7983 */ /* 0x001ea20000300800 */
[----:B------:R-:W2:Y:S02]  /*50f30*/  LDL.LU R45, [R1+0x534] ;  /* 0x00053400012d7983 */ /* 0x000ea40000300800 */
[----:B------:R-:W3:Y:S02]  /*50f40*/  LDL.LU R46, [R1+0x538] ;  /* 0x00053800012e7983 */ /* 0x000ee40000300800 */
[----:B------:R-:W3:Y:S01]  /*50f50*/  LDL.LU R47, [R1+0x53c] ;  /* 0x00053c00012f7983 */ /* 0x000ee20000300800 */
[----:B----4-:R-:W-:Y:S11]  /*50f60*/  HMMA.16816.F32.BF16 R12, R40, R6, R12 ;  /* 0x00000006280c723c */ /* 0x010ff6000004180c */
[----:B------:R-:W-:Y:S11]  /*50f70*/  @!UPT UIADD3 URZ, URZ, URZ, URZ ;  /* 0x0000003f3f3ff290 */ /* 0x000ff6000fffe03f */
[----:B------:R-:W-:Y:S01]  /*50f80*/  @!UPT UIADD3 URZ, URZ, URZ, URZ ;  /* 0x0000003f3f3ff290 */ /* 0x000fe2000fffe03f */
[----:B------:R0:W-:Y:S01]  /*50f90*/  STL.64 [R1+0x550], R12 ;  /* 0x0005500c01007387 */ /* 0x0001e20000100a00 */
[----:B------:R2:W-:Y:S02]  /*50fa0*/  STL.64 [R1+0x558], R14 ;  /* 0x0005580e01007387 */ /* 0x0005e40000100a00 */
[----:B0-----:R-:W-:Y:S02]  /*50fb0*/  IMAD.MOV.U32 R13, RZ, RZ, R6 ;  /* 0x000000ffff0d7224 */ /* 0x001fe400078e0006 */
[----:B------:R-:W-:Y:S02]  /*50fc0*/  IMAD.MOV.U32 R12, RZ, RZ, R7 ;  /* 0x000000ffff0c7224 */ /* 0x000fe400078e0007 */
[----:B------:R-:W4:Y:S01]  /*50fd0*/  LDL.LU.64 R6, [R1+0x36e0] ;  /* 0x0036e00001067983 */ /* 0x000f220000300a00 */
[----:B------:R-:W4:Y:S02]  /*50fe0*/  LDL.LU.64 R4, [R1+0x36d8] ;  /* 0x0036d80001047983 */ /* 0x000f240000300a00 */
[----:B--2---:R-:W-:-:S02]  /*50ff0*/  IMAD.MOV.U32 R15, RZ, RZ, R58 ;  /* 0x000000ffff0f7224 */ /* 0x004fc400078e003a */
[----:B------:R-:W-:Y:S02]  /*51000*/  IMAD.MOV.U32 R14, RZ, RZ, R59 ;  /* 0x000000ffff0e7224 */ /* 0x000fe400078e003b */
[----:B---3--:R-:W-:Y:S01]  /*51010*/  IMAD.MOV.U32 R57, RZ, RZ, R11 ;  /* 0x000000ffff397224 */ /* 0x008fe200078e000b */
[C---:B----4-:R-:W-:Y:S11]  /*51020*/  HMMA.16816.F32.BF16 R4, R40.reuse, R58, R4 ;  /* 0x0000003a2804723c */ /* 0x050ff60000041804 */
        /* <DEDUP_REMOVED lines=8> */
[----:B------:R-:W-:Y:S01]  /*510b0*/  IMAD.MOV.U32 R5, RZ, RZ, R10 ;  /* 0x000000ffff057224 */ /* 0x000fe200078e000a */
[C---:B0-----:R-:W-:Y:S08]  /*510c0*/  HMMA.16816.F32.BF16 R12, R40.reuse, R10, R44 ;  /* 0x0000000a280c723c */ /* 0x041ff0000004182c */
[C---:B------:R-:W-:Y:S01]  /*510d0*/  HMMA.16816.F32.BF16 R8, R40.reuse, R22, R16 ;  /* 0x000000162808723c */ /* 0x040fe20000041810 */
[----:B------:R-:W-:Y:S11]  /*510e0*/  IMAD.MOV.U32 R56, RZ, RZ, R23 ;  /* 0x000000ffff387224 */ /* 0x000ff600078e0017 */
[----:B------:R-:W-:Y:S03]  /*510f0*/  @!UPT UIADD3 URZ, URZ, URZ, URZ ;  /* 0x0000003f3f3ff290 */ /* 0x000fe6000fffe03f */
[----:B------:R-:W-:Y:S01]  /*51100*/  STL.64 [R1+0x530], R12 ;  /* 0x0005300c01007387 */ /* 0x000fe20000100a00 */
[----:B------:R-:W-:Y:S02]  /*51110*/  STL.64 [R1+0x538], R14 ;  /* 0x0005380e01007387 */ /* 0x000fe40000100a00 */
[----:B------:R-:W-:Y:S02]  /*51120*/  STL [R1+0x3538], R57 ;  /* 0x0035383901007387 */ /* 0x000fe40000100800 */
[----:B------:R-:W-:Y:S03]  /*51130*/  STL [R1+0x3534], R5 ;  /* 0x0035340501007387 */ /* 0x000fe60000100800 */
[----:B------:R-:W-:Y:S01]  /*51140*/  STL.64 [R1+0x520], R8 ;  /* 0x0005200801007387 */ /* 0x000fe20000100a00 */
[----:B------:R0:W-:Y:S02]  /*51150*/  STL.64 [R1+0x528], R10 ;  /* 0x0005280a01007387 */ /* 0x0001e40000100a00 */
[----:B0-----:R-:W-:Y:S01]  /*51160*/  HMMA.16816.F32.BF16 R8, R40, R30, R24 ;  /* 0x0000001e2808723c */ /* 0x001fe20000041818 */
[----:B------:R-:W-:Y:S01]  /*51170*/  IMAD.MOV.U32 R61, RZ, RZ, R22 ;  /* 0x000000ffff3d7224 */ /* 0x000fe200078e0016 */
[----:B------:R-:W-:Y:S01]  /*51180*/  STL [R1+0x3540], R56 ;  /* 0x0035403801007387 */ /* 0x000fe20000100800 */
[----:B------:R-:W-:-:S02]  /*51190*/  IMAD.MOV.U32 R4, RZ, RZ, R31 ;  /* 0x000000ffff047224 */ /* 0x000fc400078e001f */
[----:B------:R-:W-:Y:S02]  /*511a0*/  IMAD.MOV.U32 R3, RZ, RZ, R30 ;  /* 0x000000ffff037224 */ /* 0x000fe400078e001e */
[----:B------:R-:W-:Y:S02]  /*511b0*/  IMAD.MOV.U32 R60, RZ, RZ, R39 ;  /* 0x000000ffff3c7224 */ /* 0x000fe400078e0027 */
[----:B------:R-:W-:Y:S01]  /*511c0*/  IMAD.MOV.U32 R0, RZ, RZ, R38 ;  /* 0x000000ffff007224 */ /* 0x000fe200078e0026 */
[----:B---3--:R-:W-:Y:S01]  /*511d0*/  STL.64 [R1+0x36c0], R58 ;  /* 0x0036c03a01007387 */ /* 0x008fe20000100a00 */
[----:B------:R-:W-:Y:S11]  /*511e0*/  STL [R1+0x353c], R61 ;  /* 0x00353c3d01007387 */ /* 0x000ff60000100800 */
[----:B------:R-:W-:Y:S01]  /*511f0*/  @!UPT UIADD3 URZ, URZ, URZ, URZ ;  /* 0x0000003f3f3ff290 */ /* 0x000fe2000fffe03f */
[----:B------:R-:W-:Y:S02]  /*51200*/  STL.64 [R1+0x510], R8 ;  /* 0x0005100801007387 */ /* 0x000fe40000100a00 */
[----:B------:R0:W-:Y:S02]  /*51210*/  STL.64 [R1+0x518], R10 ;  /* 0x0005180a01007387 */ /* 0x0001e40000100a00 */
[C---:B0-----:R-:W-:Y:S01]  /*51220*/  HMMA.16816.F32.BF16 R8, R40.reuse, R38, R32 ;  /* 0x000000262808723c */ /* 0x041fe20000041820 */
[----:B------:R-:W-:Y:S01]  /*51230*/  STL [R1+0x3548], R4 ;  /* 0x0035480401007387 */ /* 0x000fe20000100800 */
[----:B------:R-:W-:Y:S11]  /*51240*/  STL [R1+0x3544], R3 ;  /* 0x0035440301007387 */ /* 0x000ff60000100800 */
[----:B------:R-:W-:Y:S10]  /*51250*/  @!UPT UIADD3 URZ, URZ, URZ, URZ ;  /* 0x0000003f3f3ff290 */ /* 0x000ff4000fffe03f */
[----:B------:R-:W-:Y:S01]  /*51260*/  STL.64 [R1+0x500], R8 ;  /* 0x0005000801007387 */ /* 0x000fe20000100a00 */
[----:B------:R0:W-:Y:S02]  /*51270*/  STL.64 [R1+0x508], R10 ;  /* 0x0005080a01007387 */ /* 0x0001e40000100a00 */
[C---:B0-----:R-:W-:Y:S01]  /*51280*/  HMMA.16816.F32.BF16 R8, R40.reuse, R54, R48 ;  /* 0x000000362808723c */ /* 0x041fe20000041830 */
[----:B------:R-:W-:Y:S01]  /*51290*/  STL [R1+0x3550], R60 ;  /* 0x0035503c01007387 */ /* 0x000fe20000100800 */
[----:B------:R-:W-:Y:S11]  /*512a0*/  STL [R1+0x354c], R0 ;  /* 0x00354c0001007387 */ /* 0x000ff60000100800 */
[----:B------:R-:W-:Y:S10]  /*512b0*/  @!UPT UIADD3 URZ, URZ, URZ, URZ ;  /* 0x0000003f3f3ff290 */ /* 0x000ff4000fffe03f */
[----:B------:R-:W-:Y:S01]  /*512c0*/  STL.64 [R1+0x4f0], R8 ;  /* 0x0004f00801007387 */ /* 0x000fe20000100a00 */
[----:B------:R-:W-:Y:S02]  /*512d0*/  STL.64 [R1+0x4f8], R10 ;  /* 0x0004f80a01007387 */ /* 0x000fe40000100a00 */
[----:B------:R-:W3:Y:S02]  /*512e0*/  LDL.LU R56, [R1+0x4e0] ;  /* 0x0004e00001387983 */ /* 0x000ee40000300800 */
[----:B------:R-:W3:Y:S01]  /*512f0*/  LDL.LU R57, [R1+0x4e4] ;  /* 0x0004e40001397983 */ /* 0x000ee20000300800 */
[----:B------:R-:W3:Y:S01]  /*51300*/  LDL.LU R58, [R1+0x4e8] ;  /* 0x0004e800013a7983 */ /* 0x000ee20000300800 */
[----:B------:R-:W3:Y:S02]  /*51310*/  LDL.LU R59, [R1+0x4ec] ;  /* 0x0004ec00013b7983 */ /* 0x000ee40000300800 */
[----:B------:R-:W3:Y:S02]  /*51320*/  LDL.LU.64 R50, [R1+0x58] ;  /* 0x0000580001327983 */ /* 0x000ee40000300a00 */
[----:B------:R-:W4:Y:S01]  /*51330*/  LDL.LU R16, [R1+0x4b0] ;  /* 0x0004b00001107983 */ /* 0x000f220000300800 */
[----:B------:R-:W4:Y:S01]  /*51340*/  LDL.LU R17, [R1+0x4b4] ;  /* 0x0004b40001117983 */ /* 0x000f220000300800 */
[----:B------:R-:W2:Y:S02]  /*51350*/  LDL.LU R18, [R1+0x4b8] ;  /* 0x0004b80001127983 */ /* 0x000ea40000300800 */
[----:B------:R-:W2:Y:S02]  /*51360*/  LDL.LU R19, [R1+0x4bc] ;  /* 0x0004bc0001137983 */ /* 0x000ea40000300800 */
[----:B--2---:R-:W-:Y:S01]  /*51370*/  STL.64 [R1+0x36b8], R18 ;  /* 0x0036b81201007387 */ /* 0x004fe20000100a00 */
[----:B----4-:R0:W-:Y:S03]  /*51380*/  STL.64 [R1+0x36b0], R16 ;  /* 0x0036b01001007387 */ /* 0x0101e60000100a00 */
[----:B0-----:R-:W2:Y:S01]  /*51390*/  LDL.LU R16, [R1+0x4d0] ;  /* 0x0004d00001107983 */ /* 0x001ea20000300800 */
[----:B------:R-:W2:Y:S02]  /*513a0*/  LDL.LU R17, [R1+0x4d4] ;  /* 0x0004d40001117983 */ /* 0x000ea40000300800 */
[----:B------:R-:W2:Y:S02]  /*513b0*/  LDL.LU R18, [R1+0x4d8] ;  /* 0x0004d80001127983 */ /* 0x000ea40000300800 */
[----:B------:R-:W2:Y:S01]  /*513c0*/  LDL.LU R19, [R1+0x4dc] ;  /* 0x0004dc0001137983 */ /* 0x000ea20000300800 */
[----:B------:R-:W2:Y:S01]  /*513d0*/  LDL.LU.64 R14, [R1+0x48] ;  /* 0x00004800010e7983 */ /* 0x000ea20000300a00 */
[----:B---3--:R-:W-:Y:S01]  /*513e0*/  HMMA.16816.F32.BF16 R56, R40, R50, R56 ;  /* 0x000000322838723c */ /* 0x008fe20000041838 */
[----:B------:R-:W3:Y:S02]  /*513f0*/  LDL.LU R44, [R1+0x4c0] ;  /* 0x0004c000012c7983 */ /* 0x000ee40000300800 */
[----:B------:R-:W3:Y:S01]  /*51400*/  LDL.LU R45, [R1+0x4c4] ;  /* 0x0004c400012d7983 */ /* 0x000ee20000300800 */
[----:B------:R-:W3:Y:S01]  /*51410*/  LDL.LU R46, [R1+0x4c8] ;  /* 0x0004c800012e7983 */ /* 0x000ee20000300800 */
[----:B------:R-:W3:Y:S02]  /*51420*/  LDL.LU R47, [R1+0x4cc] ;  /* 0x0004cc00012f7983 */ /* 0x000ee40000300800 */
[----:B------:R-:W3:Y:S02]  /*51430*/  LDL.LU.64 R10, [R1+0x38] ;  /* 0x00003800010a7983 */ /* 0x000ee40000300a00 */
[----:B------:R-:W4:Y:S01]  /*51440*/  LDL.LU.64 R22, [R1+0x28] ;  /* 0x0000280001167983 */ /* 0x000f220000300a00 */
[----:B------:R-:W3:Y:S01]  /*51450*/  LDL.LU R52, [R1+0x480] ;  /* 0x0004800001347983 */ /* 0x000ee20000300800 */
[----:B------:R-:W-:-:S02]  /*51460*/  IMAD.MOV.U32 R5, RZ, RZ, R54 ;  /* 0x000000ffff057224 */ /* 0x000fc400078e0036 */
[----:B------:R-:W3:Y:S02]  /*51470*/  LDL.LU R53, [R1+0x484] ;  /* 0x0004840001357983 */ /* 0x000ee40000300800 */
[----:B------:R-:W-:Y:S01]  /*51480*/  IMAD.MOV.U32 R2, RZ, RZ, R55 ;  /* 0x000000ffff027224 */ /* 0x000fe200078e0037 */
[----:B------:R-:W3:Y:S01]  /*51490*/  LDL.LU R54, [R1+0x488] ;  /* 0x0004880001367983 */ /* 0x000ee20000300800 */
[----:B------:R-:W3:Y:S02]  /*514a0*/  LDL.LU R55, [R1+0x48c] ;  /* 0x00048c0001377983 */ /* 0x000ee40000300800 */
[----:B------:R-:W3:Y:S02]  /*514b0*/  LDL.LU R24, [R1+0x4a0] ;  /* 0x0004a00001187983 */ /* 0x000ee40000300800 */
[----:B------:R-:W3:Y:S01]  /*514c0*/  LDL.LU R25, [R1+0x4a4] ;  /* 0x0004a40001197983 */ /* 0x000ee20000300800 */
[----:B------:R-:W3:Y:S01]  /*514d0*/  LDL.LU R26, [R1+0x4a8] ;  /* 0x0004a800011a7983 */ /* 0x000ee20000300800 */
[----:B------:R-:W3:Y:S02]  /*514e0*/  LDL.LU R27, [R1+0x4ac] ;  /* 0x0004ac00011b7983 */ /* 0x000ee40000300800 */
[----:B------:R-:W3:Y:S02]  /*514f0*/  LDL.LU.64 R30, [R1+0x18] ;  /* 0x00001800011e7983 */ /* 0x000ee40000300a00 */
[----:B------:R-:W3:Y:S01]  /*51500*/  LDL.LU R32, [R1+0x490] ;  /* 0x0004900001207983 */ /* 0x000ee20000300800 */
[----:B------:R-:W3:Y:S01]  /*51510*/  LDL.LU R33, [R1+0x494] ;  /* 0x0004940001217983 */ /* 0x000ee20000300800 */
[----:B------:R-:W3:Y:S02]  /*51520*/  LDL.LU R34, [R1+0x498] ;  /* 0x0004980001227983 */ /* 0x000ee40000300800 */
[----:B------:R-:W3:Y:S02]  /*51530*/  LDL.LU R35, [R1+0x49c] ;  /* 0x00049c0001237983 */ /* 0x000ee40000300800 */
[----:B------:R-:W3:Y:S01]  /*51540*/  LDL.LU.64 R38, [R1+0x8] ;  /* 0x0000080001267983 */ /* 0x000ee20000300a00 */
[----:B------:R-:W-:Y:S01]  /*51550*/  STL [R1+0x3558], R2 ;  /* 0x0035580201007387 */ /* 0x000fe20000100800 */
[----:B------:R-:W-:Y:S02]  /*51560*/  STL [R1+0x3554], R5 ;  /* 0x0035540501007387 */ /* 0x000fe40000100800 */
[----:B------:R0:W-:Y:S02]  /*51570*/  STL.64 [R1+0x4e0], R56 ;  /* 0x0004e03801007387 */ /* 0x0001e40000100a00 */
[----:B------:R1:W-:Y:S02]  /*51580*/  STL.64 [R1+0x4e8], R58 ;  /* 0x0004e83a01007387 */ /* 0x0003e40000100a00 */
[----:B------:R-:W-:-:S02]  /*51590*/  IMAD.MOV.U32 R61, RZ, RZ, R50 ;  /* 0x000000ffff3d7224 */ /* 0x000fc400078e0032 */
[----:B0-----:R-:W-:Y:S01]  /*515a0*/  IMAD.MOV.U32 R57, RZ, RZ, R51 ;  /* 0x000000ffff397224 */ /* 0x001fe200078e0033 */
[----:B-1----:R-:W4:Y:S01]  /*515b0*/  LDL.LU.64 R58, [R1+0x36c0] ;  /* 0x0036c000013a7983 */ /* 0x002f220000300a00 */
[----:B------:R-:W4:Y:S02]  /*515c0*/  LDL.LU R48, [R1+0x470] ;  /* 0x0004700001307983 */ /* 0x000f240000300800 */
[----:B------:R-:W4:Y:S02]  /*515d0*/  LDL.LU R49, [R1+0x474] ;  /* 0x0004740001317983 */ /* 0x000f240000300800 */
[----:B------:R-:W4:Y:S01]  /*515e0*/  LDL.LU R50, [R1+0x478] ;  /* 0x0004780001327983 */ /* 0x000f220000300800 */
[----:B------:R-:W4:Y:S01]  /*515f0*/  LDL.LU R51, [R1+0x47c] ;  /* 0x00047c0001337983 */ /* 0x000f220000300800 */
[----:B------:R-:W-:Y:S02]  /*51600*/  STL [R1+0x3560], R57 ;  /* 0x0035603901007387 */ /* 0x000fe40000100800 */
[----:B------:R-:W-:Y:S01]  /*51610*/  STL [R1+0x355c], R61 ;  /* 0x00355c3d01007387 */ /* 0x000fe20000100800 */
[C---:B--2---:R-:W-:Y:S11]  /*51620*/  HMMA.16816.F32.BF16 R16, R40.reuse, R14, R16 ;  /* 0x0000000e2810723c */ /* 0x044ff60000041810 */
[----:B------:R-:W-:Y:S11]  /*51630*/  @!UPT UIADD3 URZ, URZ, URZ, URZ ;  /* 0x0000003f3f3ff290 */ /* 0x000ff6000fffe03f */
[----:B------:R-:W-:Y:S01]  /*51640*/  @!UPT UIADD3 URZ, URZ, URZ, URZ ;  /* 0x0000003f3f3ff290 */ /* 0x000fe2000fffe03f */
[----:B------:R-:W-:Y:S01]  /*51650*/  STL.64 [R1+0x4d0], R16 ;  /* 0x0004d01001007387 */ /* 0x000fe20000100a00 */
[----:B------:R0:W-:Y:S03]  /*51660*/  STL.64 [R1+0x4d8], R18 ;  /* 0x0004d81201007387 */ /* 0x0001e60000100a00 */
[----:B0-----:R-:W2:Y:S01]  /*51670*/  LDL.LU.64 R18, [R1+0x36b8] ;  /* 0x0036b80001127983 */ /* 0x001ea20000300a00 */
[----:B------:R-:W2:Y:S01]  /*51680*/  LDL.LU.64 R16, [R1+0x36b0] ;  /* 0x0036b00001107983 */ /* 0x000ea20000300a00 */
[----:B---3--:R-:W-:Y:S01]  /*51690*/  HMMA.16816.F32.BF16 R44, R40, R10, R44 ;  /* 0x0000000a282c723c */ /* 0x008fe2000004182c */
[----:B------:R-:W-:-:S07]  /*516a0*/  IMAD.MOV.U32 R3, RZ, RZ, R14 ;  /* 0x000000ffff037224 */ /* 0x000fce00078e000e */
[C---:B------:R-:W-:Y:S01]  /*516b0*/  HMMA.16816.F32.BF16 R24, R40.reuse, R30, R24 ;  /* 0x0000001e2818723c */ /* 0x040fe20000041818 */
[----:B------:R-:W-:Y:S02]  /*516c0*/  IMAD.MOV.U32 R56, RZ, RZ, R15 ;  /* 0x000000ffff387224 */ /* 0x000fe400078e000f */
[----:B------:R-:W3:Y:S01]  /*516d0*/  LDL.LU.64 R14, [R1+0x36a8] ;  /* 0x0036a800010e7983 */ /* 0x000ee20000300a00 */
[----:B------:R-:W3:Y:S02]  /*516e0*/  LDL.LU.64 R12, [R1+0x36a0] ;  /* 0x0036a000010c7983 */ /* 0x000ee40000300a00 */
[----:B------:R-:W-:Y:S02]  /*516f0*/  STL [R1+0x3564], R3 ;  /* 0x0035640301007387 */ /* 0x000fe40000100800 */
[----:B------:R-:W-:Y:S01]  /*51700*/  HMMA.16816.F32.BF16 R32, R40, R38, R32 ;  /* 0x000000262820723c */ /* 0x000fe20000041820 */
[----:B------:R-:W-:Y:S02]  /*51710*/  IMAD.MOV.U32 R0, RZ, RZ, R10 ;  /* 0x000000ffff007224 */ /* 0x000fe400078e000a */
[----:B------:R-:W-:-:S05]  /*51720*/  IMAD.MOV.U32 R4, RZ, RZ, R11 ;  /* 0x000000ffff047224 */ /* 0x000fca00078e000b */
[----:B----4-:R-:W-:Y:S01]  /*51730*/  HMMA.16816.F32.BF16 R52, R40, R58, R52 ;  /* 0x0000003a2834723c */ /* 0x010fe20000041834 */
[----:B------:R-:W-:Y:S02]  /*51740*/  IMAD.MOV.U32 R5, RZ, RZ, R22 ;  /* 0x000000ffff057224 */ /* 0x000fe400078e0016 */
[----:B------:R-:W-:Y:S01]  /*51750*/  IMAD.MOV.U32 R60, RZ, RZ, R23 ;  /* 0x000000ffff3c7224 */ /* 0x000fe200078e0017 */
[----:B------:R-:W-:Y:S01]  /*51760*/  STL.64 [R1+0x4c0], R44 ;  /* 0x0004c02c01007387 */ /* 0x000fe20000100a00 */
[----:B------:R0:W-:Y:S03]  /*51770*/  STL.64 [R1+0x4c8], R46 ;  /* 0x0004c82e01007387 */ /* 0x0001e60000100a00 */
[----:B0-----:R-:W4:Y:S01]  /*51780*/  LDL.LU.64 R46, [R1+0x3698] ;  /* 0x00369800012e7983 */ /* 0x001f220000300a00 */
[----:B------:R-:W3:Y:S02]  /*51790*/  LDL.LU.64 R44, [R1+0x3690] ;  /* 0x00369000012c7983 */ /* 0x000ee40000300a00 */
[----:B------:R-:W3:Y:S02]  /*517a0*/  LDL.LU.64 R10, [R1+0x3688] ;  /* 0x00368800010a7983 */ /* 0x000ee40000300a00 */
[----:B------:R-:W3:Y:S02]  /*517b0*/  LDL.LU.64 R8, [R1+0x3680] ;  /* 0x0036800001087983 */ /* 0x000ee40000300a00 */
[----:B------:R-:W-:-:S02]  /*517c0*/  IMAD.MOV.U32 R61, RZ, RZ, R30 ;  /* 0x000000ffff3d7224 */ /* 0x000fc400078e001e */
[----:B------:R-:W-:Y:S02]  /*517d0*/  IMAD.MOV.U32 R2, RZ, RZ, R31 ;  /* 0x000000ffff027224 */ /* 0x000fe400078e001f */
[----:B------:R-:W-:Y:S02]  /*517e0*/  IMAD.MOV.U32 R3, RZ, RZ, R38 ;  /* 0x000000ffff037224 */ /* 0x000fe400078e0026 */
[----:B------:R-:W-:Y:S01]  /*517f0*/  IMAD.MOV.U32 R57, RZ, RZ, R39 ;  /* 0x000000ffff397224 */ /* 0x000fe200078e0027 */
[C---:B--2---:R-:W-:Y:S11]  /*51800*/  HMMA.16816.F32.BF16 R16, R40.reuse, R22, R16 ;  /* 0x000000162810723c */ /* 0x044ff60000041810 */
[----:B------:R-:W-:Y:S11]  /*51810*/  @!UPT UIADD3 URZ, URZ, URZ, URZ ;  /* 0x0000003f3f3ff290 */ /* 0x000ff6000fffe03f */
[----:B------:R-:W-:Y:S01]  /*51820*/  @!UPT UIADD3 URZ, URZ, URZ, URZ ;  /* 0x0000003f3f3ff290 */ /* 0x000fe2000fffe03f */
        /* <DEDUP_REMOVED lines=8> */
[----:B0-----:R-:W2:Y:S01]  /*518b0*/  LDL.LU R4, [R1+0x440] ;  /* 0x0004400001047983 */ /* 0x001ea20000300800 */
[----:B------:R-:W2:Y:S02]  /*518c0*/  LDL.LU R5, [R1+0x444] ;  /* 0x0004440001057983 */ /* 0x000ea40000300800 */
[----:B------:R-:W2:Y:S02]  /*518d0*/  LDL.LU R6, [R1+0x448] ;  /* 0x0004480001067983 */ /* 0x000ea40000300800 */
[----:B------:R-:W2:Y:S01]  /*518e0*/  LDL.LU R7, [R1+0x44c] ;  /* 0x00044c0001077983 */ /* 0x000ea20000300800 */
        /* <DEDUP_REMOVED lines=15> */
[----:B------:R-:W3:Y:S02]  /*519e0*/  LDL.LU.64 R52, [R1+0x3610] ;  /* 0x0036100001347983 */ /* 0x000ee40000300a00 */
[----:B------:R-:W-:Y:S02]  /*519f0*/  STL.64 [R1+0x3570], R58 ;  /* 0x0035703a01007387 */ /* 0x000fe40000100a00 */
[----:B------:R0:W-:Y:S02]  /*51a00*/  STL.64 [R1+0x3568], R56 ;  /* 0x0035683801007387 */ /* 0x0001e40000100a00 */
        /* <DEDUP_REMOVED lines=17> */
[----:B--2---:R-:W-:Y:S01]  /*51b20*/  STL.64 [R1+0x33f8], R50 ;  /* 0x0033f83201007387 */ /* 0x004fe20000100a00 */
[----:B----4-:R0:W-:Y:S01]  /*51b30*/  STL.64 [R1+0x33f0], R48 ;  /* 0x0033f03001007387 */ /* 0x0101e20000100a00 */
[C---:B---3--:R-:W-:Y:S08]  /*51b40*/  HMMA.16816.F32.BF16 R52, R40.reuse, R50, R52 ;  /* 0x000000322834723c */ /* 0x048ff00000041834 */
[C---:B0-----:R-:W-:Y:S11]  /*51b50*/  HMMA.16816.F32.BF16 R48, R40.reuse, R38, R56 ;  /* 0x000000262830723c */ /* 0x041ff60000041838 */
[----:B------:R-:W-:Y:S04]  /*51b60*/  @!UPT UIADD3 URZ, URZ, URZ, URZ ;  /* 0x0000003f3f3ff290 */ /* 0x000fe8000fffe03f */
[----:B------:R-:W-:Y:S01]  /*51b70*/  STL.64 [R1+0x460], R52 ;  /* 0x0004603401007387 */ /* 0x000fe20000100a00 */
[----:B------:R-:W-:Y:S02]  /*51b80*/  STL.64 [R1+0x468], R54 ;  /* 0x0004683601007387 */ /* 0x000fe40000100a00 */
[----:B------:R-:W2:Y:S05]  /*51b90*/  LDL.LU R56, [R1+0x430] ;  /* 0x0004300001387983 */ /* 0x000eaa0000300800 */
[----:B------:R-:W-:Y:S01]  /*51ba0*/  STL.64 [R1+0x450], R48 ;  /* 0x0004503001007387 */ /* 0x000fe20000100a00 */
[----:B------:R-:W-:Y:S01]  /*51bb0*/  STL.64 [R1+0x458], R50 ;  /* 0x0004583201007387 */ /* 0x000fe20000100a00 */
[----:B------:R-:W2:Y:S02]  /*51bc0*/  LDL.LU R57, [R1+0x434] ;  /* 0x0004340001397983 */ /* 0x000ea40000300800 */
[----:B------:R-:W2:Y:S02]  /*51bd0*/  LDL.LU R58, [R1+0x438] ;  /* 0x00043800013a7983 */ /* 0x000ea40000300800 */
[----:B------:R-:W2:Y:S01]  /*51be0*/  LDL.LU R59, [R1+0x43c] ;  /* 0x00043c00013b7983 */ /* 0x000ea20000300800 */
[----:B------:R-:W-:Y:S01]  /*51bf0*/  STL.64 [R1+0x33e8], R38 ;  /* 0x0033e82601007387 */ /* 0x000fe20000100a00 */
[----:B------:R0:W-:Y:S02]  /*51c00*/  STL.64 [R1+0x33e0], R36 ;  /* 0x0033e02401007387 */ /* 0x0001e40000100a00 */
[----:B0-----:R-:W-:Y:S01]  /*51c10*/  HMMA.16816.F32.BF16 R36, R40, R34, R4 ;  /* 0x000000222824723c */ /* 0x001fe20000041804 */
[----:B------:R-:W3:Y:S01]  /*51c20*/  LDL.LU R4, [R1+0x420] ;  /* 0x0004200001047983 */ /* 0x000ee20000300800 */
[----:B------:R-:W-:-:S02]  /*51c30*/  IMAD.MOV.U32 R54, RZ, RZ, R15 ;  /* 0x000000ffff367224 */ /* 0x000fc400078e000f */
[----:B------:R-:W-:Y:S11]  /*51c40*/  IMAD.MOV.U32 R55, RZ, RZ, R14 ;  /* 0x000000ffff377224 */ /* 0x000ff600078e000e */
[----:B------:R-:W-:Y:S08]  /*51c50*/  @!UPT UIADD3 URZ, URZ, URZ, URZ ;  /* 0x0000003f3f3ff290 */ /* 0x000ff0000fffe03f */
[----:B------:R-:W-:Y:S01]  /*51c60*/  STL.64 [R1+0x440], R36 ;  /* 0x0004402401007387 */ /* 0x000fe20000100a00 */
[----:B------:R0:W-:Y:S02]  /*51c70*/  STL.64 [R1+0x448], R38 ;  /* 0x0004482601007387 */ /* 0x0001e40000100a00 */
[----:B------:R-:W3:Y:S02]  /*51c80*/  LDL.LU R5, [R1+0x424] ;  /* 0x0004240001057983 */ /* 0x000ee40000300800 */
[----:B------:R-:W3:Y:S01]  /*51c90*/  LDL.LU R6, [R1+0x428] ;  /* 0x0004280001067983 */ /* 0x000ee20000300800 */
[----:B------:R-:W3:Y:S01]  /*51ca0*/  LDL.LU R7, [R1+0x42c] ;  /* 0x00042c0001077983 */ /* 0x000ee20000300800 */
[----:B------:R-:W-:Y:S02]  /*51cb0*/  STL.64 [R1+0x3578], R54 ;  /* 0x0035783601007387 */ /* 0x000fe40000100a00 */
[----:B0-----:R-:W-:Y:S02]  /*51cc0*/  IMAD.MOV.U32 R38, RZ, RZ, R13 ;  /* 0x000000ffff267224 */ /* 0x001fe400078e000d */
[----:B------:R-:W-:-:S02]  /*51cd0*/  IMAD.MOV.U32 R39, RZ, RZ, R12 ;  /* 0x000000ffff277224 */ /* 0x000fc400078e000c */
[----:B------:R-:W4:Y:S01]  /*51ce0*/  LDL.LU R12, [R1+0x410] ;  /* 0x00041000010c7983 */ /* 0x000f220000300800 */
[----:B------:R-:W4:Y:S02]  /*51cf0*/  LDL.LU R13, [R1+0x414] ;  /* 0x00041400010d7983 */ /* 0x000f240000300800 */
[----:B------:R-:W4:Y:S02]  /*51d00*/  LDL.LU R14, [R1+0x418] ;  /* 0x00041800010e7983 */ /* 0x000f240000300800 */
[----:B------:R-:W4:Y:S01]  /*51d10*/  LDL.LU R15, [R1+0x41c] ;  /* 0x00041c00010f7983 */ /* 0x000f220000300800 */
[----:B------:R-:W-:Y:S01]  /*51d20*/  STL.64 [R1+0x3580], R38 ;  /* 0x0035802601007387 */ /* 0x000fe20000100a00 */
[----:B------:R-:W2:Y:S02]  /*51d30*/  LDL.LU R48, [R1+0x2b0] ;  /* 0x0002b00001307983 */ /* 0x000ea40000300800 */
[----:B------:R-:W2:Y:S02]  /*51d40*/  LDL.LU R49, [R1+0x2b4] ;  /* 0x0002b40001317983 */ /* 0x000ea40000300800 */
[----:B------:R-:W2:Y:S01]  /*51d50*/  LDL.LU R50, [R1+0x2b8] ;  /* 0x0002b80001327983 */ /* 0x000ea20000300800 */
[----:B------:R-:W2:Y:S04]  /*51d60*/  LDL.LU R51, [R1+0x2bc] ;  /* 0x0002bc0001337983 */ /* 0x000ea80000300800 */
[----:B--2---:R-:W-:Y:S01]  /*51d70*/  STL.64 [R1+0x3590], R50 ;  /* 0x0035903201007387 */ /* 0x004fe20000100a00 */
[----:B------:R-:W-:Y:S02]  /*51d80*/  STL.64 [R1+0x3588], R48 ;  /* 0x0035883001007387 */ /* 0x000fe40000100a00 */
[----:B------:R-:W-:Y:S02]  /*51d90*/  STL.64 [R1+0x33d8], R34 ;  /* 0x0033d82201007387 */ /* 0x000fe40000100a00 */
[----:B------:R0:W-:Y:S02]  /*51da0*/  STL.64 [R1+0x33d0], R32 ;  /* 0x0033d02001007387 */ /* 0x0001e40000100a00 */
[----:B0-----:R-:W2:Y:S01]  /*51db0*/  LDL.LU R32, [R1+0x2c0] ;  /* 0x0002c00001207983 */ /* 0x001ea20000300800 */
[----:B------:R-:W2:Y:S02]  /*51dc0*/  LDL.LU R33, [R1+0x2c4] ;  /* 0x0002c40001217983 */ /* 0x000ea40000300800 */
[----:B------:R-:W2:Y:S02]  /*51dd0*/  LDL.LU R34, [R1+0x2c8] ;  /* 0x0002c80001227983 */ /* 0x000ea40000300800 */
[----:B------:R-:W2:Y:S01]  /*51de0*/  LDL.LU R35, [R1+0x2cc] ;  /* 0x0002cc0001237983 */ /* 0x000ea20000300800 */
[C---:B---3--:R-:W-:Y:S01]  /*51df0*/  HMMA.16816.F32.BF16 R4, R40.reuse, R26, R4 ;  /* 0x0000001a2804723c */ /* 0x048fe20000041804 */
[----:B--2---:R-:W-:Y:S01]  /*51e00*/  STL.64 [R1+0x35a0], R34 ;  /* 0x0035a02201007387 */ /* 0x004fe20000100a00 */
[----:B------:R0:W-:Y:S06]  /*51e10*/  STL.64 [R1+0x3598], R32 ;  /* 0x0035982001007387 */ /* 0x0001ec0000100a00 */
[----:B0-----:R-:W-:Y:S01]  /*51e20*/  HMMA.16816.F32.BF16 R32, R40, R30, R56 ;  /* 0x0000001e2820723c */ /* 0x001fe20000041838 */
[----:B------:R0:W-:Y:S01]  /*51e30*/  STL.64 [R1+0x33c8], R30 ;  /* 0x0033c81e01007387 */ /* 0x0001e20000100a00 */
[----:B------:R-:W-:Y:S05]  /*51e40*/  STL.64 [R1+0x33c0], R28 ;  /* 0x0033c01c01007387 */ /* 0x000fea0000100a00 */
[----:B0-----:R-:W-:-:S02]  /*51e50*/  IMAD.MOV.U32 R30, RZ, RZ, R47 ;  /* 0x000000ffff1e7224 */ /* 0x001fc400078e002f */
[----:B------:R-:W-:Y:S11]  /*51e60*/  IMAD.MOV.U32 R31, RZ, RZ, R46 ;  /* 0x000000ffff1f7224 */ /* 0x000ff600078e002e */
[----:B------:R-:W-:Y:S03]  /*51e70*/  @!UPT UIADD3 URZ, URZ, URZ, URZ ;  /* 0x0000003f3f3ff290 */ /* 0x000fe6000fffe03f */
[----:B------:R-:W-:Y:S01]  /*51e80*/  STL.64 [R1+0x430], R32 ;  /* 0x0004302001007387 */ /* 0x000fe20000100a00 */
[----:B------:R-:W-:Y:S02]  /*51e90*/  STL.64 [R1+0x438], R34 ;  /* 0x0004382201007387 */ /* 0x000fe40000100a00 */
[----:B------:R-:W-:Y:S02]  /*51ea0*/  STL.64 [R1+0x35a8], R30 ;  /* 0x0035a81e01007387 */ /* 0x000fe40000100a00 */
[----:B------:R-:W-:Y:S01]  /*51eb0*/  STL.64 [R1+0x33b8], R26 ;  /* 0x0033b81a01007387 */ /* 0x000fe20000100a00 */
[----:B------:R0:W-:Y:S01]  /*51ec0*/  STL.64 [R1+0x33b0], R24 ;  /* 0x0033b01801007387 */ /* 0x0001e20000100a00 */
[----:B------:R-:W-:Y:S02]  /*51ed0*/  STL.64 [R1+0x420], R4 ;  /* 0x0004200401007387 */ /* 0x000fe40000100a00 */
[----:B------:R4:W-:Y:S01]  /*51ee0*/  STL.64 [R1+0x428], R6 ;  /* 0x0004280601007387 */ /* 0x0009e20000100a00 */
[----:B0-----:R-:W2:Y:S01]  /*51ef0*/  LDL.LU R24, [R1+0x2d0] ;  /* 0x0002d00001187983 */ /* 0x001ea20000300800 */
[----:B------:R-:W2:Y:S02]  /*51f00*/  LDL.LU R25, [R1+0x2d4] ;  /* 0x0002d40001197983 */ /* 0x000ea40000300800 */
[----:B------:R-:W3:Y:S02]  /*51f10*/  LDL.LU R26, [R1+0x2d8] ;  /* 0x0002d800011a7983 */ /* 0x000ee40000300800 */
[----:B------:R-:W3:Y:S01]  /*51f20*/  LDL.LU R27, [R1+0x2dc] ;  /* 0x0002dc00011b7983 */ /* 0x000ee20000300800 */
[----:B----4-:R-:W-:Y:S01]  /*51f30*/  HMMA.16816.F32.BF16 R4, R40, R22, R12 ;  /* 0x000000162804723c */ /* 0x010fe2000004180c */
[----:B---3--:R-:W-:Y:S01]  /*51f40*/  STL.64 [R1+0x35b8], R26 ;  /* 0x0035b81a01007387 */ /* 0x008fe20000100a00 */
[----:B--2---:R-:W-:Y:S11]  /*51f50*/  STL.64 [R1+0x35b0], R24 ;  /* 0x0035b01801007387 */ /* 0x004ff60000100a00 */
[----:B------:R-:W-:Y:S10]  /*51f60*/  @!UPT UIADD3 URZ, URZ, URZ, URZ ;  /* 0x0000003f3f3ff290 */ /* 0x000ff4000fffe03f */
[----:B------:R0:W-:Y:S02]  /*51f70*/  STL.64 [R1+0x410], R4 ;  /* 0x0004100401007387 */ /* 0x0001e40000100a00 */
[----:B------:R1:W-:Y:S01]  /*51f80*/  STL.64 [R1+0x418], R6 ;  /* 0x0004180601007387 */ /* 0x0003e20000100a00 */
[----:B------:R-:W2:Y:S01]  /*51f90*/  LDL.LU R36, [R1+0x310] ;  /* 0x0003100001247983 */ /* 0x000ea20000300800 */
[----:B------:R-:W2:Y:S02]  /*51fa0*/  LDL.LU R37, [R1+0x314] ;  /* 0x0003140001257983 */ /* 0x000ea40000300800 */
[----:B------:R-:W2:Y:S02]  /*51fb0*/  LDL.LU R38, [R1+0x318] ;  /* 0x0003180001267983 */ /* 0x000ea40000300800 */
[----:B------:R-:W2:Y:S01]  /*51fc0*/  LDL.LU R39, [R1+0x31c] ;  /* 0x00031c0001277983 */ /* 0x000ea20000300800 */
[----:B------:R-:W3:Y:S01]  /*51fd0*/  LDL.LU R12, [R1+0x400] ;  /* 0x00040000010c7983 */ /* 0x000ee20000300800 */
[----:B------:R-:W3:Y:S02]  /*51fe0*/  LDL.LU R13, [R1+0x404] ;  /* 0x00040400010d7983 */ /* 0x000ee40000300800 */
[----:B------:R-:W3:Y:S02]  /*51ff0*/  LDL.LU R14, [R1+0x408] ;  /* 0x00040800010e7983 */ /* 0x000ee40000300800 */
[----:B------:R-:W3:Y:S02]  /*52000*/  LDL.LU R15, [R1+0x40c] ;  /* 0x00040c00010f7983 */ /* 0x000ee40000300800 */
[----:B------:R-:W-:-:S02]  /*52010*/  IMAD.MOV.U32 R51, RZ, RZ, R8 ;  /* 0x000000ffff337224 */ /* 0x000fc400078e0008 */
[----:B------:R-:W-:Y:S01]  /*52020*/  IMAD.MOV.U32 R50, RZ, RZ, R9 ;  /* 0x000000ffff327224 */ /* 0x000fe200078e0009 */
[----:B------:R-:W4:Y:S01]  /*52030*/  LDL.LU R8, [R1+0x3f0] ;  /* 0x0003f00001087983 */ /* 0x000f220000300800 */
[----:B------:R-:W-:Y:S02]  /*52040*/  IMAD.MOV.U32 R55, RZ, RZ, R10 ;  /* 0x000000ffff377224 */ /* 0x000fe400078e000a */
[----:B------:R-:W4:Y:S02]  /*52050*/  LDL.LU R9, [R1+0x3f4] ;  /* 0x0003f40001097983 */ /* 0x000f240000300800 */
[----:B------:R-:W-:Y:S01]  /*52060*/  IMAD.MOV.U32 R54, RZ, RZ, R11 ;  /* 0x000000ffff367224 */ /* 0x000fe200078e000b */
        /* <DEDUP_REMOVED lines=8> */
[----:B-1----:R-:W2:Y:S01]  /*520f0*/  LDL.LU R6, [R1+0x3e8] ;  /* 0x0003e80001067983 */ /* 0x002ea20000300800 */
[----:B------:R-:W2:Y:S02]  /*52100*/  LDL.LU R7, [R1+0x3ec] ;  /* 0x0003ec0001077983 */ /* 0x000ea40000300800 */
[----:B------:R-:W-:-:S02]  /*52110*/  IMAD.MOV.U32 R31, RZ, RZ, R44 ;  /* 0x000000ffff1f7224 */ /* 0x000fc400078e002c */
[----:B------:R-:W-:Y:S01]  /*52120*/  IMAD.MOV.U32 R30, RZ, RZ, R45 ;  /* 0x000000ffff1e7224 */ /* 0x000fe200078e002d */
        /* <DEDUP_REMOVED lines=12> */
[----:B------:R0:W-:Y:S01]  /*521f0*/  STL.64 [R1+0x3418], R22 ;  /* 0x0034181601007387 */ /* 0x0001e20000100a00 */
[----:B------:R-:W-:Y:S03]  /*52200*/  STL.64 [R1+0x3410], R20 ;  /* 0x0034101401007387 */ /* 0x000fe60000100a00 */
[----:B0-----:R-:W2:Y:S01]  /*52210*/  LDL.LU R22, [R1+0xe8] ;  /* 0x0000e80001167983 */ /* 0x001ea20000300800 */
        /* <DEDUP_REMOVED lines=8> */
[----:B------:R-:W-:Y:S02]  /*522a0*/  STL.64 [R1+0x3428], R18 ;  /* 0x0034281201007387 */ /* 0x000fe40000100a00 */
[----:B------:R0:W-:Y:S02]  /*522b0*/  STL.64 [R1+0x3420], R16 ;  /* 0x0034201001007387 */ /* 0x0001e40000100a00 */
        /* <DEDUP_REMOVED lines=9> */
[----:B0-----:R-:W2:Y:S01]  /*52350*/  LDL.LU.64 R10, [R1+0x35e8] ;  /* 0x0035e800010a7983 */ /* 0x001ea20000300a00 */
[----:B------:R-:W4:Y:S02]  /*52360*/  LDL.LU.64 R8, [R1+0x35e0] ;  /* 0x0035e00001087983 */ /* 0x000f240000300a00 */
[----:B------:R0:W-:Y:S02]  /*52370*/  STL.64 [R1+0x3438], R14 ;  /* 0x0034380e01007387 */ /* 0x0001e40000100a00 */
[----:B---3--:R-:W-:Y:S01]  /*52380*/  STL.64 [R1+0x3430], R12 ;  /* 0x0034300c01007387 */ /* 0x008fe20000100a00 */
        /* <DEDUP_REMOVED lines=10> */
[----:B----4-:R0:W-:Y:S02]  /*52430*/  STL.64 [R1+0x3440], R8 ;  /* 0x0034400801007387 */ /* 0x0101e40000100a00 */
        /* <DEDUP_REMOVED lines=10> */
[----:B0-----:R-:W4:Y:S01]  /*524e0*/  LDL.LU R42, [R1+0x108] ;  /* 0x00010800012a7983 */ /* 0x001f220000300800 */
[----:B------:R-:W4:Y:S02]  /*524f0*/  LDL.LU R43, [R1+0x10c] ;  /* 0x00010c00012b7983 */ /* 0x000f240000300800 */
[----:B------:R-:W-:Y:S01]  /*52500*/  STL.64 [R1+0x3450], R6 ;  /* 0x0034500601007387 */ /* 0x000fe20000100a00 */
[C---:B--2---:R-:W-:Y:S08]  /*52510*/  HMMA.16816.F32.BF16 R28, R44.reuse, R30, R24 ;  /* 0x0000001e2c1c723c */ /* 0x044ff00000041818 */
[C---:B------:R-:W-:Y:S08]  /*52520*/  HMMA.16816.F32.BF16 R48, R44.reuse, R50, R32 ;  /* 0x000000322c30723c */ /* 0x040ff00000041820 */
[C---:B------:R-:W-:Y:S01]  /*52530*/  HMMA.16816.F32.BF16 R52, R44.reuse, R54, R36 ;  /* 0x000000362c34723c */ /* 0x040fe20000041824 */
[----:B------:R-:W2:Y:S01]  /*52540*/  LDL.LU.64 R26, [R1+0x35b8] ;  /* 0x0035b800011a7983 */ /* 0x000ea20000300a00 */
[----:B------:R-:W2:Y:S05]  /*52550*/  LDL.LU.64 R24, [R1+0x35b0] ;  /* 0x0035b00001187983 */ /* 0x000eaa0000300a00 */
[----:B------:R-:W-:Y:S01]  /*52560*/  STL.64 [R1+0x330], R28 ;  /* 0x0003301c01007387 */ /* 0x000fe20000100a00 */
[----:B------:R0:W-:Y:S03]  /*52570*/  STL.64 [R1+0x338], R30 ;  /* 0x0003381e01007387 */ /* 0x0001e60000100a00 */
[----:B0-----:R-:W2:Y:S01]  /*52580*/  LDL.LU.64 R30, [R1+0x35a8] ;  /* 0x0035a800011e7983 */ /* 0x001ea20000300a00 */
[----:B------:R-:W2:Y:S02]  /*52590*/  LDL.LU.64 R34, [R1+0x35a0] ;  /* 0x0035a00001227983 */ /* 0x000ea40000300a00 */
[----:B------:R-:W2:Y:S02]  /*525a0*/  LDL.LU.64 R32, [R1+0x3598] ;  /* 0x0035980001207983 */ /* 0x000ea40000300a00 */
[----:B------:R-:W-:Y:S01]  /*525b0*/  STL.64 [R1+0x320], R48 ;  /* 0x0003203001007387 */ /* 0x000fe20000100a00 */
[----:B------:R0:W-:Y:S04]  /*525c0*/  STL.64 [R1+0x328], R50 ;  /* 0x0003283201007387 */ /* 0x0001e80000100a00 */
[----:B0-----:R-:W2:Y:S01]  /*525d0*/  LDL.LU.64 R50, [R1+0x3590] ;  /* 0x0035900001327983 */ /* 0x001ea20000300a00 */
[----:B------:R-:W2:Y:S02]  /*525e0*/  LDL.LU.64 R48, [R1+0x3588] ;  /* 0x0035880001307983 */ /* 0x000ea40000300a00 */
[----:B------:R-:W2:Y:S02]  /*525f0*/  LDL.LU.64 R38, [R1+0x3580] ;  /* 0x0035800001267983 */ /* 0x000ea40000300a00 */
[----:B------:R-:W-:Y:S01]  /*52600*/  STL.64 [R1+0x310], R52 ;  /* 0x0003103401007387 */ /* 0x000fe20000100a00 */
[----:B------:R0:W-:Y:S04]  /*52610*/  STL.64 [R1+0x318], R54 ;  /* 0x0003183601007387 */ /* 0x0001e80000100a00 */
[----:B0-----:R-:W2:Y:S01]  /*52620*/  LDL.LU.64 R54, [R1+0x3578] ;  /* 0x0035780001367983 */ /* 0x001ea20000300a00 */
[C---:B----4-:R-:W-:Y:S08]  /*52630*/  HMMA.16816.F32.BF16 R40, R44.reuse, R42, R56 ;  /* 0x0000002a2c28723c */ /* 0x050ff00000041838 */
[C---:B---3--:R-:W-:Y:S08]  /*52640*/  HMMA.16816.F32.BF16 R12, R44.reuse, R14, R8 ;  /* 0x0000000e2c0c723c */ /* 0x048ff00000041808 */
[C---:B------:R-:W-:Y:S01]  /*52650*/  HMMA.16816.F32.BF16 R8, R44.reuse, R22, R16 ;  /* 0x000000162c08723c */ /* 0x040fe20000041810 */
[----:B------:R-:W3:Y:S01]  /*52660*/  LDL.LU.64 R58, [R1+0x3570] ;  /* 0x00357000013a7983 */ /* 0x000ee20000300a00 */
[----:B------:R-:W4:Y:S05]  /*52670*/  LDL.LU.64 R56, [R1+0x3568] ;  /* 0x0035680001387983 */ /* 0x000f2a0000300a00 */
[----:B------:R-:W-:Y:S01]  /*52680*/  STL.64 [R1+0x300], R40 ;  /* 0x0003002801007387 */ /* 0x000fe20000100a00 */
[----:B------:R-:W-:Y:S07]  /*52690*/  STL.64 [R1+0x308], R42 ;  /* 0x0003082a01007387 */ /* 0x000fee0000100a00 */
[----:B------:R-:W-:Y:S02]  /*526a0*/  STL.64 [R1+0x2f0], R12 ;  /* 0x0002f00c01007387 */ /* 0x000fe40000100a00 */
[----:B------:R0:W-:Y:S06]  /*526b0*/  STL.64 [R1+0x2f8], R14 ;  /* 0x0002f80e01007387 */ /* 0x0001ec0000100a00 */
[----:B------:R-:W-:Y:S01]  /*526c0*/  STL.64 [R1+0x2e0], R8 ;  /* 0x0002e00801007387 */ /* 0x000fe20000100a00 */
[----:B------:R1:W-:Y:S01]  /*526d0*/  STL.64 [R1+0x2e8], R10 ;  /* 0x0002e80a01007387 */ /* 0x0003e20000100a00 */
[C---:B--2---:R-:W-:Y:S08]  /*526e0*/  HMMA.16816.F32.BF16 R16, R44.reuse, R30, R24 ;  /* 0x0000001e2c10723c */ /* 0x044ff00000041818 */
[C---:B0-----:R-:W-:Y:S08]  /*526f0*/  HMMA.16816.F32.BF16 R12, R44.reuse, R38, R32 ;  /* 0x000000262c0c723c */ /* 0x041ff00000041820 */
[----:B-1----:R-:W-:Y:S07]  /*52700*/  HMMA.16816.F32.BF16 R8, R44, R54, R48 ;  /* 0x000000362c08723c */ /* 0x002fee0000041830 */
[----:B------:R0:W-:Y:S01]  /*52710*/  STL.64 [R1+0x2d0], R16 ;  /* 0x0002d01001007387 */ /* 0x0001e20000100a00 */
[----:B------:R1:W-:Y:S02]  /*52720*/  STL.64 [R1+0x2d8], R18 ;  /* 0x0002d81201007387 */ /* 0x0003e40000100a00 */
[----:B------:R-:W2:Y:S05]  /*52730*/  LDL.LU R48, [R1+0x1e0] ;  /* 0x0001e00001307983 */ /* 0x000eaa0000300800 */
[----:B------:R-:W-:Y:S01]  /*52740*/  STL.64 [R1+0x2c0], R12 ;  /* 0x0002c00c01007387 */ /* 0x000fe20000100a00 */
[----:B------:R0:W-:Y:S07]  /*52750*/  STL.64 [R1+0x2c8], R14 ;  /* 0x0002c80e01007387 */ /* 0x0001ee0000100a00 */
[----:B------:R-:W-:Y:S01]  /*52760*/  STL.64 [R1+0x2b0], R8 ;  /* 0x0002b00801007387 */ /* 0x000fe20000100a00 */
[----:B------:R-:W-:Y:S02]  /*52770*/  STL.64 [R1+0x2b8], R10 ;  /* 0x0002b80a01007387 */ /* 0x000fe40000100a00 */
[----:B------:R-:W2:Y:S02]  /*52780*/  LDL.LU R49, [R1+0x1e4] ;  /* 0x0001e40001317983 */ /* 0x000ea40000300800 */
[----:B------:R-:W2:Y:S01]  /*52790*/  LDL.LU R50, [R1+0x1e8] ;  /* 0x0001e80001327983 */ /* 0x000ea20000300800 */
[----:B------:R-:W2:Y:S04]  /*527a0*/  LDL.LU R51, [R1+0x1ec] ;  /* 0x0001ec0001337983 */ /* 0x000ea80000300800 */
[----:B--2---:R-:W-:Y:S01]  /*527b0*/  STL.64 [R1+0x3460], R50 ;  /* 0x0034603201007387 */ /* 0x004fe20000100a00 */
[----:B------:R2:W-:Y:S02]  /*527c0*/  STL.64 [R1+0x3458], R48 ;  /* 0x0034583001007387 */ /* 0x0005e40000100a00 */
[----:B------:R-:W2:Y:S02]  /*527d0*/  LDL.LU R52, [R1+0x1f0] ;  /* 0x0001f00001347983 */ /* 0x000ea40000300800 */
[----:B------:R-:W2:Y:S01]  /*527e0*/  LDL.LU R53, [R1+0x1f4] ;  /* 0x0001f40001357983 */ /* 0x000ea20000300800 */
[----:B------:R-:W2:Y:S01]  /*527f0*/  LDL.LU R54, [R1+0x1f8] ;  /* 0x0001f80001367983 */ /* 0x000ea20000300800 */
[----:B------:R-:W2:Y:S02]  /*52800*/  LDL.LU R55, [R1+0x1fc] ;  /* 0x0001fc0001377983 */ /* 0x000ea40000300800 */
[----:B------:R-:W-:-:S02]  /*52810*/  IMAD.MOV.U32 R22, RZ, RZ, R3 ;  /* 0x000000ffff167224 */ /* 0x000fc400078e0003 */
[----:B----4-:R-:W-:Y:S01]  /*52820*/  IMAD.MOV.U32 R23, RZ, RZ, R57 ;  /* 0x000000ffff177224 */ /* 0x010fe200078e0039 */
[----:B--2---:R2:W-:Y:S01]  /*52830*/  STL.64 [R1+0x3470], R54 ;  /* 0x0034703601007387 */ /* 0x0045e20000100a00 */
[----:B------:R-:W-:Y:S02]  /*52840*/  STL.64 [R1+0x3468], R52 ;  /* 0x0034683401007387 */ /* 0x000fe40000100a00 */
[----:B------:R-:W4:Y:S02]  /*52850*/  LDL.LU R3, [R1+0x3564] ;  /* 0x0035640001037983 */ /* 0x000f240000300800 */
[----:B------:R-:W2:Y:S01]  /*52860*/  LDL.LU R57, [R1+0x3560] ;  /* 0x0035600001397983 */ /* 0x000ea20000300800 */
[----:B------:R2:W-:Y:S01]  /*52870*/  STL.64 [R1+0x3478], R22 ;  /* 0x0034781601007387 */ /* 0x0005e20000100a00 */
[----:B0-----:R-:W2:Y:S02]  /*52880*/  LDL.LU R16, [R1+0x200] ;  /* 0x0002000001107983 */ /* 0x001ea40000300800 */
[----:B------:R-:W2:Y:S02]  /*52890*/  LDL.LU R17, [R1+0x204] ;  /* 0x0002040001117983 */ /* 0x000ea40000300800 */
[----:B-1----:R-:W2:Y:S01]  /*528a0*/  LDL.LU R18, [R1+0x208] ;  /* 0x0002080001127983 */ /* 0x002ea20000300800 */
[----:B------:R-:W2:Y:S01]  /*528b0*/  LDL.LU R19, [R1+0x20c] ;  /* 0x00020c0001137983 */ /* 0x000ea20000300800 */
[----:B------:R-:W-:-:S02]  /*528c0*/  IMAD.MOV.U32 R14, RZ, RZ, R61 ;  /* 0x000000ffff0e7224 */ /* 0x000fc400078e003d */
[----:B------:R-:W-:Y:S02]  /*528d0*/  IMAD.MOV.U32 R15, RZ, RZ, R2 ;  /* 0x000000ffff0f7224 */ /* 0x000fe400078e0002 */
[----:B------:R-:W-:Y:S02]  /*528e0*/  IMAD.MOV.U32 R6, RZ, RZ, R5 ;  /* 0x000000ffff067224 */ /* 0x000fe400078e0005 */
[----:B------:R-:W-:Y:S01]  /*528f0*/  IMAD.MOV.U32 R7, RZ, RZ, R60 ;  /* 0x000000ffff077224 */ /* 0x000fe200078e003c */
[----:B--2---:R4:W-:Y:S01]  /*52900*/  STL.64 [R1+0x3488], R18 ;  /* 0x0034881201007387 */ /* 0x0049e20000100a00 */
[----:B------:R-:W-:Y:S02]  /*52910*/  STL.64 [R1+0x3480], R16 ;  /* 0x0034801001007387 */ /* 0x000fe40000100a00 */
[----:B------:R-:W2:Y:S02]  /*52920*/  LDL.LU R61, [R1+0x355c] ;  /* 0x00355c00013d7983 */ /* 0x000ea40000300800 */
[----:B------:R-:W2:Y:S01]  /*52930*/  LDL.LU R2, [R1+0x3558] ;  /* 0x0035580001027983 */ /* 0x000ea20000300800 */
[----:B------:R0:W-:Y:S01]  /*52940*/  STL.64 [R1+0x3490], R14 ;  /* 0x0034900e01007387 */ /* 0x0001e20000100a00 */
[----:B------:R-:W2:Y:S02]  /*52950*/  LDL.LU R5, [R1+0x3554] ;  /* 0x0035540001057983 */ /* 0x000ea40000300800 */
[----:B------:R-:W2:Y:S02]  /*52960*/  LDL.LU R60, [R1+0x3550] ;  /* 0x00355000013c7983 */ /* 0x000ea40000300800 */
[----:B------:R2:W-:Y:S01]  /*52970*/  STL.64 [R1+0x3498], R6 ;  /* 0x0034980601007387 */ /* 0x0005e20000100a00 */
[----:B------:R-:W2:Y:S01]  /*52980*/  LDL.LU R48, [R1+0x220] ;  /* 0x0002200001307983 */ /* 0x000ea20000300800 */
[----:B------:R-:W2:Y:S02]  /*52990*/  LDL.LU R49, [R1+0x224] ;  /* 0x0002240001317983 */ /* 0x000ea40000300800 */
[----:B------:R-:W2:Y:S02]  /*529a0*/  LDL.LU R50, [R1+0x228] ;  /* 0x0002280001327983 */ /* 0x000ea40000300800 */
[----:B------:R-:W2:Y:S02]  /*529b0*/  LDL.LU R51, [R1+0x22c] ;  /* 0x00022c0001337983 */ /* 0x000ea40000300800 */
[----:B------:R-:W-:-:S02]  /*529c0*/  IMAD.MOV.U32 R54, RZ, RZ, R0 ;  /* 0x000000ffff367224 */ /* 0x000fc400078e0000 */
[----:B------:R-:W-:Y:S01]  /*529d0*/  IMAD.MOV.U32 R55, RZ, RZ, R4 ;  /* 0x000000ffff377224 */ /* 0x000fe200078e0004 */
[----:B--2---:R-:W-:Y:S01]  /*529e0*/  STL.64 [R1+0x34a8], R50 ;  /* 0x0034a83201007387 */ /* 0x004fe20000100a00 */
[----:B------:R-:W-:Y:S02]  /*529f0*/  STL.64 [R1+0x34a0], R48 ;  /* 0x0034a03001007387 */ /* 0x000fe40000100a00 */
[----:B------:R-:W2:Y:S02]  /*52a00*/  LDL.LU R0, [R1+0x354c] ;  /* 0x00354c0001007983 */ /* 0x000ea40000300800 */
[----:B------:R-:W2:Y:S01]  /*52a10*/  LDL.LU R4, [R1+0x3548] ;  /* 0x0035480001047983 */ /* 0x000ea20000300800 */
[----:B------:R1:W-:Y:S01]  /*52a20*/  STL.64 [R1+0x34b0], R54 ;  /* 0x0034b03601007387 */ /* 0x0003e20000100a00 */
[----:B------:R-:W2:Y:S02]  /*52a30*/  LDL.LU R20, [R1+0x230] ;  /* 0x0002300001147983 */ /* 0x000ea40000300800 */
[----:B------:R-:W2:Y:S02]  /*52a40*/  LDL.LU R21, [R1+0x234] ;  /* 0x0002340001157983 */ /* 0x000ea40000300800 */
[----:B------:R-:W2:Y:S01]  /*52a50*/  LDL.LU R22, [R1+0x238] ;  /* 0x0002380001167983 */ /* 0x000ea20000300800 */
[----:B------:R-:W2:Y:S01]  /*52a60*/  LDL.LU R23, [R1+0x23c] ;  /* 0x00023c0001177983 */ /* 0x000ea20000300800 */
[----:B----4-:R-:W-:-:S02]  /*52a70*/  IMAD.MOV.U32 R18, RZ, RZ, R3 ;  /* 0x000000ffff127224 */ /* 0x010fc400078e0003 */
[----:B------:R-:W-:Y:S01]  /*52a80*/  IMAD.MOV.U32 R19, RZ, RZ, R56 ;  /* 0x000000ffff137224 */ /* 0x000fe200078e0038 */
[----:B--2---:R-:W-:Y:S01]  /*52a90*/  STL.64 [R1+0x34c0], R22 ;  /* 0x0034c01601007387 */ /* 0x004fe20000100a00 */
[----:B------:R2:W-:Y:S02]  /*52aa0*/  STL.64 [R1+0x34b8], R20 ;  /* 0x0034b81401007387 */ /* 0x0005e40000100a00 */
[----:B------:R-:W4:Y:S02]  /*52ab0*/  LDL.LU R3, [R1+0x3544] ;  /* 0x0035440001037983 */ /* 0x000f240000300800 */
[----:B------:R-:W2:Y:S01]  /*52ac0*/  LDL.LU R56, [R1+0x3540] ;  /* 0x0035400001387983 */ /* 0x000ea20000300800 */
[----:B------:R2:W-:Y:S01]  /*52ad0*/  STL.64 [R1+0x34c8], R18 ;  /* 0x0034c81201007387 */ /* 0x0005e20000100a00 */
[----:B------:R-:W2:Y:S02]  /*52ae0*/  LDL.LU R12, [R1+0x240] ;  /* 0x00024000010c7983 */ /* 0x000ea40000300800 */
[----:B------:R-:W2:Y:S02]  /*52af0*/  LDL.LU R13, [R1+0x244] ;  /* 0x00024400010d7983 */ /* 0x000ea40000300800 */
[----:B0-----:R-:W2:Y:S01]  /*52b00*/  LDL.LU R14, [R1+0x248] ;  /* 0x00024800010e7983 */ /* 0x001ea20000300800 */
[----:B------:R-:W2:Y:S01]  /*52b10*/  LDL.LU R15, [R1+0x24c] ;  /* 0x00024c00010f7983 */ /* 0x000ea20000300800 */
[----:B------:R-:W-:-:S02]  /*52b20*/  IMAD.MOV.U32 R6, RZ, RZ, R61 ;  /* 0x000000ffff067224 */ /* 0x000fc400078e003d */
[----:B------:R-:W-:Y:S02]  /*52b30*/  IMAD.MOV.U32 R7, RZ, RZ, R57 ;  /* 0x000000ffff077224 */ /* 0x000fe400078e0039 */
[----:B-1----:R-:W-:Y:S02]  /*52b40*/  IMAD.MOV.U32 R54, RZ, RZ, R5 ;  /* 0x000000ffff367224 */ /* 0x002fe400078e0005 */
        /* <DEDUP_REMOVED lines=8> */
[----:B------:R-:W-:Y:S01]  /*52bd0*/  STL.64 [R1+0x34e8], R54 ;  /* 0x0034e83601007387 */ /* 0x000fe20000100a00 */
[----:B------:R-:W2:Y:S01]  /*52be0*/  LDL.LU R20, [R1+0x260] ;  /* 0x0002600001147983 */ /* 0x000ea20000300800 */
[----:B------:R-:W2:Y:S02]  /*52bf0*/  LDL.LU R21, [R1+0x264] ;  /* 0x0002640001157983 */ /* 0x000ea40000300800 */
[----:B------:R-:W2:Y:S02]  /*52c00*/  LDL.LU R22, [R1+0x268] ;  /* 0x0002680001167983 */ /* 0x000ea40000300800 */
[----:B------:R-:W2:Y:S02]  /*52c10*/  LDL.LU R23, [R1+0x26c] ;  /* 0x00026c0001177983 */ /* 0x000ea40000300800 */
[----:B------:R-:W-:-:S02]  /*52c20*/  IMAD.MOV.U32 R18, RZ, RZ, R0 ;  /* 0x000000ffff127224 */ /* 0x000fc400078e0000 */
[----:B------:R-:W-:Y:S02]  /*52c30*/  IMAD.MOV.U32 R19, RZ, RZ, R60 ;  /* 0x000000ffff137224 */ /* 0x000fe400078e003c */
[----:B----4-:R-:W-:Y:S02]  /*52c40*/  IMAD.MOV.U32 R6, RZ, RZ, R3 ;  /* 0x000000ffff067224 */ /* 0x010fe400078e0003 */
[----:B------:R-:W-:Y:S01]  /*52c50*/  IMAD.MOV.U32 R7, RZ, RZ, R4 ;  /* 0x000000ffff077224 */ /* 0x000fe200078e0004 */
[----:B--2---:R-:W-:Y:S01]  /*52c60*/  STL.64 [R1+0x34f8], R22 ;  /* 0x0034f81601007387 */ /* 0x004fe20000100a00 */
[----:B------:R-:W-:Y:S02]  /*52c70*/  STL.64 [R1+0x34f0], R20 ;  /* 0x0034f01401007387 */ /* 0x000fe40000100a00 */
[----:B------:R-:W2:Y:S02]  /*52c80*/  LDL.LU R0, [R1+0x352c] ;  /* 0x00352c0001007983 */ /* 0x000ea40000300800 */
[----:B------:R-:W4:Y:S01]  /*52c90*/  LDL.LU R60, [R1+0x3528] ;  /* 0x00352800013c7983 */ /* 0x000f220000300800 */
[----:B------:R0:W-:Y:S01]  /*52ca0*/  STL.64 [R1+0x3500], R18 ;  /* 0x0035001201007387 */ /* 0x0001e20000100a00 */
[----:B------:R-:W2:Y:S02]  /*52cb0*/  LDL.LU R12, [R1+0x270] ;  /* 0x00027000010c7983 */ /* 0x000ea40000300800 */
[----:B------:R-:W2:Y:S02]  /*52cc0*/  LDL.LU R13, [R1+0x274] ;  /* 0x00027400010d7983 */ /* 0x000ea40000300800 */
[----:B------:R-:W2:Y:S01]  /*52cd0*/  LDL.LU R14, [R1+0x278] ;  /* 0x00027800010e7983 */ /* 0x000ea20000300800 */
[----:B------:R-:W2:Y:S01]  /*52ce0*/  LDL.LU R15, [R1+0x27c] ;  /* 0x00027c00010f7983 */ /* 0x000ea20000300800 */
[----:B------:R-:W2:Y:S02]  /*52cf0*/  LDL.LU R3, [R1+0x3524] ;  /* 0x0035240001037983 */ /* 0x000ea40000300800 */
[----:B------:R-:W2:Y:S02]  /*52d00*/  LDL.LU R4, [R1+0x3520] ;  /* 0x0035200001047983 */ /* 0x000ea40000300800 */
[----:B------:R-:W-:-:S02]  /*52d10*/  IMAD.MOV.U32 R30, RZ, RZ, R5 ;  /* 0x000000ffff1e7224 */ /* 0x000fc400078e0005 */
[----:B------:R-:W-:Y:S01]  /*52d20*/  IMAD.MOV.U32 R31, RZ, RZ, R57 ;  /* 0x000000ffff1f7224 */ /* 0x000fe200078e0039 */
[----:B------:R-:W2:Y:S01]  /*52d30*/  LDL.LU R5, [R1+0x351c] ;  /* 0x00351c0001057983 */ /* 0x000ea20000300800 */
[----:B------:R-:W2:Y:S02]  /*52d40*/  LDL.LU R57, [R1+0x3518] ;  /* 0x0035180001397983 */ /* 0x000ea40000300800 */
[----:B------:R-:W3:Y:S02]  /*52d50*/  LDL.LU R16, [R1+0x2a0] ;  /* 0x0002a00001107983 */ /* 0x000ee40000300800 */
[----:B------:R-:W3:Y:S01]  /*52d60*/  LDL.LU R17, [R1+0x2a4] ;  /* 0x0002a40001117983 */ /* 0x000ee20000300800 */
[----:B0-----:R-:W3:Y:S01]  /*52d70*/  LDL.LU R18, [R1+0x2a8] ;  /* 0x0002a80001127983 */ /* 0x001ee20000300800 */
[----:B------:R-:W3:Y:S02]  /*52d80*/  LDL.LU R19, [R1+0x2ac] ;  /* 0x0002ac0001137983 */ /* 0x000ee40000300800 */
[----:B------:R-:W-:-:S02]  /*52d90*/  IMAD.MOV.U32 R26, RZ, RZ, R61 ;  /* 0x000000ffff1a7224 */ /* 0x000fc400078e003d */
[----:B------:R-:W3:Y:S01]  /*52da0*/  LDL.LU R61, [R1+0x3514] ;  /* 0x00351400013d7983 */ /* 0x000ee20000300800 */
        /* <DEDUP_REMOVED lines=18> */
[----:B--2---:R-:W-:-:S02]  /*52ed0*/  IMAD.MOV.U32 R41, RZ, RZ, R57 ;  /* 0x000000ffff297224 */ /* 0x004fc400078e0039 */
[----:B---3--:R-:W-:Y:S02]  /*52ee0*/  IMAD.MOV.U32 R40, RZ, RZ, R61 ;  /* 0x000000ffff287224 */ /* 0x008fe400078e003d */
[----:B------:R-:W2:Y:S01]  /*52ef0*/  LDL.LU R61, [R1+0x350c] ;  /* 0x00350c00013d7983 */ /* 0x000ea20000300800 */
[----:B------:R-:W3:Y:S01]  /*52f00*/  LDL.LU R57, [R1+0x3508] ;  /* 0x0035080001397983 */ /* 0x000ee20000300800 */
[C---:B------:R-:W-:Y:S08]  /*52f10*/  HMMA.16816.F32.BF16 R28, R44.reuse, R30, R16 ;  /* 0x0000001e2c1c723c */ /* 0x040ff00000041810 */
[----:B----4-:R-:W-:Y:S01]  /*52f20*/  HMMA.16816.F32.BF16 R24, R44, R26, R20 ;  /* 0x0000001a2c18723c */ /* 0x010fe20000041814 */
[----:B------:R-:W4:Y:S01]  /*52f30*/  LDL.LU R36, [R1+0x1d0] ;  /* 0x0001d00001247983 */ /* 0x000f220000300800 */
[----:B------:R-:W4:Y:S02]  /*52f40*/  LDL.LU R37, [R1+0x1d4] ;  /* 0x0001d40001257983 */ /* 0x000f240000300800 */
[----:B------:R-:W4:Y:S02]  /*52f50*/  LDL.LU R38, [R1+0x1d8] ;  /* 0x0001d80001267983 */ /* 0x000f240000300800 */
[----:B------:R-:W4:Y:S01]  /*52f60*/  LDL.LU R39, [R1+0x1dc] ;  /* 0x0001dc0001277983 */ /* 0x000f220000300800 */
[----:B------:R-:W2:Y:S01]  /*52f70*/  LDL.LU R32, [R1+0x1c0] ;  /* 0x0001c00001207983 */ /* 0x000ea20000300800 */
[----:B------:R-:W2:Y:S02]  /*52f80*/  LDL.LU R33, [R1+0x1c4] ;  /* 0x0001c40001217983 */ /* 0x000ea40000300800 */
[----:B------:R-:W2:Y:S02]  /*52f90*/  LDL.LU R34, [R1+0x1c8] ;  /* 0x0001c80001227983 */ /* 0x000ea40000300800 */
[----:B------:R-:W-:-:S02]  /*52fa0*/  IMAD.MOV.U32 R42, RZ, RZ, R5 ;  /* 0x000000ffff2a7224 */ /* 0x000fc400078e0005 */
[----:B------:R-:W-:Y:S02]  /*52fb0*/  IMAD.MOV.U32 R43, RZ, RZ, R4 ;  /* 0x000000ffff2b7224 */ /* 0x000fe400078e0004 */
[C---:B------:R-:W-:Y:S01]  /*52fc0*/  HMMA.16816.F32.BF16 R4, R44.reuse, R6, R52 ;  /* 0x000000062c04723c */ /* 0x040fe20000041834 */
[----:B---3--:R-:W-:Y:S02]  /*52fd0*/  IMAD.MOV.U32 R35, RZ, RZ, R57 ;  /* 0x000000ffff237224 */ /* 0x008fe400078e0039 */
[----:B------:R-:W3:Y:S01]  /*52fe0*/  LDL R57, [R1+0xe38] ;  /* 0x000e380001397983 */ /* 0x000ee20000100800 */
[----:B------:R-:W2:Y:S02]  /*52ff0*/  LDL.LU.64 R18, [R1+0x3500] ;  /* 0x0035000001127983 */ /* 0x000ea40000300a00 */
[----:B------:R0:W-:Y:S02]  /*53000*/  STL.64 [R1+0x2a0], R28 ;  /* 0x0002a01c01007387 */ /* 0x0001e40000100a00 */
[----:B------:R1:W-:Y:S01]  /*53010*/  STL.64 [R1+0x2a8], R30 ;  /* 0x0002a81e01007387 */ /* 0x0003e20000100a00 */
[----:B0-----:R-:W3:Y:S01]  /*53020*/  LDL.LU R28, [R1+0x1b0] ;  /* 0x0001b000011c7983 */ /* 0x001ee20000300800 */
[----:B------:R-:W3:Y:S02]  /*53030*/  LDL.LU R29, [R1+0x1b4] ;  /* 0x0001b400011d7983 */ /* 0x000ee40000300800 */
[----:B-1----:R-:W3:Y:S02]  /*53040*/  LDL.LU R30, [R1+0x1b8] ;  /* 0x0001b800011e7983 */ /* 0x002ee40000300800 */
[----:B------:R-:W3:Y:S01]  /*53050*/  LDL.LU R31, [R1+0x1bc] ;  /* 0x0001bc00011f7983 */ /* 0x000ee20000300800 */
[----:B------:R-:W3:Y:S01]  /*53060*/  LDL.LU.64 R22, [R1+0x34f8] ;  /* 0x0034f80001167983 */ /* 0x000ee20000300a00 */
[----:B------:R-:W3:Y:S02]  /*53070*/  LDL.LU.64 R20, [R1+0x34f0] ;  /* 0x0034f00001147983 */ /* 0x000ee40000300a00 */
[----:B------:R0:W-:Y:S02]  /*53080*/  STL.64 [R1+0x290], R24 ;  /* 0x0002901801007387 */ /* 0x0001e40000100a00 */
[----:B------:R-:W-:Y:S01]  /*53090*/  STL.64 [R1+0x298], R26 ;  /* 0x0002981a01007387 */ /* 0x000fe20000100a00 */
[----:B0-----:R-:W3:Y:S01]  /*530a0*/  LDL.LU R24, [R1+0x1a0] ;  /* 0x0001a00001187983 */ /* 0x001ee20000300800 */
[----:B------:R-:W3:Y:S02]  /*530b0*/  LDL.LU R25, [R1+0x1a4] ;  /* 0x0001a40001197983 */ /* 0x000ee40000300800 */
[----:B------:R-:W3:Y:S02]  /*530c0*/  LDL.LU.64 R54, [R1+0x34e8] ;  /* 0x0034e80001367983 */ /* 0x000ee40000300a00 */
[----:B------:R-:W-:Y:S01]  /*530d0*/  STL.64 [R1+0x280], R4 ;  /* 0x0002800401007387 */ /* 0x000fe20000100a00 */
[----:B------:R0:W-:Y:S04]  /*530e0*/  STL.64 [R1+0x288], R6 ;  /* 0x0002880601007387 */ /* 0x0001e80000100a00 */
[----:B0-----:R-:W4:Y:S01]  /*530f0*/  LDL.LU.64 R6, [R1+0x34e0] ;  /* 0x0034e00001067983 */ /* 0x001f220000300a00 */
[C---:B--2---:R-:W-:Y:S03]  /*53100*/  HMMA.16816.F32.BF16 R16, R44.reuse, R18, R12 ;  /* 0x000000122c10723c */ /* 0x044fe6000004180c */
[----:B------:R-:W2:Y:S01]  /*53110*/  LDL.LU.64 R14, [R1+0x34d8] ;  /* 0x0034d800010e7983 */ /* 0x000ea20000300a00 */
[----:B------:R-:W2:Y:S04]  /*53120*/  LDL.LU.64 R12, [R1+0x34d0] ;  /* 0x0034d000010c7983 */ /* 0x000ea80000300a00 */
[C---:B---3--:R-:W-:Y:S11]  /*53130*/  HMMA.16816.F32.BF16 R52, R44.reuse, R54, R20 ;  /* 0x000000362c34723c */ /* 0x048ff60000041814 */
[----:B------:R-:W-:Y:S04]  /*53140*/  @!UPT UIADD3 URZ, URZ, URZ, URZ ;  /* 0x0000003f3f3ff290 */ /* 0x000fe8000fffe03f */
[----:B------:R-:W-:Y:S01]  /*53150*/  STL.64 [R1+0x270], R16 ;  /* 0x0002701001007387 */ /* 0x000fe20000100a00 */
[----:B------:R0:W-:Y:S03]  /*53160*/  STL.64 [R1+0x278], R18 ;  /* 0x0002781201007387 */ /* 0x0001e60000100a00 */
[----:B0-----:R-:W2:Y:S01]  /*53170*/  LDL.LU.64 R18, [R1+0x34c8] ;  /* 0x0034c80001127983 */ /* 0x001ea20000300a00 */
[----:B------:R-:W3:Y:S02]  /*53180*/  LDL.LU.64 R22, [R1+0x34c0] ;  /* 0x0034c00001167983 */ /* 0x000ee40000300a00 */
[----:B------:R-:W3:Y:S01]  /*53190*/  LDL.LU.64 R20, [R1+0x34b8] ;  /* 0x0034b80001147983 */ /* 0x000ee20000300a00 */
[----:B------:R-:W-:Y:S01]  /*531a0*/  STL.64 [R1+0x260], R52 ;  /* 0x0002603401007387 */ /* 0x000fe20000100a00 */
[----:B------:R0:W-:Y:S03]  /*531b0*/  STL.64 [R1+0x268], R54 ;  /* 0x0002683601007387 */ /* 0x0001e60000100a00 */
[----:B0-----:R-:W3:Y:S01]  /*531c0*/  LDL.LU.64 R54, [R1+0x34b0] ;  /* 0x0034b00001367983 */ /* 0x001ee20000300a00 */
[C---:B----4-:R-:W-:Y:S01]  /*531d0*/  HMMA.16816.F32.BF16 R4, R44.reuse, R6, R48 ;  /* 0x000000062c04723c */ /* 0x050fe20000041830 */
[----:B------:R-:W4:Y:S02]  /*531e0*/  LDL.LU.64 R50, [R1+0x34a8] ;  /* 0x0034a80001327983 */ /* 0x000f240000300a00 */
[----:B------:R-:W4:Y:S11]  /*531f0*/  LDL.LU.64 R48, [R1+0x34a0] ;  /* 0x0034a00001307983 */ /* 0x000f360000300a00 */
[----:B------:R-:W-:Y:S09]  /*53200*/  @!UPT UIADD3 URZ, URZ, URZ, URZ ;  /* 0x0000003f3f3ff290 */ /* 0x000ff2000fffe03f */
[----:B------:R-:W-:Y:S01]  /*53210*/  STL.64 [R1+0x250], R4 ;  /* 0x0002500401007387 */ /* 0x000fe20000100a00 */
[----:B------:R0:W-:Y:S03]  /*53220*/  STL.64 [R1+0x258], R6 ;  /* 0x0002580601007387 */ /* 0x0001e60000100a00 */
        /* <DEDUP_REMOVED lines=8> */
[----:B------:R-:W3:Y:S02]  /*532b0*/  LDL.LU.64 R16, [R1+0x3480] ;  /* 0x0034800001107983 */ /* 0x000ee40000300a00 */
[----:B------:R-:W3:Y:S01]  /*532c0*/  LDL.LU.64 R22, [R1+0x3478] ;  /* 0x0034780001167983 */ /* 0x000ee20000300a00 */
[----:B------:R-:W-:Y:S01]  /*532d0*/  STL.64 [R1+0x230], R52 ;  /* 0x0002303401007387 */ /* 0x000fe20000100a00 */
[----:B------:R0:W-:Y:S03]  /*532e0*/  STL.64 [R1+0x238], R54 ;  /* 0x0002383601007387 */ /* 0x0001e60000100a00 */
[----:B0-----:R-:W3:Y:S01]  /*532f0*/  LDL.LU.64 R54, [R1+0x3470] ;  /* 0x0034700001367983 */ /* 0x001ee20000300a00 */
[----:B------:R-:W3:Y:S01]  /*53300*/  LDL.LU.64 R52, [R1+0x3468] ;  /* 0x0034680001347983 */ /* 0x000ee20000300a00 */
[C---:B----4-:R-:W-:Y:S01]  /*53310*/  HMMA.16816.F32.BF16 R4, R44.reuse, R6, R48 ;  /* 0x000000062c04723c */ /* 0x050fe20000041830 */
[----:B------:R-:W4:Y:S01]  /*53320*/  LDL.LU.64 R50, [R1+0x3460] ;  /* 0x0034600001327983 */ /* 0x000f220000300a00 */
[----:B------:R-:W4:Y:S11]  /*53330*/  LDL.LU.64 R48, [R1+0x3458] ;  /* 0x0034580001307983 */ /* 0x000f360000300a00 */
[----:B------:R-:W-:Y:S10]  /*53340*/  @!UPT UIADD3 URZ, URZ, URZ, URZ ;  /* 0x0000003f3f3ff290 */ /* 0x000ff4000fffe03f */
[----:B------:R-:W-:Y:S01]  /*53350*/  STL.64 [R1+0x220], R4 ;  /* 0x0002200401007387 */ /* 0x000fe20000100a00 */
[----:B------:R0:W-:Y:S03]  /*53360*/  STL.64 [R1+0x228], R6 ;  /* 0x0002280601007387 */ /* 0x0001e60000100a00 */
        /* <DEDUP_REMOVED lines=8> */
[----:B0-----:R-:W3:Y:S01]  /*533f0*/  LDL.LU.64 R14, [R1+0x3438] ;  /* 0x00343800010e7983 */ /* 0x001ee20000300a00 */
[----:B------:R-:W2:Y:S02]  /*53400*/  LDL.LU.64 R12, [R1+0x3430] ;  /* 0x00343000010c7983 */ /* 0x000ea40000300a00 */
[----:B------:R-:W2:Y:S02]  /*53410*/  LDL.LU.64 R18, [R1+0x3428] ;  /* 0x0034280001127983 */ /* 0x000ea40000300a00 */
[----:B------:R-:W2:Y:S01]  /*53420*/  LDL.LU.64 R16, [R1+0x3420] ;  /* 0x0034200001107983 */ /* 0x000ea20000300a00 */
[C---:B------:R-:W-:Y:S01]  /*53430*/  HMMA.16816.F32.BF16 R52, R44.reuse, R58, R52 ;  /* 0x0000003a2c34723c */ /* 0x040fe20000041834 */
[----:B------:R-:W-:Y:S01]  /*53440*/  STL.64 [R1+0x200], R20 ;  /* 0x0002001401007387 */ /* 0x000fe20000100a00 */
[----:B------:R0:W-:Y:S03]  /*53450*/  STL.64 [R1+0x208], R22 ;  /* 0x0002081601007387 */ /* 0x0001e60000100a00 */
[----:B0-----:R-:W2:Y:S01]  /*53460*/  LDL.LU.64 R22, [R1+0x3418] ;  /* 0x0034180001167983 */ /* 0x001ea20000300a00 */
[----:B------:R-:W2:Y:S11]  /*53470*/  LDL.LU.64 R20, [R1+0x3410] ;  /* 0x0034100001147983 */ /* 0x000eb60000300a00 */
[----:B------:R-:W-:Y:S06]  /*53480*/  @!UPT UIADD3 URZ, URZ, URZ, URZ ;  /* 0x0000003f3f3ff290 */ /* 0x000fec000fffe03f */
[----:B------:R-:W-:Y:S01]  /*53490*/  STL.64 [R1+0x1f0], R52 ;  /* 0x0001f03401007387 */ /* 0x000fe20000100a00 */
[----:B------:R0:W-:Y:S03]  /*534a0*/  STL.64 [R1+0x1f8], R54 ;  /* 0x0001f83601007387 */ /* 0x0001e60000100a00 */
[----:B0-----:R-:W4:Y:S01]  /*534b0*/  LDL.LU.64 R54, [R1+0x3408] ;  /* 0x0034080001367983 */ /* 0x001f220000300a00 */
[----:B------:R-:W2:Y:S01]  /*534c0*/  LDL.LU.64 R52, [R1+0x3400] ;  /* 0x0034000001347983 */ /* 0x000ea20000300a00 */
[C---:B----4-:R-:W-:Y:S11]  /*534d0*/  HMMA.16816.F32.BF16 R48, R44.reuse, R54, R48 ;  /* 0x000000362c30723c */ /* 0x050ff60000041830 */
[----:B------:R-:W-:Y:S11]  /*534e0*/  @!UPT UIADD3 URZ, URZ, URZ, URZ ;  /* 0x0000003f3f3ff290 */ /* 0x000ff6000fffe03f */
[----:B------:R-:W-:Y:S01]  /*534f0*/  @!UPT UIADD3 URZ, URZ, URZ, URZ ;  /* 0x0000003f3f3ff290 */ /* 0x000fe2000fffe03f */
[----:B------:R-:W-:Y:S01]  /*53500*/  STL.64 [R1+0x1e0], R48 ;  /* 0x0001e03001007387 */ /* 0x000fe20000100a00 */
[----:B------:R0:W-:Y:S03]  /*53510*/  STL.64 [R1+0x1e8], R50 ;  /* 0x0001e83201007387 */ /* 0x0001e60000100a00 */
[----:B0-----:R-:W4:Y:S01]  /*53520*/  LDL.LU.64 R50, [R1+0x33f8] ;  /* 0x0033f80001327983 */ /* 0x001f220000300a00 */
[----:B------:R-:W3:Y:S01]  /*53530*/  LDL.LU.64 R48, [R1+0x33f0] ;  /* 0x0033f00001307983 */ /* 0x000ee20000300a00 */
[C---:B----4-:R-:W-:Y:S11]  /*53540*/  HMMA.16816.F32.BF16 R36, R44.reuse, R50, R36 ;  /* 0x000000322c24723c */ /* 0x050ff60000041824 */
[----:B------:R-:W-:Y:S11]  /*53550*/  @!UPT UIADD3 URZ, URZ, URZ, URZ ;  /* 0x0000003f3f3ff290 */ /* 0x000ff6000fffe03f */
[----:B------:R-:W-:Y:S01]  /*53560*/  @!UPT UIADD3 URZ, URZ, URZ, URZ ;  /* 0x0000003f3f3ff290 */ /* 0x000fe2000fffe03f */
        /* <DEDUP_REMOVED lines=17> */
[----:B------:R-:W-:Y:S02]  /*53680*/  IMAD.MOV.U32 R26, RZ, RZ, R61 ;  /* 0x000000ffff1a7224 */ /* 0x000fe400078e003d */
[----:B------:R-:W-:Y:S02]  /*53690*/  IMAD.MOV.U32 R27, RZ, RZ, R56 ;  /* 0x000000ffff1b7224 */ /* 0x000fe400078e0038 */
[----:B------:R-:W2:Y:S05]  /*536a0*/  LDL.LU.64 R28, [R1+0x33c0] ;  /* 0x0033c000011c7983 */ /* 0x000eaa0000300a00 */
[----:B----4-:R-:W-:Y:S11]  /*536b0*/  HMMA.16816.F32.BF16 R24, R44, R30, R24 ;  /* 0x0000001e2c18723c */ /* 0x010ff60000041818 */
[----:B------:R-:W-:Y:S11]  /*536c0*/  @!UPT UIADD3 URZ, URZ, URZ, URZ ;  /* 0x0000003f3f3ff290 */ /* 0x000ff6000fffe03f */
[----:B------:R-:W-:Y:S01]  /*536d0*/  @!UPT UIADD3 URZ, URZ, URZ, URZ ;  /* 0x0000003f3f3ff290 */ /* 0x000fe2000fffe03f */
[----:B------:R-:W-:Y:S01]  /*536e0*/  STL.64 [R1+0x1a0], R24 ;  /* 0x0001a01801007387 */ /* 0x000fe20000100a00 */
[----:B------:R0:W-:Y:S03]  /*536f0*/  STL.64 [R1+0x1a8], R26 ;  /* 0x0001a81a01007387 */ /* 0x0001e60000100a00 */
[----:B0-----:R-:W4:Y:S01]  /*53700*/  LDL.LU.64 R26, [R1+0x33b8] ;  /* 0x0033b800011a7983 */ /* 0x001f220000300a00 */
[----:B------:R-:W4:Y:S02]  /*53710*/  LDL.LU.64 R24, [R1+0x33b0] ;  /* 0x0033b00001187983 */ /* 0x000f240000300a00 */
[----:B--2---:R-:W-:Y:S02]  /*53720*/  IMAD.MOV.U32 R34, RZ, RZ, R21 ;  /* 0x000000ffff227224 */ /* 0x004fe400078e0015 */
[----:B------:R-:W-:Y:S02]  /*53730*/  IMAD.MOV.U32 R35, RZ, RZ, R20 ;  /* 0x000000ffff237224 */ /* 0x000fe400078e0014 */
[----:B------:R-:W-:-:S02]  /*53740*/  IMAD.MOV.U32 R38, RZ, RZ, R17 ;  /* 0x000000ffff267224 */ /* 0x000fc400078e0011 */
[----:B------:R-:W-:Y:S02]  /*53750*/  IMAD.MOV.U32 R39, RZ, RZ, R16 ;  /* 0x000000ffff277224 */ /* 0x000fe400078e0010 */
[----:B------:R-:W-:Y:S02]  /*53760*/  IMAD.MOV.U32 R54, RZ, RZ, R9 ;  /* 0x000000ffff367224 */ /* 0x000fe400078e0009 */
[----:B------:R-:W-:Y:S02]  /*53770*/  IMAD.MOV.U32 R55, RZ, RZ, R8 ;  /* 0x000000ffff377224 */ /* 0x000fe400078e0008 */
[----:B------:R-:W-:Y:S02]  /*53780*/  IMAD.MOV.U32 R50, RZ, RZ, R13 ;  /* 0x000000ffff327224 */ /* 0x000fe400078e000d */
[----:B------:R-:W-:Y:S01]  /*53790*/  IMAD.MOV.U32 R51, RZ, RZ, R12 ;  /* 0x000000ffff337224 */ /* 0x000fe200078e000c */
[C---:B------:R-:W-:Y:S08]  /*537a0*/  HMMA.16816.F32.BF16 R20, R44.reuse, R22, R32 ;  /* 0x000000162c14723c */ /* 0x040ff00000041820 */
[C---:B------:R-:W-:Y:S08]  /*537b0*/  HMMA.16816.F32.BF16 R16, R44.reuse, R18, R36 ;  /* 0x000000122c10723c */ /* 0x040ff00000041824 */
[C---:B------:R-:W-:Y:S08]  /*537c0*/  HMMA.16816.F32.BF16 R8, R44.reuse, R10, R52 ;  /* 0x0000000a2c08723c */ /* 0x040ff00000041834 */
[----:B---3--:R-:W-:Y:S01]  /*537d0*/  HMMA.16816.F32.BF16 R12, R44, R14, R48 ;  /* 0x0000000e2c0c723c */ /* 0x008fe20000041830 */
[----:B------:R-:W0:Y:S11]  /*537e0*/  S2R R56, SR_TID.X ;  /* 0x0000000000387919 */ /* 0x000e360000002100 */
[----:B------:R-:W-:Y:S04]  /*537f0*/  @!UPT UIADD3 URZ, URZ, URZ, URZ ;  /* 0x0000003f3f3ff290 */ /* 0x000fe8000fffe03f */
[----:B------:R-:W-:Y:S01]  /*53800*/  IMAD.MOV.U32 R61, RZ, RZ, R11 ;  /* 0x000000ffff3d7224 */ /* 0x000fe200078e000b */
[C---:B0-----:R-:W-:Y:S01]  /*53810*/  LOP3.LUT R4, R56.reuse, 0x7, RZ, 0xc0, !PT ;  /* 0x0000000738047812 */ /* 0x041fe200078ec0ff */
[----:B------:R-:W-:-:S04]  /*53820*/  IMAD.SHL.U32 R5, R56, 0x2, RZ ;  /* 0x0000000238057824 */ /* 0x000fc800078e00ff */
[----:B------:R-:W-:-:S05]  /*53830*/  IMAD R4, R4, 0x90, RZ ;  /* 0x0000009004047824 */ /* 0x000fca00078e02ff */
[----:B------:R-:W-:-:S04]  /*53840*/  LOP3.LUT R4, R4, 0x30, R5, 0x78, !PT ;  /* 0x0000003004047812 */ /* 0x000fc800078e7805 */
[----:B------:R-:W-:-:S05]  /*53850*/  LOP3.LUT R4, R4, 0x40, RZ, 0x3c, !PT ;  /* 0x0000004004047812 */ /* 0x000fca00078e3cff */
[----:B------:R-:W-:Y:S04]  /*53860*/  LDSM.16.M88.4 R52, [R4+0x5400] ;  /* 0x005400000434783b */ /* 0x000fe80000000200 */
[----:B------:R-:W-:Y:S04]  /*53870*/  LDSM.16.M88.4 R48, [R4+0x5800] ;  /* 0x005800000430783b */ /* 0x000fe80000000200 */
[----:B------:R-:W-:Y:S04]  /*53880*/  LDSM.16.M88.4 R36, [R4+0x5c00] ;  /* 0x005c00000424783b */ /* 0x000fe80000000200 */
[----:B------:R-:W-:Y:S01]  /*53890*/  LDSM.16.M88.4 R32, [R4+0x6000] ;  /* 0x006000000420783b */ /* 0x000fe20000000200 */
[----:B----4-:R-:W-:-:S02]  /*538a0*/  IMAD.MOV.U32 R30, RZ, RZ, R25 ;  /* 0x000000ffff1e7224 */ /* 0x010fc400078e0019 */
[----:B------:R-:W-:-:S07]  /*538b0*/  IMAD.MOV.U32 R31, RZ, RZ, R24 ;  /* 0x000000ffff1f7224 */ /* 0x000fce00078e0018 */
[C---:B------:R-:W-:Y:S01]  /*538c0*/  HMMA.16816.F32.BF16 R24, R44.reuse, R26, R28 ;  /* 0x0000001a2c18723c */ /* 0x040fe2000004181c */
[----:B------:R-:W-:Y:S11]  /*538d0*/  LDSM.16.M88.4 R28, [R4+0x6400] ;  /* 0x00640000041c783b */ /* 0x000ff60000000200 */
[----:B------:R-:W-:Y:S11]  /*538e0*/  @!UPT UIADD3 URZ, URZ, URZ, URZ ;  /* 0x0000003f3f3ff290 */ /* 0x000ff6000fffe03f */
[----:B------:R-:W-:Y:S01]  /*538f0*/  STL.64 [R1+0x190], R24 ;  /* 0x0001901801007387 */ /* 0x000fe20000100a00 */
[----:B------:R-:W-:Y:S02]  /*53900*/  STL.64 [R1+0x198], R26 ;  /* 0x0001981a01007387 */ /* 0x000fe40000100a00 */
[----:B------:R-:W-:Y:S02]  /*53910*/  STL.64 [R1+0x180], R20 ;  /* 0x0001801401007387 */ /* 0x000fe40000100a00 */
[----:B------:R-:W-:Y:S01]  /*53920*/  STL.64 [R1+0x188], R22 ;  /* 0x0001881601007387 */ /* 0x000fe20000100a00 */
[----:B------:R-:W-:Y:S01]  /*53930*/  STL.64 [R1+0x170], R16 ;  /* 0x0001701001007387 */ /* 0x000fe20000100a00 */
[----:B------:R-:W-:Y:S02]  /*53940*/  STL.64 [R1+0x178], R18 ;  /* 0x0001781201007387 */ /* 0x000fe40000100a00 */
[----:B------:R-:W-:Y:S02]  /*53950*/  STL.64 [R1+0x150], R8 ;  /* 0x0001500801007387 */ /* 0x000fe40000100a00 */
[----:B------:R-:W-:Y:S01]  /*53960*/  STL.64 [R1+0x160], R12 ;  /* 0x0001600c01007387 */ /* 0x000fe20000100a00 */
[----:B------:R-:W-:Y:S01]  /*53970*/  STL.64 [R1+0x168], R14 ;  /* 0x0001680e01007387 */ /* 0x000fe20000100a00 */
[----:B------:R0:W-:Y:S03]  /*53980*/  STL [R1+0x158], R10 ;  /* 0x0001580a01007387 */ /* 0x0001e60000100800 */
[----:B------:R-:W1:Y:S01]  /*53990*/  LDSM.16.M88.4 R16, [R4] ;  /* 0x000000000410783b */ /* 0x000e620000000200 */
[----:B------:R-:W2:Y:S03]  /*539a0*/  LDSM.16.M88.4 R12, [R4+0x400] ;  /* 0x00040000040c783b */ /* 0x000ea60000000200 */
[----:B------:R-:W-:Y:S04]  /*539b0*/  LDSM.16.M88.4 R24, [R4+0x6800] ;  /* 0x006800000418783b */ /* 0x000fe80000000200 */
[----:B------:R-:W-:Y:S01]  /*539c0*/  LDSM.16.M88.4 R20, [R4+0x6c00] ;  /* 0x006c00000414783b */ /* 0x000fe20000000200 */
[----:B0-----:R-:W-:Y:S03]  /*539d0*/  HMMA.16816.F32.BF16 R8, R44, R6, R40 ;  /* 0x000000062c08723c */ /* 0x001fe60000041828 */
[----:B------:R-:W-:Y:S04]  /*539e0*/  STL [R1+0x2eb8], R61 ;  /* 0x002eb83d01007387 */ /* 0x000fe80000100800 */
[----:B------:R-:W-:Y:S02]  /*539f0*/  LDSM.16.MT88.4 R40, [R57+0x9000] ;  /* 0x009000003928783b */ /* 0x000fe40000004200 */
[----:B------:R-:W-:Y:S11]  /*53a00*/  LDSM.16.M88.4 R56, [R4+0x5000] ;  /* 0x005000000438783b */ /* 0x000ff60000000200 */
[----:B------:R-:W-:Y:S03]  /*53a10*/  @!UPT UIADD3 URZ, URZ, URZ, URZ ;  /* 0x0000003f3f3ff290 */ /* 0x000fe6000fffe03f */
[----:B------:R-:W-:Y:S01]  /*53a20*/  STL.64 [R1+0x140], R8 ;  /* 0x0001400801007387 */ /* 0x000fe20000100a00 */
[----:B------:R-:W-:Y:S02]  /*53a30*/  STL.64 [R1+0x148], R10 ;  /* 0x0001480a01007387 */ /* 0x000fe40000100a00 */
[----:B------:R-:W0:Y:S01]  /*53a40*/  LDSM.16.M88.4 R8, [R4+0x800] ;  /* 0x000800000408783b */ /* 0x000e220000000200 */
[----:B-1----:R-:W-:Y:S03]  /*53a50*/  STL.64 [R1+0x130], R16 ;  /* 0x0001301001007387 */ /* 0x002fe60000100a00 */
[----:B------:R-:W-:Y:S02]  /*53a60*/  STL.64 [R1+0x138], R18 ;  /* 0x0001381201007387 */ /* 0x000fe40000100a00 */
[----:B--2---:R-:W-:Y:S02]  /*53a70*/  STL.64 [R1+0x120], R12 ;  /* 0x0001200c01007387 */ /* 0x004fe40000100a00 */
[----:B------:R-:W-:Y:S02]  /*53a80*/  STL.64 [R1+0x128], R14 ;  /* 0x0001280e01007387 */ /* 0x000fe40000100a00 */
[----:B------:R-:W1:Y:S04]  /*53a90*/  LDSM.16.M88.4 R12, [R4+0xc00] ;  /* 0x000c0000040c783b */ /* 0x000e680000000200 */
[----:B------:R-:W-:Y:S04]  /*53aa0*/  LDSM.16.M88.4 R16, [R4+0x1c00] ;  /* 0x001c00000410783b */ /* 0x000fe80000000200 */
[----:B0-----:R-:W-:Y:S01]  /*53ab0*/  STL.64 [R1+0x110], R8 ;  /* 0x0001100801007387 */ /* 0x001fe20000100a00 */
[----:B------:R-:W-:-:S02]  /*53ac0*/  IMAD.MOV.U32 R47, RZ, RZ, R8 ;  /* 0x000000ffff2f7224 */ /* 0x000fc400078e0008 */
[----:B------:R-:W-:Y:S02]  /*53ad0*/  STL.64 [R1+0x118], R10 ;  /* 0x0001180a01007387 */ /* 0x000fe40000100a00 */
[----:B------:R-:W-:Y:S02]  /*53ae0*/  IMAD.MOV.U32 R46, RZ, RZ, R9 ;  /* 0x000000ffff2e7224 */ /* 0x000fe400078e0009 */
[----:B------:R-:W0:Y:S04]  /*53af0*/  LDSM.16.M88.4 R8, [R4+0x1000] ;  /* 0x001000000408783b */ /* 0x000e280000000200 */
[----:B-1----:R-:W-:Y:S01]  /*53b00*/  STL.64 [R1+0x100], R12 ;  /* 0x0001000c01007387 */ /* 0x002fe20000100a00 */
[----:B------:R-:W-:Y:S02]  /*53b10*/  STL.64 [R1+0x108], R14 ;  /* 0x0001080e01007387 */ /* 0x000fe40000100a00 */
[----:B------:R-:W1:Y:S01]  /*53b20*/  LDSM.16.M88.4 R12, [R4+0x1400] ;  /* 0x00140000040c783b */ /* 0x000e620000000200 */
[----:B0-----:R-:W-:Y:S03]  /*53b30*/  STL.64 [R1+0xf0], R8 ;  /* 0x0000f00801007387 */ /* 0x001fe60000100a00 */
[----:B------:R-:W-:-:S02]  /*53b40*/  IMAD.MOV.U32 R45, RZ, RZ, R8 ;  /* 0x000000ffff2d7224 */ /* 0x000fc400078e0008 */
[----:B------:R-:W-:Y:S02]  /*53b50*/  STL.64 [R1+0xf8], R10 ;  /* 0x0000f80a01007387 */ /* 0x000fe40000100a00 */
[----:B------:R-:W-:Y:S02]  /*53b60*/  IMAD.MOV.U32 R44, RZ, RZ, R9 ;  /* 0x000000ffff2c7224 */ /* 0x000fe400078e0009 */
[----:B------:R-:W0:Y:S04]  /*53b70*/  LDSM.16.M88.4 R8, [R4+0x1800] ;  /* 0x001800000408783b */ /* 0x000e280000000200 */
[----:B-1----:R-:W-:Y:S01]  /*53b80*/  STL.64 [R1+0xe0], R12 ;  /* 0x0000e00c01007387 */ /* 0x002fe20000100a00 */
[----:B------:R-:W-:Y:S02]  /*53b90*/  STL.64 [R1+0xe8], R14 ;  /* 0x0000e80e01007387 */ /* 0x000fe40000100a00 */
[----:B------:R-:W-:Y:S01]  /*53ba0*/  LDSM.16.M88.4 R12, [R4+0x2000] ;  /* 0x00200000040c783b */ /* 0x000fe20000000200 */
[----:B0-----:R-:W-:Y:S03]  /*53bb0*/  STL.64 [R1+0xd0], R8 ;  /* 0x0000d00801007387 */ /* 0x001fe60000100a00 */
[----:B------:R-:W-:Y:S02]  /*53bc0*/  STL.64 [R1+0xd8], R10 ;  /* 0x0000d80a01007387 */ /* 0x000fe40000100a00 */
[----:B------:R-:W0:Y:S04]  /*53bd0*/  LDSM.16.M88.4 R8, [R4+0x2400] ;  /* 0x002400000408783b */ /* 0x000e280000000200 */
[----:B------:R-:W-:Y:S01]  /*53be0*/  STL.64 [R1+0xc0], R16 ;  /* 0x0000c01001007387 */ /* 0x000fe20000100a00 */
[----:B------:R-:W-:Y:S02]  /*53bf0*/  STL.64 [R1+0xc8], R18 ;  /* 0x0000c81201007387 */ /* 0x000fe40000100a00 */
[----:B------:R-:W-:Y:S02]  /*53c00*/  LDSM.16.M88.4 R16, [R4+0x2c00] ;  /* 0x002c00000410783b */ /* 0x000fe40000000200 */
[----:B0-----:R-:W-:Y:S02]  /*53c10*/  STL.64 [R1+0xa0], R8 ;  /* 0x0000a00801007387 */ /* 0x001fe40000100a00 */
[----:B------:R-:W-:Y:S02]  /*53c20*/  STL.64 [R1+0xb0], R12 ;  /* 0x0000b00c01007387 */ /* 0x000fe40000100a00 */
[----:B------:R-:W-:Y:S02]  /*53c30*/  STL.64 [R1+0xb8], R14 ;  /* 0x0000b80e01007387 */ /* 0x000fe40000100a00 */
[----:B------:R-:W-:Y:S02]  /*53c40*/  STL.64 [R1+0xa8], R10 ;  /* 0x0000a80a01007387 */ /* 0x000fe40000100a00 */
[----:B------:R-:W-:Y:S01]  /*53c50*/  IMAD.MOV.U32 R61, RZ, RZ, R9 ;  /* 0x000000ffff3d7224 */ /* 0x000fe200078e0009 */
[----:B------:R-:W-:Y:S04]  /*53c60*/  LDSM.16.M88.4 R12, [R4+0x3000] ;  /* 0x00300000040c783b */ /* 0x000fe80000000200 */
[----:B------:R-:W0:Y:S04]  /*53c70*/  LDSM.16.M88.4 R8, [R4+0x2800] ;  /* 0x002800000408783b */ /* 0x000e280000000200 */
[----:B0-----:R-:W-:Y:S01]  /*53c80*/  STL.64 [R1+0x90], R8 ;  /* 0x0000900801007387 */ /* 0x001fe20000100a00 */
[----:B------:R-:W-:Y:S02]  /*53c90*/  STL.64 [R1+0x98], R10 ;  /* 0x0000980a01007387 */ /* 0x000fe40000100a00 */
[----:B------:R-:W0:Y:S04]  /*53ca0*/  LDSM.16.M88.4 R8, [R4+0x3400] ;  /* 0x003400000408783b */ /* 0x000e280000000200 */
[----:B------:R-:W-:Y:S01]  /*53cb0*/  STL.64 [R1+0x80], R16 ;  /* 0x0000801001007387 */ /* 0x000fe20000100a00 */
[----:B------:R-:W-:Y:S02]  /*53cc0*/  STL.64 [R1+0x88], R18 ;  /* 0x0000881201007387 */ /* 0x000fe40000100a00 */
[----:B------:R-:W1:Y:S04]  /*53cd0*/  LDSM.16.M88.4 R16, [R4+0x3800] ;  /* 0x003800000410783b */ /* 0x000e680000000200 */
[----:B------:R-:W-:Y:S02]  /*53ce0*/  STL.64 [R1+0x70], R12 ;  /* 0x0000700c01007387 */ /* 0x000fe40000100a00 */
[----:B------:R-:W-:Y:S02]  /*53cf0*/  STL.64 [R1+0x78], R14 ;  /* 0x0000780e01007387 */ /* 0x000fe40000100a00 */
[----:B------:R-:W2:Y:S04]  /*53d00*/  LDSM.16.M88.4 R12, [R4+0x3c00] ;  /* 0x003c0000040c783b */ /* 0x000ea80000000200 */
[----:B0-----:R-:W-:Y:S01]  /*53d10*/  STL.64 [R1+0x60], R8 ;  /* 0x0000600801007387 */ /* 0x001fe20000100a00 */
[----:B------:R-:W-:Y:S02]  /*53d20*/  STL.64 [R1+0x68], R10 ;  /* 0x0000680a01007387 */ /* 0x000fe40000100a00 */
[----:B------:R-:W0:Y:S04]  /*53d30*/  LDSM.16.M88.4 R8, [R4+0x4000] ;  /* 0x004000000408783b */ /* 0x000e280000000200 */
[----:B-1----:R-:W-:Y:S01]  /*53d40*/  STL.64 [R1+0x50], R16 ;  /* 0x0000501001007387 */ /* 0x002fe20000100a00 */
[----:B------:R-:W-:Y:S02]  /*53d50*/  STL.64 [R1+0x58], R18 ;  /* 0x0000581201007387 */ /* 0x000fe40000100a00 */
[----:B------:R-:W1:Y:S04]  /*53d60*/  LDSM.16.M88.4 R16, [R4+0x4400] ;  /* 0x004400000410783b */ /* 0x000e680000000200 */
[----:B--2---:R-:W-:Y:S01]  /*53d70*/  STL.64 [R1+0x40], R12 ;  /* 0x0000400c01007387 */ /* 0x004fe20000100a00 */
[----:B------:R-:W-:Y:S04]  /*53d80*/  STL.64 [R1+0x48], R14 ;  /* 0x0000480e01007387 */ /* 0x000fe80000100a00 */
[----:B------:R-:W2:Y:S04]  /*53d90*/  LDSM.16.M88.4 R12, [R4+0x4800] ;  /* 0x00480000040c783b */ /* 0x000ea80000000200 */
        /* <DEDUP_REMOVED lines=9> */
[----:B------:R-:W-:Y:S04]  /*53e30*/  STL [R1+0x2d44], R58 ;  /* 0x002d443a01007387 */ /* 0x000fe80000100800 */
[----:B0-----:R-:W-:Y:S01]  /*53e40*/  STL.64 [R1], R8 ;  /* 0x0000000801007387 */ /* 0x001fe20000100a00 */
[----:B------:R-:W-:Y:S02]  /*53e50*/  STL.64 [R1+0x8], R10 ;  /* 0x0000080a01007387 */ /* 0x000fe40000100a00 */
[----:B------:R-:W0:Y:S04]  /*53e60*/  LDSM.16.M88.4 R8, [R4+0x7800] ;  /* 0x007800000408783b */ /* 0x000e280000000200 */
[----:B------:R-:W-:Y:S01]  /*53e70*/  STL [R1+0x2d40], R59 ;  /* 0x002d403b01007387 */ /* 0x000fe20000100800 */
[----:B------:R-:W-:Y:S01]  /*53e80*/  STL.64 [R1+0x3388], R56 ;  /* 0x0033883801007387 */ /* 0x000fe20000100a00 */
[----:B------:R-:W-:Y:S02]  /*53e90*/  STL [R1+0x2c9c], R54 ;  /* 0x002c9c3601007387 */ /* 0x000fe40000100800 */
[----:B------:R-:W-:Y:S02]  /*53ea0*/  STL [R1+0x2c98], R55 ;  /* 0x002c983701007387 */ /* 0x000fe40000100800 */
[----:B------:R-:W-:Y:S01]  /*53eb0*/  STL.64 [R1+0x3370], R52 ;  /* 0x0033703401007387 */ /* 0x000fe20000100a00 */
[----:B------:R-:W-:Y:S01]  /*53ec0*/  STL.64 [R1+0x32f0], R50 ;  /* 0x0032f03201007387 */ /* 0x000fe20000100a00 */
[----:B------:R-:W-:Y:S02]  /*53ed0*/  STL.64 [R1+0x32e8], R48 ;  /* 0x0032e83001007387 */ /* 0x000fe40000100a00 */
[----:B------:R-:W-:Y:S02]  /*53ee0*/  STL [R1+0x2c4c], R38 ;  /* 0x002c4c2601007387 */ /* 0x000fe40000100800 */
[----:B------:R-:W-:Y:S01]  /*53ef0*/  STL [R1+0x2c48], R39 ;  /* 0x002c482701007387 */ /* 0x000fe20000100800 */
[----:B------:R-:W-:Y:S01]  /*53f00*/  STL.64 [R1+0x3308], R36 ;  /* 0x0033082401007387 */ /* 0x000fe20000100a00 */
[----:B------:R-:W-:Y:S02]  /*53f10*/  STL.64 [R1+0x32d0], R34 ;  /* 0x0032d02201007387 */ /* 0x000fe40000100a00 */
[----:B------:R-:W-:Y:S02]  /*53f20*/  STL.64 [R1+0x32c8], R32 ;  /* 0x0032c82001007387 */ /* 0x000fe40000100a00 */
[----:B------:R-:W-:Y:S01]  /*53f30*/  STL [R1+0x2bdc], R30 ;  /* 0x002bdc1e01007387 */ /* 0x000fe20000100800 */
[----:B------:R-:W-:Y:S01]  /*53f40*/  STL [R1+0x2bd8], R31 ;  /* 0x002bd81f01007387 */ /* 0x000fe20000100800 */
[----:B------:R3:W-:Y:S02]  /*53f50*/  STL.64 [R1+0x3390], R28 ;  /* 0x0033901c01007387 */ /* 0x0007e40000100a00 */
[----:B------:R-:W-:Y:S02]  /*53f60*/  STL [R1+0x2c84], R26 ;  /* 0x002c841a01007387 */ /* 0x000fe40000100800 */
[----:B------:R-:W-:Y:S01]  /*53f70*/  STL [R1+0x2c80], R27 ;  /* 0x002c801b01007387 */ /* 0x000fe20000100800 */
[----:B------:R-:W-:Y:S01]  /*53f80*/  STL.64 [R1+0x3310], R24 ;  /* 0x0033101801007387 */ /* 0x000fe20000100a00 */
[----:B------:R-:W-:Y:S02]  /*53f90*/  STL [R1+0x2d0c], R22 ;  /* 0x002d0c1601007387 */ /* 0x000fe40000100800 */
[----:B------:R-:W-:Y:S02]  /*53fa0*/  STL [R1+0x2d08], R23 ;  /* 0x002d081701007387 */ /* 0x000fe40000100800 */
[----:B------:R-:W-:Y:S01]  /*53fb0*/  STL.64 [R1+0x3378], R20 ;  /* 0x0033781401007387 */ /* 0x000fe20000100a00 */
[----:B-1----:R-:W-:Y:S01]  /*53fc0*/  STL [R1+0x2d28], R18 ;  /* 0x002d281201007387 */ /* 0x002fe20000100800 */
[----:B------:R-:W-:Y:S02]  /*53fd0*/  STL [R1+0x2ca4], R19 ;  /* 0x002ca41301007387 */ /* 0x000fe40000100800 */
[----:B------:R1:W-:Y:S02]  /*53fe0*/  STL.64 [R1+0x3398], R16 ;  /* 0x0033981001007387 */ /* 0x0003e40000100a00 */
[----:B--2---:R-:W-:Y:S01]  /*53ff0*/  STL [R1+0x32c4], R12 ;  /* 0x0032c40c01007387 */ /* 0x004fe20000100800 */
[----:B------:R-:W-:Y:S01]  /*54000*/  STL [R1+0x32c0], R13 ;  /* 0x0032c00d01007387 */ /* 0x000fe20000100800 */
[----:B------:R-:W-:Y:S02]  /*54010*/  STL [R1+0x2d00], R14 ;  /* 0x002d000e01007387 */ /* 0x000fe40000100800 */
[----:B------:R-:W-:Y:S01]  /*54020*/  STL [R1+0x2ca0], R15 ;  /* 0x002ca00f01007387 */ /* 0x000fe20000100800 */
[----:B------:R-:W2:Y:S04]  /*54030*/  LDSM.16.M88.4 R4, [R4+0x7c00] ;  /* 0x007c00000404783b */ /* 0x000ea80000000200 */
[----:B0-----:R-:W-:Y:S01]  /*54040*/  STL.64 [R1+0x32b8], R10 ;  /* 0x0032b80a01007387 */ /* 0x001fe20000100a00 */
[----:B------:R0:W-:Y:S02]  /*54050*/  STL.64 [R1+0x32b0], R8 ;  /* 0x0032b00801007387 */ /* 0x0001e40000100a00 */
[----:B---3--:R-:W3:Y:S02]  /*54060*/  LDL.LU R28, [R1+0x930] ;  /* 0x00093000011c7983 */ /* 0x008ee40000300800 */
[----:B------:R-:W3:Y:S01]  /*54070*/  LDL.LU R29, [R1+0x934] ;  /* 0x00093400011d7983 */ /* 0x000ee20000300800 */
[----:B------:R-:W3:Y:S01]  /*54080*/  LDL.LU R30, [R1+0x938] ;  /* 0x00093800011e7983 */ /* 0x000ee20000300800 */
[----:B------:R-:W3:Y:S02]  /*54090*/  LDL.LU R31, [R1+0x93c] ;  /* 0x00093c00011f7983 */ /* 0x000ee40000300800 */
[----:B-1----:R-:W3:Y:S02]  /*540a0*/  LDL.64 R16, [R1+0x130] ;  /* 0x0001300001107983 */ /* 0x002ee40000100a00 */
[----:B------:R-:W4:Y:S01]  /*540b0*/  LDL.LU R36, [R1+0x900] ;  /* 0x0009000001247983 */ /* 0x000f220000300800 */
[----:B------:R-:W4:Y:S01]  /*540c0*/  LDL.LU R37, [R1+0x904] ;  /* 0x0009040001257983 */ /* 0x000f220000300800 */
[----:B------:R-:W4:Y:S02]  /*540d0*/  LDL.LU R38, [R1+0x908] ;  /* 0x0009080001267983 */ /* 0x000f240000300800 */
[----:B------:R-:W4:Y:S01]  /*540e0*/  LDL.LU R39, [R1+0x90c] ;  /* 0x00090c0001277983 */ /* 0x000f220000300800 */
[----:B0-----:R-:W4:Y:S01]  /*540f0*/  LDL.LU R8, [R1+0x920] ;  /* 0x0009200001087983 */ /* 0x001f220000300800 */
[----:B------:R-:W4:Y:S02]  /*54100*/  LDL.LU R9, [R1+0x924] ;  /* 0x0009240001097983 */ /* 0x000f240000300800 */
[----:B------:R-:W4:Y:S02]  /*54110*/  LDL.LU R10, [R1+0x928] ;  /* 0x00092800010a7983 */ /* 0x000f240000300800 */
[----:B------:R-:W4:Y:S01]  /*54120*/  LDL.LU R11, [R1+0x92c] ;  /* 0x00092c00010b7983 */ /* 0x000f220000300800 */
[----:B------:R-:W4:Y:S04]  /*54130*/  LDL.64 R56, [R1+0x120] ;  /* 0x0001200001387983 */ /* 0x000f280000100a00 */
[----:B------:R-:W4:Y:S01]  /*54140*/  LDL.64 R48, [R1+0x100] ;  /* 0x0001000001307983 */ /* 0x000f220000100a00 */
[----:B------:R-:W4:Y:S02]  /*54150*/  LDL.LU R32, [R1+0x8e0] ;  /* 0x0008e00001207983 */ /* 0x000f240000300800 */
[----:B------:R-:W4:Y:S02]  /*54160*/  LDL.LU R33, [R1+0x8e4] ;  /* 0x0008e40001217983 */ /* 0x000f240000300800 */
[----:B------:R-:W4:Y:S02]  /*54170*/  LDL.LU R34, [R1+0x8e8] ;  /* 0x0008e80001227983 */ /* 0x000f240000300800 */
[----:B------:R-:W-:-:S02]  /*54180*/  IMAD.MOV.U32 R35, RZ, RZ, R2 ;  /* 0x000000ffff237224 */ /* 0x000fc400078e0002 */
[----:B------:R-:W-:Y:S01]  /*54190*/  IMAD.MOV.U32 R20, RZ, RZ, R3 ;  /* 0x000000ffff147224 */ /* 0x000fe200078e0003 */
[----:B------:R-:W4:Y:S01]  /*541a0*/  LDL.LU R2, [R1+0x33ac] ;  /* 0x0033ac0001027983 */ /* 0x000f220000300800 */
[----:B------:R-:W4:Y:S02]  /*541b0*/  LDL.LU R3, [R1+0x33a8] ;  /* 0x0033a80001037983 */ /* 0x000f240000300800 */
[----:B------:R-:W-:Y:S02]  /*541c0*/  IMAD.MOV.U32 R21, RZ, RZ, R60 ;  /* 0x000000ffff157224 */ /* 0x000fe400078e003c */
[----:B------:R-:W-:Y:S01]  /*541d0*/  IMAD.MOV.U32 R22, RZ, RZ, R0 ;  /* 0x000000ffff167224 */ /* 0x000fe200078e0000 */
[----:B------:R-:W4:Y:S01]  /*541e0*/  LDL.LU R60, [R1+0x33a4] ;  /* 0x0033a400013c7983 */ /* 0x000f220000300800 */
[----:B------:R-:W4:Y:S02]  /*541f0*/  LDL.LU R0, [R1+0x33a0] ;  /* 0x0033a00001007983 */ /* 0x000f240000300800 */
[----:B------:R-:W4:Y:S02]  /*54200*/  LDL.LU R23, [R1+0x8fc] ;  /* 0x0008fc0001177983 */ /* 0x000f240000300800 */
[----:B------:R-:W4:Y:S01]  /*54210*/  LDL.64 R52, [R1+0xe0] ;  /* 0x0000e00001347983 */ /* 0x000f220000100a00 */
[----:B--2---:R-:W-:Y:S01]  /*54220*/  STL [R1+0x2f4c], R6 ;  /* 0x002f4c0601007387 */ /* 0x004fe20000100800 */
[----:B------:R-:W-:Y:S02]  /*54230*/  STL [R1+0x2f48], R7 ;  /* 0x002f480701007387 */ /* 0x000fe40000100800 */
[----:B------:R0:W-:Y:S02]  /*54240*/  STL.64 [R1+0x3380], R4 ;  /* 0x0033800401007387 */ /* 0x0001e40000100a00 */
[----:B0-----:R-:W2:Y:S01]  /*54250*/  LDL.LU R4, [R1+0x910] ;  /* 0x0009100001047983 */ /* 0x001ea20000300800 */
[----:B------:R-:W-:-:S02]  /*54260*/  IMAD.MOV.U32 R12, RZ, RZ, R47 ;  /* 0x000000ffff0c7224 */ /* 0x000fc400078e002f */
[----:B------:R-:W-:Y:S02]  /*54270*/  IMAD.MOV.U32 R13, RZ, RZ, R46 ;  /* 0x000000ffff0d7224 */ /* 0x000fe400078e002e */
[----:B------:R-:W-:Y:S02]  /*54280*/  IMAD.MOV.U32 R24, RZ, RZ, R45 ;  /* 0x000000ffff187224 */ /* 0x000fe400078e002d */
[----:B------:R-:W-:Y:S01]  /*54290*/  IMAD.MOV.U32 R25, RZ, RZ, R44 ;  /* 0x000000ffff197224 */ /* 0x000fe200078e002c */
[----:B---3--:R-:W-:Y:S01]  /*542a0*/  HMMA.16816.F32.BF16 R28, R40, R16, R28 ;  /* 0x00000010281c723c */ /* 0x008fe2000004181c */
[----:B----4-:R0:W1:Y:S01]  /*542b0*/  LDSM.16.MT88.4 R44, [R0+0x9000] ;  /* 0x00900000002c783b */ /* 0x0100620000004200 */
[----:B------:R-:W-:Y:S02]  /*542c0*/  IMAD.MOV.U32 R5, RZ, RZ, R60 ;  /* 0x000000ffff057224 */ /* 0x000fe400078e003c */
[----:B------:R-:W-:Y:S02]  /*542d0*/  IMAD.MOV.U32 R6, RZ, RZ, R3 ;  /* 0x000000ffff067224 */ /* 0x000fe400078e0003 */
[----:B------:R-:W-:-:S02]  /*542e0*/  IMAD.MOV.U32 R7, RZ, RZ, R2 ;  /* 0x000000ffff077224 */ /* 0x000fc400078e0002 */
[C---:B------:R-:W-:Y:S11]  /*542f0*/  HMMA.16816.F32.BF16 R8, R40.reuse, R56, R8 ;  /* 0x000000382808723c */ /* 0x040ff60000041808 */
[----:B------:R-:W-:Y:S05]  /*54300*/  @!UPT UIADD3 URZ, URZ, URZ, URZ ;  /* 0x0000003f3f3ff290 */ /* 0x000fea000fffe03f */
[----:B------:R-:W-:Y:S01]  /*54310*/  IMAD.MOV.U32 R2, RZ, RZ, R30 ;  /* 0x000000ffff027224 */ /* 0x000fe200078e001e */
[C---:B--2---:R-:W-:Y:S08]  /*54320*/  HMMA.16816.F32.BF16 R12, R40.reuse, R12, R4 ;  /* 0x0000000c280c723c */ /* 0x044ff00000041804 */
[----:B------:R-:W-:Y:S01]  /*54330*/  HMMA.16816.F32.BF16 R4, R40, R48, R36 ;  /* 0x000000302804723c */ /* 0x000fe20000041824 */
[----:B0-----:R-:W-:-:S02]  /*54340*/  IMAD.MOV.U32 R0, RZ, RZ, R31 ;  /* 0x000000ffff007224 */ /* 0x001fc400078e001f */
[----:B------:R-:W-:Y:S02]  /*54350*/  IMAD.MOV.U32 R3, RZ, RZ, R29 ;  /* 0x000000ffff037224 */ /* 0x000fe400078e001d */
[----:B------:R-:W-:Y:S01]  /*54360*/  IMAD.MOV.U32 R60, RZ, RZ, R28 ;  /* 0x000000ffff3c7224 */ /* 0x000fe200078e001c */
[----:B-1----:R-:W-:Y:S01]  /*54370*/  STL.64 [R1+0x3298], R46 ;  /* 0x0032982e01007387 */ /* 0x002fe20000100a00 */
[----:B------:R0:W-:Y:S02]  /*54380*/  STL.64 [R1+0x3290], R44 ;  /* 0x0032902c01007387 */ /* 0x0001e40000100a00 */
[----:B0-----:R-:W-:Y:S02]  /*54390*/  IMAD.MOV.U32 R45, RZ, RZ, R16 ;  /* 0x000000ffff2d7224 */ /* 0x001fe400078e0010 */
[----:B------:R-:W-:Y:S02]  /*543a0*/  IMAD.MOV.U32 R44, RZ, RZ, R17 ;  /* 0x000000ffff2c7224 */ /* 0x000fe400078e0011 */
[----:B------:R-:W2:Y:S01]  /*543b0*/  LDL.LU.64 R16, [R1+0x3398] ;  /* 0x0033980001107983 */ /* 0x000ea20000300a00 */
[----:B------:R-:W3:Y:S02]  /*543c0*/  LDL.LU.64 R28, [R1+0x3390] ;  /* 0x00339000011c7983 */ /* 0x000ee40000300a00 */
[----:B------:R-:W-:Y:S02]  /*543d0*/  STL [R1+0x2ec8], R0 ;  /* 0x002ec80001007387 */ /* 0x000fe40000100800 */
[----:B------:R-:W-:Y:S01]  /*543e0*/  STL [R1+0x2ec4], R2 ;  /* 0x002ec40201007387 */ /* 0x000fe20000100800 */
[----:B------:R-:W-:Y:S01]  /*543f0*/  STL [R1+0x2ec0], R3 ;  /* 0x002ec00301007387 */ /* 0x000fe20000100800 */
[----:B------:R-:W-:Y:S02]  /*54400*/  STL [R1+0x2ebc], R60 ;  /* 0x002ebc3c01007387 */ /* 0x000fe40000100800 */
[----:B------:R0:W-:Y:S02]  /*54410*/  STL.64 [R1+0x920], R8 ;  /* 0x0009200801007387 */ /* 0x0001e40000100a00 */
[----:B------:R-:W-:Y:S02]  /*54420*/  STL.64 [R1+0x928], R10 ;  /* 0x0009280a01007387 */ /* 0x000fe40000100a00 */
[----:B------:R-:W-:-:S02]  /*54430*/  IMAD.MOV.U32 R18, RZ, RZ, R7 ;  /* 0x000000ffff127224 */ /* 0x000fc400078e0007 */
[----:B0-----:R-:W-:Y:S02]  /*54440*/  IMAD.MOV.U32 R9, RZ, RZ, R56 ;  /* 0x000000ffff097224 */ /* 0x001fe400078e0038 */
[----:B------:R-:W-:Y:S02]  /*54450*/  IMAD.MOV.U32 R8, RZ, RZ, R57 ;  /* 0x000000ffff087224 */ /* 0x000fe400078e0039 */
[----:B------:R-:W4:Y:S01]  /*54460*/  LDL.LU.64 R56, [R1+0x3388] ;  /* 0x0033880001387983 */ /* 0x000f220000300a00 */
[----:B------:R-:W-:Y:S02]  /*54470*/  STL.64 [R1+0x910], R12 ;  /* 0x0009100c01007387 */ /* 0x000fe40000100a00 */
[----:B------:R0:W-:Y:S02]  /*54480*/  STL.64 [R1+0x918], R14 ;  /* 0x0009180e01007387 */ /* 0x0001e40000100a00 */
[----:B------:R-:W-:Y:S01]  /*54490*/  STL.64 [R1+0x900], R4 ;  /* 0x0009000401007387 */ /* 0x000fe20000100a00 */
[----:B------:R1:W-:Y:S01]  /*544a0*/  STL [R1+0x908], R6 ;  /* 0x0009080601007387 */ /* 0x0003e20000100800 */
[----:B------:R-:W2:Y:S02]  /*544b0*/  LDL.LU R36, [R1+0x8d0] ;  /* 0x0008d00001247983 */ /* 0x000ea40000300800 */
[----:B------:R-:W2:Y:S02]  /*544c0*/  LDL.LU R37, [R1+0x8d4] ;  /* 0x0008d40001257983 */ /* 0x000ea40000300800 */
[----:B------:R-:W2:Y:S02]  /*544d0*/  LDL.LU R38, [R1+0x8d8] ;  /* 0x0008d80001267983 */ /* 0x000ea40000300800 */
[----:B------:R-:W-:-:S02]  /*544e0*/  IMAD.MOV.U32 R60, RZ, RZ, R48 ;  /* 0x000000ffff3c7224 */ /* 0x000fc400078e0030 */
[----:B------:R-:W-:Y:S01]  /*544f0*/  IMAD.MOV.U32 R3, RZ, RZ, R49 ;  /* 0x000000ffff037224 */ /* 0x000fe200078e0031 */
[----:B------:R-:W2:Y:S01]  /*54500*/  LDL.LU R39, [R1+0x8dc] ;  /* 0x0008dc0001277983 */ /* 0x000ea20000300800 */
[----:B------:R-:W2:Y:S01]  /*54510*/  LDL.64 R48, [R1+0xd0] ;  /* 0x0000d00001307983 */ /* 0x000ea20000100a00 */
[C---:B0-----:R-:W-:Y:S08]  /*54520*/  HMMA.16816.F32.BF16 R12, R40.reuse, R24, R20 ;  /* 0x00000018280c723c */ /* 0x041ff00000041814 */
[----:B-1----:R-:W-:Y:S01]  /*54530*/  HMMA.16816.F32.BF16 R4, R40, R52, R32 ;  /* 0x000000342804723c */ /* 0x002fe20000041820 */
[----:B------:R-:W-:Y:S11]  /*54540*/  STL [R1+0x2f80], R18 ;  /* 0x002f801201007387 */ /* 0x000ff60000100800 */
[----:B------:R-:W-:Y:S03]  /*54550*/  @!UPT UIADD3 URZ, URZ, URZ, URZ ;  /* 0x0000003f3f3ff290 */ /* 0x000fe6000fffe03f */
[----:B------:R-:W-:Y:S01]  /*54560*/  STL.64 [R1+0x8f0], R12 ;  /* 0x0008f00c01007387 */ /* 0x000fe20000100a00 */
[----:B------:R-:W-:Y:S07]  /*54570*/  STL.64 [R1+0x8f8], R14 ;  /* 0x0008f80e01007387 */ /* 0x000fee0000100a00 */
[----:B------:R0:W-:Y:S02]  /*54580*/  STL.64 [R1+0x8e0], R4 ;  /* 0x0008e00401007387 */ /* 0x0001e40000100a00 */
[----:B------:R-:W-:-:S02]  /*54590*/  IMAD.MOV.U32 R58, RZ, RZ, R6 ;  /* 0x000000ffff3a7224 */ /* 0x000fc400078e0006 */
[----:B------:R-:W-:Y:S01]  /*545a0*/  IMAD.MOV.U32 R59, RZ, RZ, R7 ;  /* 0x000000ffff3b7224 */ /* 0x000fe200078e0007 */
[----:B0-----:R-:W3:Y:S01]  /*545b0*/  LDL.LU R4, [R1+0x8c0] ;  /* 0x0008c00001047983 */ /* 0x001ee20000300800 */
[----:B------:R-:W3:Y:S02]  /*545c0*/  LDL.LU R5, [R1+0x8c4] ;  /* 0x0008c40001057983 */ /* 0x000ee40000300800 */
[----:B------:R-:W3:Y:S02]  /*545d0*/  LDL.LU R6, [R1+0x8c8] ;  /* 0x0008c80001067983 */ /* 0x000ee40000300800 */
[----:B------:R-:W3:Y:S01]  /*545e0*/  LDL.LU R7, [R1+0x8cc] ;  /* 0x0008cc0001077983 */ /* 0x000ee20000300800 */
[----:B------:R-:W3:Y:S01]  /*545f0*/  LDL.64 R20, [R1+0xc0] ;  /* 0x0000c00001147983 */ /* 0x000ee20000100a00 */
[----:B------:R-:W3:Y:S02]  /*54600*/  LDL.LU R24, [R1+0x880] ;  /* 0x0008800001187983 */ /* 0x000ee40000300800 */
[----:B------:R-:W3:Y:S02]  /*54610*/  LDL.LU R25, [R1+0x884] ;  /* 0x0008840001197983 */ /* 0x000ee40000300800 */
[----:B------:R-:W3:Y:S01]  /*54620*/  LDL.LU R26, [R1+0x888] ;  /* 0x00088800011a7983 */ /* 0x000ee20000300800 */
[----:B------:R-:W3:Y:S01]  /*54630*/  LDL.LU R27, [R1+0x88c] ;  /* 0x00088c00011b7983 */ /* 0x000ee20000300800 */
[----:B------:R-:W3:Y:S02]  /*54640*/  LDL.LU R12, [R1+0x8b0] ;  /* 0x0008b000010c7983 */ /* 0x000ee40000300800 */
[----:B------:R-:W3:Y:S02]  /*54650*/  LDL.LU R13, [R1+0x8b4] ;  /* 0x0008b400010d7983 */ /* 0x000ee40000300800 */
[----:B------:R-:W3:Y:S02]  /*54660*/  LDL.LU R14, [R1+0x8b8] ;  /* 0x0008b800010e7983 */ /* 0x000ee40000300800 */
[----:B------:R-:W-:-:S02]  /*54670*/  IMAD.MOV.U32 R11, RZ, RZ, R52 ;  /* 0x000000ffff0b7224 */ /* 0x000fc400078e0034 */
[----:B------:R-:W-:Y:S01]  /*54680*/  IMAD.MOV.U32 R10, RZ, RZ, R53 ;  /* 0x000000ffff0a7224 */ /* 0x000fe200078e0035 */
[----:B------:R-:W3:Y:S01]  /*54690*/  LDL.LU R15, [R1+0x8bc] ;  /* 0x0008bc00010f7983 */ /* 0x000ee20000300800 */
[----:B------:R-:W3:Y:S02]  /*546a0*/  LDL.64 R52, [R1+0xb0] ;  /* 0x0000b00001347983 */ /* 0x000ee40000100a00 */
[----:B------:R-:W3:Y:S02]  /*546b0*/  LDL.64 R32, [R1+0x80] ;  /* 0x0000800001207983 */ /* 0x000ee40000100a00 */
[----:B------:R-:W-:Y:S01]  /*546c0*/  STL.64 [R1+0x3320], R58 ;  /* 0x0033203a01007387 */ /* 0x000fe20000100a00 */
[C---:B--2---:R-:W-:Y:S01]  /*546d0*/  HMMA.16816.F32.BF16 R36, R40.reuse, R48, R36 ;  /* 0x000000302824723c */ /* 0x044fe20000041824 */
[----:B----4-:R0:W-:Y:S01]  /*546e0*/  STL.64 [R1+0x3318], R56 ;  /* 0x0033183801007387 */ /* 0x0101e20000100a00 */
[----:B------:R-:W-:Y:S02]  /*546f0*/  IMAD.MOV.U32 R31, RZ, RZ, R48 ;  /* 0x000000ffff1f7224 */ /* 0x000fe400078e0030 */
[----:B------:R-:W-:Y:S01]  /*54700*/  IMAD.MOV.U32 R30, RZ, RZ, R49 ;  /* 0x000000ffff1e7224 */ /* 0x000fe200078e0031 */
[----:B0-----:R-:W2:Y:S01]  /*54710*/  LDL.64 R56, [R1+0x90] ;  /* 0x0000900001387983 */ /* 0x001ea20000100a00 */
[----:B------:R-:W-:Y:S02]  /*54720*/  STL.64 [R1+0x32e0], R10 ;  /* 0x0032e00a01007387 */ /* 0x000fe40000100a00 */
[----:B------:R0:W-:Y:S02]  /*54730*/  STL.64 [R1+0x32d8], R8 ;  /* 0x0032d80801007387 */ /* 0x0001e40000100a00 */
[----:B0-----:R-:W2:Y:S01]  /*54740*/  LDL.LU R8, [R1+0x890] ;  /* 0x0008900001087983 */ /* 0x001ea20000300800 */
[----:B------:R-:W2:Y:S02]  /*54750*/  LDL.LU R9, [R1+0x894] ;  /* 0x0008940001097983 */ /* 0x000ea40000300800 */
[----:B------:R-:W2:Y:S02]  /*54760*/  LDL.LU R10, [R1+0x898] ;  /* 0x00089800010a7983 */ /* 0x000ea40000300800 */
[----:B------:R-:W2:Y:S08]  /*54770*/  LDL.LU R11, [R1+0x89c] ;  /* 0x00089c00010b7983 */ /* 0x000eb00000300800 */
[----:B------:R0:W-:Y:S01]  /*54780*/  STL.64 [R1+0x8d0], R36 ;  /* 0x0008d02401007387 */ /* 0x0001e20000100a00 */
[----:B---3--:R-:W-:Y:S03]  /*54790*/  HMMA.16816.F32.BF16 R4, R40, R20, R4 ;  /* 0x000000142804723c */ /* 0x008fe60000041804 */
[----:B------:R1:W-:Y:S01]  /*547a0*/  STL.64 [R1+0x8d8], R38 ;  /* 0x0008d82601007387 */ /* 0x0003e20000100a00 */
[----:B0-----:R-:W3:Y:S02]  /*547b0*/  LDL.LU R36, [R1+0x870] ;  /* 0x0008700001247983 */ /* 0x001ee40000300800 */
[----:B------:R-:W3:Y:S02]  /*547c0*/  LDL.LU R37, [R1+0x874] ;  /* 0x0008740001257983 */ /* 0x000ee40000300800 */
[----:B------:R-:W-:-:S02]  /*547d0*/  IMAD.MOV.U32 R47, RZ, RZ, R20 ;  /* 0x000000ffff2f7224 */ /* 0x000fc400078e0014 */
[----:B------:R-:W-:Y:S01]  /*547e0*/  IMAD.MOV.U32 R46, RZ, RZ, R21 ;  /* 0x000000ffff2e7224 */ /* 0x000fe200078e0015 */
[----:B-1----:R-:W3:Y:S01]  /*547f0*/  LDL.LU R38, [R1+0x878] ;  /* 0x0008780001267983 */ /* 0x002ee20000300800 */
[----:B------:R-:W3:Y:S02]  /*54800*/  LDL.LU R39, [R1+0x87c] ;  /* 0x00087c0001277983 */ /* 0x000ee40000300800 */
[----:B------:R-:W3:Y:S02]  /*54810*/  LDL.64 R48, [R1+0x70] ;  /* 0x0000700001307983 */ /* 0x000ee40000100a00 */
[----:B------:R-:W-:Y:S01]  /*54820*/  STL.64 [R1+0x3300], R30 ;  /* 0x0033001e01007387 */ /* 0x000fe20000100a00 */
[----:B------:R0:W-:Y:S04]  /*54830*/  STL.64 [R1+0x32f8], R28 ;  /* 0x0032f81c01007387 */ /* 0x0001e80000100a00 */
[----:B0-----:R-:W4:Y:S02]  /*54840*/  LDL R28, [R1+0xa0] ;  /* 0x0000a000011c7983 */ /* 0x001f240000100800 */
[----:B------:R0:W-:Y:S02]  /*54850*/  STL.64 [R1+0x8c0], R4 ;  /* 0x0008c00401007387 */ /* 0x0001e40000100a00 */
[----:B------:R-:W-:Y:S01]  /*54860*/  STL.64 [R1+0x8c8], R6 ;  /* 0x0008c80601007387 */ /* 0x000fe20000100a00 */
[----:B0-----:R-:W3:Y:S01]  /*54870*/  LDL.LU.64 R4, [R1+0x3380] ;  /* 0x0033800001047983 */ /* 0x001ee20000300a00 */
[----:B------:R-:W3:Y:S02]  /*54880*/  LDL.LU.64 R20, [R1+0x3378] ;  /* 0x0033780001147983 */ /* 0x000ee40000300a00 */
[----:B------:R-:W-:Y:S02]  /*54890*/  STL.64 [R1+0x3330], R46 ;  /* 0x0033302e01007387 */ /* 0x000fe40000100a00 */
[----:B------:R0:W-:Y:S02]  /*548a0*/  STL.64 [R1+0x3328], R44 ;  /* 0x0033282c01007387 */ /* 0x0001e40000100a00 */
[----:B0-----:R-:W4:Y:S01]  /*548b0*/  LDL.LU R44, [R1+0x8a0] ;  /* 0x0008a000012c7983 */ /* 0x001f220000300800 */
[----:B------:R-:W4:Y:S02]  /*548c0*/  LDL.LU R45, [R1+0x8a4] ;  /* 0x0008a400012d7983 */ /* 0x000f240000300800 */
[----:B------:R-:W4:Y:S02]  /*548d0*/  LDL.LU R46, [R1+0x8a8] ;  /* 0x0008a800012e7983 */ /* 0x000f240000300800 */
[----:B------:R-:W4:Y:S01]  /*548e0*/  LDL.LU R47, [R1+0x8ac] ;  /* 0x0008ac00012f7983 */ /* 0x000f220000300800 */
[C---:B------:R-:W-:Y:S01]  /*548f0*/  HMMA.16816.F32.BF16 R12, R40.reuse, R52, R12 ;  /* 0x00000034280c723c */ /* 0x040fe2000004180c */
[----:B------:R-:W-:Y:S11]  /*54900*/  IMAD.MOV.U32 R29, RZ, RZ, R61 ;  /* 0x000000ffff1d7224 */ /* 0x000ff600078e003d */
[----:B------:R-:W-:Y:S11]  /*54910*/  @!UPT UIADD3 URZ, URZ, URZ, URZ ;  /* 0x0000003f3f3ff290 */ /* 0x000ff6000fffe03f */
[----:B------:R0:W-:Y:S01]  /*54920*/  STL.64 [R1+0x8b0], R12 ;  /* 0x0008b00c01007387 */ /* 0x0001e20000100a00 */
[----:B------:R1:W-:Y:S02]  /*54930*/  STL.64 [R1+0x8b8], R14 ;  /* 0x0008b80e01007387 */ /* 0x0003e40000100a00 */
[----:B0-----:R-:W-:Y:S02]  /*54940*/  IMAD.MOV.U32 R12, RZ, RZ, R52 ;  /* 0x000000ffff0c7224 */ /* 0x001fe400078e0034 */
[----:B------:R-:W-:Y:S02]  /*54950*/  IMAD.MOV.U32 R13, RZ, RZ, R53 ;  /* 0x000000ffff0d7224 */ /* 0x000fe400078e0035 */
[----:B------:R-:W3:Y:S01]  /*54960*/  LDL.LU.64 R52, [R1+0x3370] ;  /* 0x0033700001347983 */ /* 0x000ee20000300a00 */
[----:B------:R-:W-:Y:S02]  /*54970*/  IMAD.MOV.U32 R6, RZ, RZ, R33 ;  /* 0x000000ffff067224 */ /* 0x000fe400078e0021 */
[----:B------:R-:W-:Y:S01]  /*54980*/  IMAD.MOV.U32 R7, RZ, RZ, R32 ;  /* 0x000000ffff077224 */ /* 0x000fe200078e0020 */
[----:B--2---:R-:W-:Y:S01]  /*54990*/  HMMA.16816.F32.BF16 R8, R40, R56, R8 ;  /* 0x000000382808723c */ /* 0x004fe20000041808 */
[----:B------:R-:W-:-:S02]  /*549a0*/  IMAD.MOV.U32 R0, RZ, RZ, R57 ;  /* 0x000000ffff007224 */ /* 0x000fc400078e0039 */
[----:B------:R-:W-:Y:S11]  /*549b0*/  IMAD.MOV.U32 R2, RZ, RZ, R56 ;  /* 0x000000ffff027224 */ /* 0x000ff600078e0038 */
[----:B------:R-:W-:Y:S10]  /*549c0*/  @!UPT UIADD3 URZ, URZ, URZ, URZ ;  /* 0x0000003f3f3ff290 */ /* 0x000ff4000fffe03f */
[----:B------:R-:W-:Y:S02]  /*549d0*/  IMAD.MOV.U32 R19, RZ, RZ, R8 ;  /* 0x000000ffff137224 */ /* 0x000fe400078e0008 */
[----:B-1----:R-:W-:Y:S02]  /*549e0*/  IMAD.MOV.U32 R15, RZ, RZ, R9 ;  /* 0x000000ffff0f7224 */ /* 0x002fe400078e0009 */
[----:B------:R-:W-:Y:S02]  /*549f0*/  IMAD.MOV.U32 R54, RZ, RZ, R10 ;  /* 0x000000ffff367224 */ /* 0x000fe400078e000a */
[----:B------:R-:W-:Y:S02]  /*54a00*/  IMAD.MOV.U32 R55, RZ, RZ, R11 ;  /* 0x000000ffff377224 */ /* 0x000fe400078e000b */
[C---:B------:R-:W-:Y:S08]  /*54a10*/  HMMA.16816.F32.BF16 R8, R40.reuse, R32, R24 ;  /* 0x000000202808723c */ /* 0x040ff00000041818 */
[C---:B----4-:R-:W-:Y:S11]  /*54a20*/  HMMA.16816.F32.BF16 R28, R40.reuse, R28, R44 ;  /* 0x0000001c281c723c */ /* 0x050ff6000004182c */
[----:B------:R-:W-:Y:S11]  /*54a30*/  @!UPT UIADD3 URZ, URZ, URZ, URZ ;  /* 0x0000003f3f3ff290 */ /* 0x000ff6000fffe03f */
[----:B------:R-:W-:Y:S01]  /*54a40*/  @!UPT UIADD3 URZ, URZ, URZ, URZ ;  /* 0x0000003f3f3ff290 */ /* 0x000fe2000fffe03f */
[----:B------:R-:W-:Y:S01]  /*54a50*/  STL.64 [R1+0x8a0], R28 ;  /* 0x0008a01c01007387 */ /* 0x000fe20000100a00 */
[----:B------:R-:W-:Y:S02]  /*54a60*/  STL.64 [R1+0x8a8], R30 ;  /* 0x0008a81e01007387 */ /* 0x000fe40000100a00 */
[----:B------:R-:W-:Y:S02]  /*54a70*/  STL [R1+0x3214], R0 ;  /* 0x0032140001007387 */ /* 0x000fe40000100800 */
[----:B------:R-:W-:Y:S01]  /*54a80*/  STL [R1+0x3210], R2 ;  /* 0x0032100201007387 */ /* 0x000fe20000100800 */
[----:B------:R-:W-:Y:S01]  /*54a90*/  STL [R1+0x2f84], R19 ;  /* 0x002f841301007387 */ /* 0x000fe20000100800 */
[----:B------:R-:W-:Y:S02]  /*54aa0*/  STL [R1+0x2d14], R55 ;  /* 0x002d143701007387 */ /* 0x000fe40000100800 */
[----:B------:R-:W-:Y:S02]  /*54ab0*/  STL [R1+0x2d10], R54 ;  /* 0x002d103601007387 */ /* 0x000fe40000100800 */
[----:B------:R-:W-:Y:S01]  /*54ac0*/  STL [R1+0x2d04], R15 ;  /* 0x002d040f01007387 */ /* 0x000fe20000100800 */
[----:B------:R-:W-:Y:S01]  /*54ad0*/  STL.64 [R1+0x880], R8 ;  /* 0x0008800801007387 */ /* 0x000fe20000100a00 */
[----:B------:R3:W-:Y:S02]  /*54ae0*/  STL.64 [R1+0x888], R10 ;  /* 0x0008880a01007387 */ /* 0x0007e40000100a00 */
[C---:B---3--:R-:W-:Y:S01]  /*54af0*/  HMMA.16816.F32.BF16 R8, R40.reuse, R48, R36 ;  /* 0x000000302808723c */ /* 0x048fe20000041824 */
[----:B------:R-:W-:Y:S01]  /*54b00*/  STL [R1+0x321c], R6 ;  /* 0x00321c0601007387 */ /* 0x000fe20000100800 */
[----:B------:R-:W-:Y:S02]  /*54b10*/  STL [R1+0x3218], R7 ;  /* 0x0032180701007387 */ /* 0x000fe40000100800 */
[----:B------:R0:W-:Y:S02]  /*54b20*/  STL.64 [R1+0x3368], R4 ;  /* 0x0033680401007387 */ /* 0x0001e40000100a00 */
[----:B------:R-:W2:Y:S01]  /*54b30*/  LDL.LU R32, [R1+0x860] ;  /* 0x0008600001207983 */ /* 0x000ea20000300800 */
[----:B------:R-:W2:Y:S01]  /*54b40*/  LDL.LU R33, [R1+0x864] ;  /* 0x0008640001217983 */ /* 0x000ea20000300800 */
[----:B------:R-:W2:Y:S02]  /*54b50*/  LDL.LU R34, [R1+0x868] ;  /* 0x0008680001227983 */ /* 0x000ea40000300800 */
[----:B------:R-:W2:Y:S02]  /*54b60*/  LDL.LU R35, [R1+0x86c] ;  /* 0x00086c0001237983 */ /* 0x000ea40000300800 */
[----:B------:R-:W2:Y:S11]  /*54b70*/  LDL.64 R36, [R1+0x60] ;  /* 0x0000600001247983 */ /* 0x000eb60000100a00 */
[----:B------:R-:W-:Y:S01]  /*54b80*/  @!UPT UIADD3 URZ, URZ, URZ, URZ ;  /* 0x0000003f3f3ff290 */ /* 0x000fe2000fffe03f */
[----:B------:R-:W-:Y:S02]  /*54b90*/  IMAD.MOV.U32 R15, RZ, RZ, R10 ;  /* 0x000000ffff0f7224 */ /* 0x000fe400078e000a */
[----:B------:R-:W-:Y:S02]  /*54ba0*/  IMAD.MOV.U32 R14, RZ, RZ, R11 ;  /* 0x000000ffff0e7224 */ /* 0x000fe400078e000b */
[----:B------:R-:W-:Y:S02]  /*54bb0*/  IMAD.MOV.U32 R22, RZ, RZ, R8 ;  /* 0x000000ffff167224 */ /* 0x000fe400078e0008 */
[----:B------:R-:W-:Y:S01]  /*54bc0*/  IMAD.MOV.U32 R23, RZ, RZ, R9 ;  /* 0x000000ffff177224 */ /* 0x000fe200078e0009 */
[----:B------:R-:W-:Y:S01]  /*54bd0*/  STL.64 [R1+0x3350], R14 ;  /* 0x0033500e01007387 */ /* 0x000fe20000100a00 */
[----:B------:R-:W-:Y:S03]  /*54be0*/  STL.64 [R1+0x3348], R12 ;  /* 0x0033480c01007387 */ /* 0x000fe60000100a00 */
[----:B------:R-:W-:Y:S02]  /*54bf0*/  STL.64 [R1+0x3340], R22 ;  /* 0x0033401601007387 */ /* 0x000fe40000100a00 */
[----:B------:R-:W-:Y:S01]  /*54c00*/  STL.64 [R1+0x3338], R20 ;  /* 0x0033381401007387 */ /* 0x000fe20000100a00 */
[----:B------:R-:W3:Y:S01]  /*54c10*/  LDL.LU R8, [R1+0x810] ;  /* 0x0008100001087983 */ /* 0x000ee20000300800 */
[----:B------:R-:W3:Y:S02]  /*54c20*/  LDL.LU R9, [R1+0x814] ;  /* 0x0008140001097983 */ /* 0x000ee40000300800 */
[----:B------:R-:W4:Y:S02]  /*54c30*/  LDL.LU R10, [R1+0x818] ;  /* 0x00081800010a7983 */ /* 0x000f240000300800 */
[----:B------:R-:W4:Y:S01]  /*54c40*/  LDL.LU R11, [R1+0x81c] ;  /* 0x00081c00010b7983 */ /* 0x000f220000300800 */
[----:B0-----:R-:W2:Y:S01]  /*54c50*/  LDL.LU R4, [R1+0x850] ;  /* 0x0008500001047983 */ /* 0x001ea20000300800 */
[----:B------:R-:W2:Y:S02]  /*54c60*/  LDL.LU R5, [R1+0x854] ;  /* 0x0008540001057983 */ /* 0x000ea40000300800 */
[----:B------:R-:W2:Y:S02]  /*54c70*/  LDL.LU R6, [R1+0x858] ;  /* 0x0008580001067983 */ /* 0x000ea40000300800 */
[----:B------:R-:W2:Y:S01]  /*54c80*/  LDL.LU R7, [R1+0x85c] ;  /* 0x00085c0001077983 */ /* 0x000ea20000300800 */
[----:B----4-:R-:W-:Y:S01]  /*54c90*/  STL.64 [R1+0x3360], R10 ;  /* 0x0033600a01007387 */ /* 0x010fe20000100a00 */
[----:B---3--:R0:W-:Y:S03]  /*54ca0*/  STL.64 [R1+0x3358], R8 ;  /* 0x0033580801007387 */ /* 0x0081e60000100a00 */
[----:B0-----:R-:W3:Y:S01]  /*54cb0*/  LDL.64 R8, [R1+0x50] ;  /* 0x0000500001087983 */ /* 0x001ee20000100a00 */
[----:B--2---:R-:W-:Y:S01]  /*54cc0*/  HMMA.16816.F32.BF16 R32, R40, R36, R32 ;  /* 0x000000242820723c */ /* 0x004fe20000041820 */
[----:B------:R-:W2:Y:S02]  /*54cd0*/  LDL.LU R12, [R1+0x840] ;  /* 0x00084000010c7983 */ /* 0x000ea40000300800 */
[----:B------:R-:W2:Y:S01]  /*54ce0*/  LDL.LU R13, [R1+0x844] ;  /* 0x00084400010d7983 */ /* 0x000ea20000300800 */
[----:B------:R-:W2:Y:S01]  /*54cf0*/  LDL.LU R14, [R1+0x848] ;  /* 0x00084800010e7983 */ /* 0x000ea20000300800 */
[----:B------:R-:W2:Y:S02]  /*54d00*/  LDL.LU R15, [R1+0x84c] ;  /* 0x00084c00010f7983 */ /* 0x000ea40000300800 */
[----:B------:R-:W2:Y:S02]  /*54d10*/  LDL.64 R20, [R1+0x40] ;  /* 0x0000400001147983 */ /* 0x000ea40000100a00 */
[----:B------:R-:W4:Y:S01]  /*54d20*/  LDL.LU R44, [R1+0x830] ;  /* 0x00083000012c7983 */ /* 0x000f220000300800 */
[----:B------:R-:W4:Y:S01]  /*54d30*/  LDL.LU R45, [R1+0x834] ;  /* 0x00083400012d7983 */ /* 0x000f220000300800 */
[----:B------:R-:W4:Y:S02]  /*54d40*/  LDL.LU R46, [R1+0x838] ;  /* 0x00083800012e7983 */ /* 0x000f240000300800 */
[----:B------:R-:W4:Y:S02]  /*54d50*/  LDL.LU R47, [R1+0x83c] ;  /* 0x00083c00012f7983 */ /* 0x000f240000300800 */
[----:B------:R-:W4:Y:S02]  /*54d60*/  LDL.64 R28, [R1+0x30] ;  /* 0x00003000011c7983 */ /* 0x000f240000100a00 */
[----:B------:R-:W-:Y:S01]  /*54d70*/  IMAD.MOV.U32 R18, RZ, RZ, R49 ;  /* 0x000000ffff127224 */ /* 0x000fe200078e0031 */
[----:B------:R-:W2:Y:S01]  /*54d80*/  LDL.LU R56, [R1+0x820] ;  /* 0x0008200001387983 */ /* 0x000ea20000300800 */
[----:B------:R-:W-:-:S02]  /*54d90*/  IMAD.MOV.U32 R19, RZ, RZ, R48 ;  /* 0x000000ffff137224 */ /* 0x000fc400078e0030 */
[----:B------:R-:W2:Y:S02]  /*54da0*/  LDL.LU R57, [R1+0x824] ;  /* 0x0008240001397983 */ /* 0x000ea40000300800 */
[----:B------:R-:W2:Y:S01]  /*54db0*/  LDL.LU R58, [R1+0x828] ;  /* 0x00082800013a7983 */ /* 0x000ea20000300800 */
[----:B------:R-:W2:Y:S01]  /*54dc0*/  LDL.LU R59, [R1+0x82c] ;  /* 0x00082c00013b7983 */ /* 0x000ea20000300800 */
[----:B------:R-:W2:Y:S02]  /*54dd0*/  LDL.64 R24, [R1+0x20] ;  /* 0x0000200001187983 */ /* 0x000ea40000100a00 */
[----:B------:R-:W2:Y:S02]  /*54de0*/  LDL.64 R48, [R1+0x10] ;  /* 0x0000100001307983 */ /* 0x000ea40000100a00 */
[----:B------:R-:W-:Y:S01]  /*54df0*/  STL [R1+0x3224], R18 ;  /* 0x0032241201007387 */ /* 0x000fe20000100800 */
[----:B------:R-:W-:Y:S01]  /*54e00*/  STL [R1+0x3220], R19 ;  /* 0x0032201301007387 */ /* 0x000fe20000100800 */
[----:B------:R0:W-:Y:S02]  /*54e10*/  STL.64 [R1+0x860], R32 ;  /* 0x0008602001007387 */ /* 0x0001e40000100a00 */
[----:B------:R-:W-:-:S02]  /*54e20*/  IMAD.MOV.U32 R61, RZ, RZ, R37 ;  /* 0x000000ffff3d7224 */ /* 0x000fc400078e0025 */
[----:B------:R-:W-:Y:S02]  /*54e30*/  IMAD.MOV.U32 R2, RZ, RZ, R36 ;  /* 0x000000ffff027224 */ /* 0x000fe400078e0024 */
[----:B------:R-:W-:Y:S02]  /*54e40*/  IMAD.MOV.U32 R55, RZ, RZ, R34 ;  /* 0x000000ffff377224 */ /* 0x000fe400078e0022 */
[----:B------:R-:W-:Y:S01]  /*54e50*/  IMAD.MOV.U32 R54, RZ, RZ, R35 ;  /* 0x000000ffff367224 */ /* 0x000fe200078e0023 */
[----:B0-----:R-:W2:Y:S01]  /*54e60*/  LDL.LU R32, [R1+0x800] ;  /* 0x0008000001207983 */ /* 0x001ea20000300800 */
[----:B------:R-:W2:Y:S02]  /*54e70*/  LDL.LU R33, [R1+0x804] ;  /* 0x0008040001217983 */ /* 0x000ea40000300800 */
[----:B------:R-:W2:Y:S02]  /*54e80*/  LDL.LU R34, [R1+0x808] ;  /* 0x0008080001227983 */ /* 0x000ea40000300800 */
[----:B------:R-:W2:Y:S01]  /*54e90*/  LDL.LU R35, [R1+0x80c] ;  /* 0x00080c0001237983 */ /* 0x000ea20000300800 */
[----:B------:R-:W2:Y:S01]  /*54ea0*/  LDL.64 R36, [R1] ;  /* 0x0000000001247983 */ /* 0x000ea20000100a00 */
[----:B------:R-:W-:Y:S02]  /*54eb0*/  STL [R1+0x322c], R61 ;  /* 0x00322c3d01007387 */ /* 0x000fe40000100800 */
[----:B------:R-:W-:Y:S01]  /*54ec0*/  STL [R1+0x3228], R2 ;  /* 0x0032280201007387 */ /* 0x000fe20000100800 */
[C---:B---3--:R-:W-:Y:S01]  /*54ed0*/  HMMA.16816.F32.BF16 R4, R40.reuse, R8, R4 ;  /* 0x000000082804723c */ /* 0x048fe20000041804 */
[----:B------:R-:W-:Y:S11]  /*54ee0*/  IMAD.MOV.U32 R0, RZ, RZ, R9 ;  /* 0x000000ffff007224 */ /* 0x000ff600078e0009 */
[----:B------:R-:W-:Y:S11]  /*54ef0*/  @!UPT UIADD3 URZ, URZ, URZ, URZ ;  /* 0x0000003f3f3ff290 */ /* 0x000ff6000fffe03f */
[----:B------:R0:W-:Y:S01]  /*54f00*/  STL.64 [R1+0x850], R4 ;  /* 0x0008500401007387 */ /* 0x0001e20000100a00 */
[----:B------:R1:W-:Y:S03]  /*54f10*/  STL.64 [R1+0x858], R6 ;  /* 0x0008580601007387 */ /* 0x0003e60000100a00 */
[----:B0-----:R-:W3:Y:S01]  /*54f20*/  LDL.LU.64 R4, [R1+0x3368] ;  /* 0x0033680001047983 */ /* 0x001ee20000300a00 */
[----:B-1----:R-:W-:Y:S02]  /*54f30*/  IMAD.MOV.U32 R7, RZ, RZ, R8 ;  /* 0x000000ffff077224 */ /* 0x002fe400078e0008 */
[----:B------:R-:W3:Y:S02]  /*54f40*/  LDL.LU.64 R10, [R1+0x3360] ;  /* 0x00336000010a7983 */ /* 0x000ee40000300a00 */
[----:B------:R-:W3:Y:S01]  /*54f50*/  LDL.LU.64 R8, [R1+0x3358] ;  /* 0x0033580001087983 */ /* 0x000ee20000300a00 */
[C---:B--2---:R-:W-:Y:S08]  /*54f60*/  HMMA.16816.F32.BF16 R12, R40.reuse, R20, R12 ;  /* 0x00000014280c723c */ /* 0x044ff0000004180c */
[C---:B----4-:R-:W-:Y:S08]  /*54f70*/  HMMA.16816.F32.BF16 R44, R40.reuse, R28, R44 ;  /* 0x0000001c282c723c */ /* 0x050ff0000004182c */
[----:B------:R-:W-:Y:S01]  /*54f80*/  HMMA.16816.F32.BF16 R56, R40, R24, R56 ;  /* 0x000000182838723c */ /* 0x000fe20000041838 */
[----:B------:R-:W-:Y:S01]  /*54f90*/  STL [R1+0x3234], R0 ;  /* 0x0032340001007387 */ /* 0x000fe20000100800 */
[----:B------:R-:W-:Y:S02]  /*54fa0*/  STL [R1+0x3230], R7 ;  /* 0x0032300701007387 */ /* 0x000fe40000100800 */
[----:B------:R-:W-:-:S02]  /*54fb0*/  IMAD.MOV.U32 R6, RZ, RZ, R21 ;  /* 0x000000ffff067224 */ /* 0x000fc400078e0015 */
[----:B------:R-:W-:Y:S02]  /*54fc0*/  IMAD.MOV.U32 R19, RZ, RZ, R20 ;  /* 0x000000ffff137224 */ /* 0x000fe400078e0014 */
[----:B------:R-:W-:Y:S02]  /*54fd0*/  IMAD.MOV.U32 R2, RZ, RZ, R28 ;  /* 0x000000ffff027224 */ /* 0x000fe400078e001c */
[----:B------:R-:W-:Y:S01]  /*54fe0*/  IMAD.MOV.U32 R18, RZ, RZ, R29 ;  /* 0x000000ffff127224 */ /* 0x000fe200078e001d */
[----:B------:R-:W-:Y:S01]  /*54ff0*/  STL.64 [R1+0x840], R12 ;  /* 0x0008400c01007387 */ /* 0x000fe20000100a00 */
[----:B------:R0:W-:Y:S03]  /*55000*/  STL.64 [R1+0x848], R14 ;  /* 0x0008480e01007387 */ /* 0x0001e60000100a00 */
[----:B0-----:R-:W2:Y:S01]  /*55010*/  LDL.LU.64 R14, [R1+0x3350] ;  /* 0x00335000010e7983 */ /* 0x001ea20000300a00 */
[----:B------:R-:W4:Y:S02]  /*55020*/  LDL.LU.64 R12, [R1+0x3348] ;  /* 0x00334800010c7983 */ /* 0x000f240000300a00 */
[----:B------:R-:W2:Y:S02]  /*55030*/  LDL.LU.64 R22, [R1+0x3340] ;  /* 0x0033400001167983 */ /* 0x000ea40000300a00 */
[----:B------:R-:W2:Y:S01]  /*55040*/  LDL.LU.64 R20, [R1+0x3338] ;  /* 0x0033380001147983 */ /* 0x000ea20000300a00 */
[----:B------:R-:W-:Y:S01]  /*55050*/  STL [R1+0x323c], R6 ;  /* 0x00323c0601007387 */ /* 0x000fe20000100800 */
[----:B------:R-:W-:Y:S02]  /*55060*/  STL [R1+0x3238], R19 ;  /* 0x0032381301007387 */ /* 0x000fe40000100800 */
[----:B------:R-:W-:Y:S02]  /*55070*/  STL.64 [R1+0x830], R44 ;  /* 0x0008302c01007387 */ /* 0x000fe40000100a00 */
[----:B------:R0:W-:Y:S02]  /*55080*/  STL.64 [R1+0x838], R46 ;  /* 0x0008382e01007387 */ /* 0x0001e40000100a00 */
[----:B0-----:R-:W2:Y:S01]  /*55090*/  LDL.LU.64 R46, [R1+0x3330] ;  /* 0x00333000012e7983 */ /* 0x001ea20000300a00 */
[----:B------:R-:W2:Y:S02]  /*550a0*/  LDL.LU.64 R44, [R1+0x3328] ;  /* 0x00332800012c7983 */ /* 0x000ea40000300a00 */
[----:B------:R-:W2:Y:S02]  /*550b0*/  LDL.LU R28, [R1+0x7f0] ;  /* 0x0007f000011c7983 */ /* 0x000ea40000300800 */
[----:B------:R-:W2:Y:S01]  /*550c0*/  LDL.LU R29, [R1+0x7f4] ;  /* 0x0007f400011d7983 */ /* 0x000ea20000300800 */
[----:B------:R-:W2:Y:S01]  /*550d0*/  LDL.LU R30, [R1+0x7f8] ;  /* 0x0007f800011e7983 */ /* 0x000ea20000300800 */
[----:B------:R-:W2:Y:S02]  /*550e0*/  LDL.LU R31, [R1+0x7fc] ;  /* 0x0007fc00011f7983 */ /* 0x000ea40000300800 */
[----:B------:R-:W-:Y:S02]  /*550f0*/  STL [R1+0x3240], R2 ;  /* 0x0032400201007387 */ /* 0x000fe40000100800 */
[----:B------:R-:W-:Y:S01]  /*55100*/  STL.64 [R1+0x820], R56 ;  /* 0x0008203801007387 */ /* 0x000fe20000100a00 */
[----:B------:R0:W-:Y:S01]  /*55110*/  STL.64 [R1+0x828], R58 ;  /* 0x0008283a01007387 */ /* 0x0001e20000100a00 */
[----:B------:R-:W-:-:S02]  /*55120*/  IMAD.MOV.U32 R7, RZ, RZ, R24 ;  /* 0x000000ffff077224 */ /* 0x000fc400078e0018 */
[----:B------:R-:W-:Y:S02]  /*55130*/  IMAD.MOV.U32 R61, RZ, RZ, R25 ;  /* 0x000000ffff3d7224 */ /* 0x000fe400078e0019 */
[----:B------:R-:W-:Y:S02]  /*55140*/  IMAD.MOV.U32 R19, RZ, RZ, R48 ;  /* 0x000000ffff137224 */ /* 0x000fe400078e0030 */
[----:B------:R-:W-:Y:S01]  /*55150*/  IMAD.MOV.U32 R0, RZ, RZ, R49 ;  /* 0x000000ffff007224 */ /* 0x000fe200078e0031 */
[----:B0-----:R-:W2:Y:S01]  /*55160*/  LDL.LU.64 R58, [R1+0x3320] ;  /* 0x00332000013a7983 */ /* 0x001ea20000300a00 */
[----:B------:R-:W2:Y:S02]  /*55170*/  LDL.LU.64 R56, [R1+0x3318] ;  /* 0x0033180001387983 */ /* 0x000ea40000300a00 */
[----:B------:R-:W4:Y:S01]  /*55180*/  LDL.LU.64 R24, [R1+0x3310] ;  /* 0x0033100001187983 */ /* 0x000f220000300a00 */
[C---:B---3--:R-:W-:Y:S11]  /*55190*/  HMMA.16816.F32.BF16 R8, R40.reuse, R48, R8 ;  /* 0x000000302808723c */ /* 0x048ff60000041808 */
[----:B------:R-:W-:Y:S11]  /*551a0*/  @!UPT UIADD3 URZ, URZ, URZ, URZ ;  /* 0x0000003f3f3ff290 */ /* 0x000ff6000fffe03f */
[----:B------:R-:W-:Y:S01]  /*551b0*/  @!UPT UIADD3 URZ, URZ, URZ, URZ ;  /* 0x0000003f3f3ff290 */ /* 0x000fe2000fffe03f */
[----:B------:R0:W-:Y:S01]  /*551c0*/  STL.64 [R1+0x810], R8 ;  /* 0x0008100801007387 */ /* 0x0001e20000100a00 */
[----:B------:R1:W-:Y:S02]  /*551d0*/  STL.64 [R1+0x818], R10 ;  /* 0x0008180a01007387 */ /* 0x0003e40000100a00 */
[----:B------:R-:W3:Y:S02]  /*551e0*/  LDL.LU R48, [R1+0x7e0] ;  /* 0x0007e00001307983 */ /* 0x000ee40000300800 */
[----:B------:R-:W3:Y:S01]  /*551f0*/  LDL.LU R49, [R1+0x7e4] ;  /* 0x0007e40001317983 */ /* 0x000ee20000300800 */
[----:B------:R-:W3:Y:S01]  /*55200*/  LDL.LU R50, [R1+0x7e8] ;  /* 0x0007e80001327983 */ /* 0x000ee20000300800 */
[----:B------:R-:W3:Y:S01]  /*55210*/  LDL.LU R51, [R1+0x7ec] ;  /* 0x0007ec0001337983 */ /* 0x000ee20000300800 */
[C---:B------:R-:W-:Y:S01]  /*55220*/  HMMA.16816.F32.BF16 R32, R40.reuse, R36, R32 ;  /* 0x000000242820723c */ /* 0x040fe20000041820 */
[----:B------:R-:W-:Y:S02]  /*55230*/  IMAD.MOV.U32 R2, RZ, RZ, R36 ;  /* 0x000000ffff027224 */ /* 0x000fe400078e0024 */
[----:B------:R-:W-:Y:S01]  /*55240*/  IMAD.MOV.U32 R6, RZ, RZ, R37 ;  /* 0x000000ffff067224 */ /* 0x000fe200078e0025 */
[----:B0-----:R-:W4:Y:S01]  /*55250*/  LDL.LU R8, [R1+0x7d0] ;  /* 0x0007d00001087983 */ /* 0x001f220000300800 */
[----:B------:R-:W4:Y:S02]  /*55260*/  LDL.LU R9, [R1+0x7d4] ;  /* 0x0007d40001097983 */ /* 0x000f240000300800 */
[----:B-1----:R-:W4:Y:S02]  /*55270*/  LDL.LU R10, [R1+0x7d8] ;  /* 0x0007d800010a7983 */ /* 0x002f240000300800 */
[----:B------:R-:W4:Y:S01]  /*55280*/  LDL.LU R11, [R1+0x7dc] ;  /* 0x0007dc00010b7983 */ /* 0x000f220000300800 */
[----:B------:R-:W4:Y:S11]  /*55290*/  LDL.LU.64 R36, [R1+0x3308] ;  /* 0x0033080001247983 */ /* 0x000f360000300a00 */
[----:B------:R-:W-:Y:S02]  /*552a0*/  @!UPT UIADD3 URZ, URZ, URZ, URZ ;  /* 0x0000003f3f3ff290 */ /* 0x000fe4000fffe03f */
[----:B------:R0:W-:Y:S01]  /*552b0*/  STL [R1+0x800], R32 ;  /* 0x0008002001007387 */ /* 0x0001e20000100800 */
[----:B------:R1:W-:Y:S02]  /*552c0*/  STL [R1+0x80c], R35 ;  /* 0x00080c2301007387 */ /* 0x0003e40000100800 */
[----:B------:R-:W-:Y:S02]  /*552d0*/  IMAD.MOV.U32 R26, RZ, RZ, R33 ;  /* 0x000000ffff1a7224 */ /* 0x000fe400078e0021 */
[----:B------:R-:W-:Y:S01]  /*552e0*/  IMAD.MOV.U32 R27, RZ, RZ, R34 ;  /* 0x000000ffff1b7224 */ /* 0x000fe200078e0022 */
[----:B0-----:R-:W4:Y:S01]  /*552f0*/  LDL.LU R32, [R1+0x7c0] ;  /* 0x0007c00001207983 */ /* 0x001f220000300800 */
[----:B------:R-:W4:Y:S02]  /*55300*/  LDL.LU R33, [R1+0x7c4] ;  /* 0x0007c40001217983 */ /* 0x000f240000300800 */
[----:B------:R-:W4:Y:S02]  /*55310*/  LDL.LU R34, [R1+0x7c8] ;  /* 0x0007c80001227983 */ /* 0x000f240000300800 */
[----:B-1----:R-:W4:Y:S01]  /*55320*/  LDL.LU R35, [R1+0x7cc] ;  /* 0x0007cc0001237983 */ /* 0x002f220000300800 */
[----:B--2---:R-:W-:Y:S01]  /*55330*/  HMMA.16816.F32.BF16 R28, R40, R56, R28 ;  /* 0x00000038281c723c */ /* 0x004fe2000004181c */
[----:B------:R-:W-:Y:S01]  /*55340*/  STL.64 [R1+0x32a8], R6 ;  /* 0x0032a80601007387 */ /* 0x000fe20000100a00 */
[----:B------:R0:W-:Y:S03]  /*55350*/  STL.64 [R1+0x32a0], R4 ;  /* 0x0032a00401007387 */ /* 0x0001e60000100a00 */
[----:B0-----:R-:W2:Y:S01]  /*55360*/  LDL.LU R4, [R1+0x770] ;  /* 0x0007700001047983 */ /* 0x001ea20000300800 */
[----:B------:R-:W2:Y:S02]  /*55370*/  LDL.LU R5, [R1+0x774] ;  /* 0x0007740001057983 */ /* 0x000ea40000300800 */
[----:B------:R-:W2:Y:S02]  /*55380*/  LDL.LU R6, [R1+0x778] ;  /* 0x0007780001067983 */ /* 0x000ea40000300800 */
[----:B------:R-:W2:Y:S01]  /*55390*/  LDL.LU R7, [R1+0x77c] ;  /* 0x00077c0001077983 */ /* 0x000ea20000300800 */
[----:B------:R-:W-:Y:S01]  /*553a0*/  STL [R1+0x2c8c], R27 ;  /* 0x002c8c1b01007387 */ /* 0x000fe20000100800 */
[----:B------:R-:W-:Y:S11]  /*553b0*/  STL [R1+0x2c88], R26 ;  /* 0x002c881a01007387 */ /* 0x000ff60000100800 */
[----:B------:R0:W-:Y:S01]  /*553c0*/  STL.64 [R1+0x7f0], R28 ;  /* 0x0007f01c01007387 */ /* 0x0001e20000100a00 */
[----:B------:R-:W-:-:S02]  /*553d0*/  IMAD.MOV.U32 R38, RZ, RZ, R30 ;  /* 0x000000ffff267224 */ /* 0x000fc400078e001e */
[----:B------:R-:W-:Y:S02]  /*553e0*/  IMAD.MOV.U32 R39, RZ, RZ, R31 ;  /* 0x000000ffff277224 */ /* 0x000fe400078e001f */
[----:B------:R-:W2:Y:S04]  /*553f0*/  LDL.LU.64 R30, [R1+0x3300] ;  /* 0x00330000011e7983 */ /* 0x000ea80000300a00 */
[----:B0-----:R-:W2:Y:S01]  /*55400*/  LDL.LU.64 R28, [R1+0x32f8] ;  /* 0x0032f800011c7983 */ /* 0x001ea20000300a00 */
[----:B------:R-:W-:Y:S02]  /*55410*/  STL.64 [R1+0x3108], R58 ;  /* 0x0031083a01007387 */ /* 0x000fe40000100a00 */
[----:B------:R0:W-:Y:S02]  /*55420*/  STL.64 [R1+0x3100], R56 ;  /* 0x0031003801007387 */ /* 0x0001e40000100a00 */
        /* <DEDUP_REMOVED lines=9> */
[----:B0-----:R-:W3:Y:S01]  /*554c0*/  LDL.LU.64 R50, [R1+0x32f0] ;  /* 0x0032f00001327983 */ /* 0x001ee20000300a00 */
[----:B------:R-:W2:Y:S01]  /*554d0*/  LDL.LU.64 R48, [R1+0x32e8] ;  /* 0x0032e80001307983 */ /* 0x000ea20000300a00 */
[C---:B----4-:R-:W-:Y:S01]  /*554e0*/  HMMA.16816.F32.BF16 R32, R40.reuse, R36, R32 ;  /* 0x000000242820723c */ /* 0x050fe20000041820 */
[----:B------:R-:W-:Y:S01]  /*554f0*/  STL.64 [R1+0x30f8], R54 ;  /* 0x0030f83601007387 */ /* 0x000fe20000100a00 */
[----:B------:R0:W-:Y:S04]  /*55500*/  STL.64 [R1+0x30f0], R52 ;  /* 0x0030f03401007387 */ /* 0x0001e80000100a00 */
[----:B0-----:R-:W4:Y:S01]  /*55510*/  LDL.LU R52, [R1+0x790] ;  /* 0x0007900001347983 */ /* 0x001f220000300800 */
[----:B------:R-:W4:Y:S02]  /*55520*/  LDL.LU R53, [R1+0x794] ;  /* 0x0007940001357983 */ /* 0x000f240000300800 */
[----:B------:R-:W4:Y:S02]  /*55530*/  LDL.LU R54, [R1+0x798] ;  /* 0x0007980001367983 */ /* 0x000f240000300800 */
[----:B------:R-:W4:Y:S01]  /*55540*/  LDL.LU R55, [R1+0x79c] ;  /* 0x00079c0001377983 */ /* 0x000f220000300800 */
        /* <DEDUP_REMOVED lines=8> */
[----:B---3--:R-:W-:Y:S02]  /*555d0*/  STL.64 [R1+0x30e8], R50 ;  /* 0x0030e83201007387 */ /* 0x008fe40000100a00 */
[----:B------:R0:W-:Y:S02]  /*555e0*/  STL.64 [R1+0x30e0], R48 ;  /* 0x0030e03001007387 */ /* 0x0001e40000100a00 */
[----:B0-----:R-:W3:Y:S01]  /*555f0*/  LDL.LU R48, [R1+0x7a0] ;  /* 0x0007a00001307983 */ /* 0x001ee20000300800 */
[----:B------:R-:W3:Y:S02]  /*55600*/  LDL.LU R49, [R1+0x7a4] ;  /* 0x0007a40001317983 */ /* 0x000ee40000300800 */
[----:B------:R-:W3:Y:S02]  /*55610*/  LDL.LU R50, [R1+0x7a8] ;  /* 0x0007a80001327983 */ /* 0x000ee40000300800 */
[----:B------:R-:W3:Y:S01]  /*55620*/  LDL.LU R51, [R1+0x7ac] ;  /* 0x0007ac0001337983 */ /* 0x000ee20000300800 */
[----:B------:R-:W-:Y:S01]  /*55630*/  STL [R1+0x2c94], R27 ;  /* 0x002c941b01007387 */ /* 0x000fe20000100800 */
[----:B------:R-:W-:Y:S02]  /*55640*/  STL [R1+0x2c90], R26 ;  /* 0x002c901a01007387 */ /* 0x000fe40000100800 */
[----:B------:R-:W-:Y:S02]  /*55650*/  STL.64 [R1+0x7c0], R32 ;  /* 0x0007c02001007387 */ /* 0x000fe40000100a00 */
[----:B------:R0:W-:Y:S02]  /*55660*/  STL.64 [R1+0x7c8], R34 ;  /* 0x0007c82201007387 */ /* 0x0001e40000100a00 */
[----:B0-----:R-:W2:Y:S01]  /*55670*/  LDL.LU.64 R34, [R1+0x32d0] ;  /* 0x0032d00001227983 */ /* 0x001ea20000300a00 */
[----:B------:R-:W2:Y:S02]  /*55680*/  LDL.LU.64 R32, [R1+0x32c8] ;  /* 0x0032c80001207983 */ /* 0x000ea40000300a00 */
[----:B------:R-:W-:Y:S02]  /*55690*/  STL.64 [R1+0x3118], R38 ;  /* 0x0031182601007387 */ /* 0x000fe40000100a00 */
[----:B------:R0:W-:Y:S02]  /*556a0*/  STL.64 [R1+0x3110], R36 ;  /* 0x0031102401007387 */ /* 0x0001e40000100a00 */
[----:B0-----:R-:W2:Y:S01]  /*556b0*/  LDL.LU R36, [R1+0x7b0] ;  /* 0x0007b00001247983 */ /* 0x001ea20000300800 */
[----:B------:R-:W2:Y:S02]  /*556c0*/  LDL.LU R37, [R1+0x7b4] ;  /* 0x0007b40001257983 */ /* 0x000ea40000300800 */
[----:B------:R-:W2:Y:S02]  /*556d0*/  LDL.LU R38, [R1+0x7b8] ;  /* 0x0007b80001267983 */ /* 0x000ea40000300800 */
[----:B------:R-:W2:Y:S01]  /*556e0*/  LDL.LU R39, [R1+0x7bc] ;  /* 0x0007bc0001277983 */ /* 0x000ea20000300800 */
[C---:B------:R-:W-:Y:S08]  /*556f0*/  HMMA.16816.F32.BF16 R4, R40.reuse, R16, R4 ;  /* 0x000000102804723c */ /* 0x040ff00000041804 */
[C---:B--2---:R-:W-:Y:S11]  /*55700*/  HMMA.16816.F32.BF16 R36, R40.reuse, R32, R36 ;  /* 0x000000202824723c */ /* 0x044ff60000041824 */
[----:B------:R-:W-:Y:S11]  /*55710*/  @!UPT UIADD3 URZ, URZ, URZ, URZ ;  /* 0x0000003f3f3ff290 */ /* 0x000ff6000fffe03f */
[----:B------:R-:W-:Y:S01]  /*55720*/  @!UPT UIADD3 URZ, URZ, URZ, URZ ;  /* 0x0000003f3f3ff290 */ /* 0x000fe2000fffe03f */
[----:B------:R-:W-:Y:S01]  /*55730*/  STL [R1+0x7b0], R36 ;  /* 0x0007b02401007387 */ /* 0x000fe20000100800 */
[----:B------:R-:W-:Y:S02]  /*55740*/  IMAD.MOV.U32 R27, RZ, RZ, R37 ;  /* 0x000000ffff1b7224 */ /* 0x000fe400078e0025 */
[----:B------:R3:W-:Y:S02]  /*55750*/  STL [R1+0x7bc], R39 ;  /* 0x0007bc2701007387 */ /* 0x0007e40000100800 */
[----:B------:R-:W-:Y:S02]  /*55760*/  IMAD.MOV.U32 R26, RZ, RZ, R38 ;  /* 0x000000ffff1a7224 */ /* 0x000fe400078e0026 */
[C---:B---3--:R-:W-:Y:S01]  /*55770*/  HMMA.16816.F32.BF16 R36, R40.reuse, R28, R48 ;  /* 0x0000001c2824723c */ /* 0x048fe20000041830 */
[----:B------:R-:W-:Y:S01]  /*55780*/  STL.64 [R1+0x3128], R34 ;  /* 0x0031282201007387 */ /* 0x000fe20000100a00 */
[----:B------:R4:W-:Y:S02]  /*55790*/  STL.64 [R1+0x3120], R32 ;  /* 0x0031202001007387 */ /* 0x0009e40000100a00 */
[----:B------:R-:W-:Y:S04]  /*557a0*/  STL.64 [R1+0x3270], R28 ;  /* 0x0032701c01007387 */ /* 0x000fe80000100a00 */
[C---:B----4-:R-:W-:Y:S11]  /*557b0*/  HMMA.16816.F32.BF16 R32, R40.reuse, R24, R52 ;  /* 0x000000182820723c */ /* 0x050ff60000041834 */
[----:B------:R-:W-:Y:S04]  /*557c0*/  @!UPT UIADD3 URZ, URZ, URZ, URZ ;  /* 0x0000003f3f3ff290 */ /* 0x000fe8000fffe03f */
[----:B------:R-:W-:Y:S01]  /*557d0*/  STL.64 [R1+0x7a0], R36 ;  /* 0x0007a02401007387 */ /* 0x000fe20000100a00 */
[----:B------:R-:W-:Y:S02]  /*557e0*/  STL.64 [R1+0x7a8], R38 ;  /* 0x0007a82601007387 */ /* 0x000fe40000100a00 */
[----:B------:R-:W-:Y:S02]  /*557f0*/  STL.64 [R1+0x3138], R26 ;  /* 0x0031381a01007387 */ /* 0x000fe40000100a00 */
[----:B------:R0:W-:Y:S02]  /*55800*/  STL.64 [R1+0x3130], R24 ;  /* 0x0031301801007387 */ /* 0x0001e40000100a00 */
[----:B0-----:R-:W-:Y:S01]  /*55810*/  HMMA.16816.F32.BF16 R24, R40, R20, R56 ;  /* 0x000000142818723c */ /* 0x001fe20000041838 */
[----:B------:R0:W-:Y:S01]  /*55820*/  STL.64 [R1+0x790], R32 ;  /* 0x0007902001007387 */ /* 0x0001e20000100a00 */
[----:B------:R-:W-:Y:S02]  /*55830*/  STL.64 [R1+0x798], R34 ;  /* 0x0007982201007387 */ /* 0x000fe40000100a00 */
[----:B------:R-:W-:Y:S02]  /*55840*/  STL.64 [R1+0x3148], R22 ;  /* 0x0031481601007387 */ /* 0x000fe40000100a00 */
[----:B------:R1:W-:Y:S02]  /*55850*/  STL.64 [R1+0x3140], R20 ;  /* 0x0031401401007387 */ /* 0x0003e40000100a00 */
[----:B------:R-:W-:-:S02]  /*55860*/  IMAD.MOV.U32 R48, RZ, RZ, R47 ;  /* 0x000000ffff307224 */ /* 0x000fc400078e002f */
[----:B------:R-:W-:Y:S02]  /*55870*/  IMAD.MOV.U32 R49, RZ, RZ, R46 ;  /* 0x000000ffff317224 */ /* 0x000fe400078e002e */
[----:B------:R-:W-:Y:S02]  /*55880*/  IMAD.MOV.U32 R56, RZ, RZ, R12 ;  /* 0x000000ffff387224 */ /* 0x000fe400078e000c */
[----:B------:R-:W-:-:S09]  /*55890*/  IMAD.MOV.U32 R57, RZ, RZ, R13 ;  /* 0x000000ffff397224 */ /* 0x000fd200078e000d */
[----:B------:R2:W-:Y:S01]  /*558a0*/  STL.64 [R1+0x780], R24 ;  /* 0x0007801801007387 */ /* 0x0005e20000100a00 */
[----:B------:R3:W-:Y:S02]  /*558b0*/  STL.64 [R1+0x788], R26 ;  /* 0x0007881a01007387 */ /* 0x0007e40000100a00 */
[----:B------:R-:W4:Y:S02]  /*558c0*/  LDL.LU R12, [R1+0x32c4] ;  /* 0x0032c400010c7983 */ /* 0x000f240000300800 */
[----:B------:R-:W-:Y:S01]  /*558d0*/  STL.64 [R1+0x770], R4 ;  /* 0x0007700401007387 */ /* 0x000fe20000100a00 */
[----:B------:R-:W-:Y:S01]  /*558e0*/  STL.64 [R1+0x778], R6 ;  /* 0x0007780601007387 */ /* 0x000fe20000100a00 */
[----:B------:R-:W4:Y:S02]  /*558f0*/  LDL.LU R13, [R1+0x32c0] ;  /* 0x0032c000010d7983 */ /* 0x000f240000300800 */
[----:B------:R-:W-:Y:S02]  /*55900*/  STL.64 [R1+0x3248], R48 ;  /* 0x0032483001007387 */ /* 0x000fe40000100a00 */
[----:B------:R-:W2:Y:S01]  /*55910*/  LDL.LU R36, [R1+0x740] ;  /* 0x0007400001247983 */ /* 0x000ea20000300800 */
[----:B------:R-:W2:Y:S01]  /*55920*/  LDL.LU R37, [R1+0x744] ;  /* 0x0007440001257983 */ /* 0x000ea20000300800 */
[----:B------:R-:W2:Y:S02]  /*55930*/  LDL.LU R38, [R1+0x748] ;  /* 0x0007480001267983 */ /* 0x000ea40000300800 */
[----:B------:R-:W2:Y:S02]  /*55940*/  LDL.LU R39, [R1+0x74c] ;  /* 0x00074c0001277983 */ /* 0x000ea40000300800 */
[----:B0-----:R-:W-:-:S02]  /*55950*/  IMAD.MOV.U32 R32, RZ, RZ, R31 ;  /* 0x000000ffff207224 */ /* 0x001fc400078e001f */
[----:B------:R-:W-:Y:S02]  /*55960*/  IMAD.MOV.U32 R33, RZ, RZ, R30 ;  /* 0x000000ffff217224 */ /* 0x000fe400078e001e */
[----:B-1----:R-:W-:Y:S02]  /*55970*/  IMAD.MOV.U32 R20, RZ, RZ, R11 ;  /* 0x000000ffff147224 */ /* 0x002fe400078e000b */
[----:B------:R-:W-:Y:S01]  /*55980*/  IMAD.MOV.U32 R21, RZ, RZ, R10 ;  /* 0x000000ffff157224 */ /* 0x000fe200078e000a */
[----:B--2---:R-:W-:Y:S01]  /*55990*/  STL.64 [R1+0x3258], R38 ;  /* 0x0032582601007387 */ /* 0x004fe20000100a00 */
[----:B------:R-:W-:Y:S02]  /*559a0*/  STL.64 [R1+0x3250], R36 ;  /* 0x0032502401007387 */ /* 0x000fe40000100a00 */
[----:B------:R-:W-:Y:S02]  /*559b0*/  STL.64 [R1+0x3260], R32 ;  /* 0x0032602001007387 */ /* 0x000fe40000100a00 */
[----:B------:R0:W-:Y:S01]  /*559c0*/  STL.64 [R1+0x3268], R20 ;  /* 0x0032681401007387 */ /* 0x0001e20000100a00 */
[----:B------:R-:W2:Y:S01]  /*559d0*/  LDL.LU R24, [R1+0x360] ;  /* 0x0003600001187983 */ /* 0x000ea20000300800 */
[----:B------:R-:W2:Y:S02]  /*559e0*/  LDL.LU R25, [R1+0x364] ;  /* 0x0003640001197983 */ /* 0x000ea40000300800 */
[----:B---3--:R-:W3:Y:S02]  /*559f0*/  LDL.LU R26, [R1+0x368] ;  /* 0x00036800011a7983 */ /* 0x008ee40000300800 */
[----:B------:R-:W3:Y:S02]  /*55a00*/  LDL.LU R27, [R1+0x36c] ;  /* 0x00036c00011b7983 */ /* 0x000ee40000300800 */
[----:B0-----:R-:W-:-:S02]  /*55a10*/  IMAD.MOV.U32 R21, RZ, RZ, R8 ;  /* 0x000000ffff157224 */ /* 0x001fc400078e0008 */
[----:B------:R-:W-:Y:S01]  /*55a20*/  IMAD.MOV.U32 R20, RZ, RZ, R9 ;  /* 0x000000ffff147224 */ /* 0x000fe200078e0009 */
[----:B---3--:R-:W-:Y:S01]  /*55a30*/  STL.64 [R1+0x3280], R26 ;  /* 0x0032801a01007387 */ /* 0x008fe20000100a00 */
[----:B--2---:R0:W-:Y:S02]  /*55a40*/  STL.64 [R1+0x3278], R24 ;  /* 0x0032781801007387 */ /* 0x0041e40000100a00 */
[----:B------:R-:W4:Y:S02]  /*55a50*/  LDL.LU R8, [R1+0x760] ;  /* 0x0007600001087983 */ /* 0x000f240000300800 */
[----:B------:R-:W4:Y:S01]  /*55a60*/  LDL.LU R9, [R1+0x764] ;  /* 0x0007640001097983 */ /* 0x000f220000300800 */
[----:B------:R-:W4:Y:S01]  /*55a70*/  LDL.LU R10, [R1+0x768] ;  /* 0x00076800010a7983 */ /* 0x000f220000300800 */
[----:B------:R-:W4:Y:S02]  /*55a80*/  LDL.LU R11, [R1+0x76c] ;  /* 0x00076c00010b7983 */ /* 0x000f240000300800 */
[----:B------:R1:W-:Y:S02]  /*55a90*/  STL.64 [R1+0x3288], R20 ;  /* 0x0032881401007387 */ /* 0x0003e40000100a00 */
[----:B------:R-:W2:Y:S01]  /*55aa0*/  LDL.LU R28, [R1+0x3b0] ;  /* 0x0003b000011c7983 */ /* 0x000ea20000300800 */
[----:B------:R-:W2:Y:S01]  /*55ab0*/  LDL.LU R29, [R1+0x3b4] ;  /* 0x0003b400011d7983 */ /* 0x000ea20000300800 */
[----:B------:R-:W2:Y:S02]  /*55ac0*/  LDL.LU R30, [R1+0x3b8] ;  /* 0x0003b800011e7983 */ /* 0x000ea40000300800 */
[----:B------:R-:W2:Y:S02]  /*55ad0*/  LDL.LU R31, [R1+0x3bc] ;  /* 0x0003bc00011f7983 */ /* 0x000ea40000300800 */
[----:B------:R-:W3:Y:S01]  /*55ae0*/  LDL.LU R4, [R1+0x750] ;  /* 0x0007500001047983 */ /* 0x000ee20000300800 */
[----:B------:R-:W3:Y:S01]  /*55af0*/  LDL.LU R5, [R1+0x754] ;  /* 0x0007540001057983 */ /* 0x000ee20000300800 */
[----:B------:R-:W3:Y:S02]  /*55b00*/  LDL.LU R6, [R1+0x758] ;  /* 0x0007580001067983 */ /* 0x000ee40000300800 */
[----:B0-----:R-:W-:-:S02]  /*55b10*/  IMAD.MOV.U32 R25, RZ, RZ, R44 ;  /* 0x000000ffff197224 */ /* 0x001fc400078e002c */
[----:B------:R-:W3:Y:S02]  /*55b20*/  LDL.LU R7, [R1+0x75c] ;  /* 0x00075c0001077983 */ /* 0x000ee40000300800 */
[----:B------:R-:W-:Y:S01]  /*55b30*/  IMAD.MOV.U32 R24, RZ, RZ, R45 ;  /* 0x000000ffff187224 */ /* 0x000fe200078e002d */
[----:B------:R-:W2:Y:S01]  /*55b40*/  LDL.LU R44, [R1+0x3d0] ;  /* 0x0003d000012c7983 */ /* 0x000ea20000300800 */
[----:B------:R-:W2:Y:S02]  /*55b50*/  LDL.LU R45, [R1+0x3d4] ;  /* 0x0003d400012d7983 */ /* 0x000ea40000300800 */
[----:B------:R-:W2:Y:S02]  /*55b60*/  LDL.LU R46, [R1+0x3d8] ;  /* 0x0003d800012e7983 */ /* 0x000ea40000300800 */
[----:B------:R-:W2:Y:S01]  /*55b70*/  LDL.LU R47, [R1+0x3dc] ;  /* 0x0003dc00012f7983 */ /* 0x000ea20000300800 */
[----:B-1----:R-:W2:Y:S01]  /*55b80*/  LDL.LU R20, [R1+0x3c0] ;  /* 0x0003c00001147983 */ /* 0x002ea20000300800 */
[----:B------:R-:W2:Y:S02]  /*55b90*/  LDL.LU R21, [R1+0x3c4] ;  /* 0x0003c40001157983 */ /* 0x000ea40000300800 */
[----:B------:R-:W2:Y:S02]  /*55ba0*/  LDL.LU R22, [R1+0x3c8] ;  /* 0x0003c80001167983 */ /* 0x000ea40000300800 */
[----:B------:R-:W2:Y:S01]  /*55bb0*/  LDL.LU R23, [R1+0x3cc] ;  /* 0x0003cc0001177983 */ /* 0x000ea20000300800 */
[----:B------:R-:W2:Y:S01]  /*55bc0*/  LDL R59, [R1+0xe44] ;  /* 0x000e4400013b7983 */ /* 0x000ea20000100800 */
        /* <DEDUP_REMOVED lines=8> */
[----:B------:R-:W2:Y:S02]  /*55c50*/  LDL.64 R36, [R1+0x110] ;  /* 0x0001100001247983 */ /* 0x000ea40000100a00 */
[----:B------:R-:W2:Y:S02]  /*55c60*/  LDL.LU R48, [R1+0x390] ;  /* 0x0003900001307983 */ /* 0x000ea40000300800 */
[----:B------:R-:W2:Y:S01]  /*55c70*/  LDL.LU R49, [R1+0x394] ;  /* 0x0003940001317983 */ /* 0x000ea20000300800 */
[----:B------:R-:W2:Y:S01]  /*55c80*/  LDL.LU R50, [R1+0x398] ;  /* 0x0003980001327983 */ /* 0x000ea20000300800 */
[----:B------:R-:W2:Y:S02]  /*55c90*/  LDL.LU R51, [R1+0x39c] ;  /* 0x00039c0001337983 */ /* 0x000ea40000300800 */
[----:B------:R-:W-:Y:S01]  /*55ca0*/  STL.64 [R1+0x30d8], R16 ;  /* 0x0030d81001007387 */ /* 0x000fe20000100a00 */
        /* <DEDUP_REMOVED lines=19> */
[----:B------:R-:W2:Y:S02]  /*55de0*/  LDL.LU.64 R4, [R1+0x32a0] ;  /* 0x0032a00001047983 */ /* 0x000ea40000300a00 */
[----:B----4-:R-:W-:Y:S02]  /*55df0*/  STL.64 [R1+0x30c0], R10 ;  /* 0x0030c00a01007387 */ /* 0x010fe40000100a00 */
[----:B------:R0:W-:Y:S02]  /*55e00*/  STL.64 [R1+0x30b8], R8 ;  /* 0x0030b80801007387 */ /* 0x0001e40000100a00 */
[----:B0-----:R-:W4:Y:S01]  /*55e10*/  LDL.64 R8, [R1+0xf0] ;  /* 0x0000f00001087983 */ /* 0x001f220000100a00 */
[----:B--2---:R-:W-:Y:S03]  /*55e20*/  HMMA.16816.F32.BF16 R40, R40, R4, R44 ;  /* 0x000000042828723c */ /* 0x004fe6000004182c */
[----:B------:R-:W2:Y:S01]  /*55e30*/  LDL.LU.64 R46, [R1+0x3298] ;  /* 0x00329800012e7983 */ /* 0x000ea20000300a00 */
[----:B------:R-:W2:Y:S11]  /*55e40*/  LDL.LU.64 R44, [R1+0x3290] ;  /* 0x00329000012c7983 */ /* 0x000eb60000300a00 */
[----:B------:R-:W-:Y:S08]  /*55e50*/  @!UPT UIADD3 URZ, URZ, URZ, URZ ;  /* 0x0000003f3f3ff290 */ /* 0x000ff0000fffe03f */
[----:B------:R0:W-:Y:S01]  /*55e60*/  STL.64 [R1+0x3d0], R40 ;  /* 0x0003d02801007387 */ /* 0x0001e20000100a00 */
[----:B------:R1:W-:Y:S03]  /*55e70*/  STL.64 [R1+0x3d8], R42 ;  /* 0x0003d82a01007387 */ /* 0x0003e60000100a00 */
[----:B0-----:R-:W3:Y:S01]  /*55e80*/  LDL.LU R40, [R1+0x380] ;  /* 0x0003800001287983 */ /* 0x001ee20000300800 */
[----:B------:R-:W3:Y:S02]  /*55e90*/  LDL.LU R41, [R1+0x384] ;  /* 0x0003840001297983 */ /* 0x000ee40000300800 */
[----:B-1----:R-:W3:Y:S02]  /*55ea0*/  LDL.LU R42, [R1+0x388] ;  /* 0x00038800012a7983 */ /* 0x002ee40000300800 */
[----:B------:R-:W3:Y:S01]  /*55eb0*/  LDL.LU R43, [R1+0x38c] ;  /* 0x00038c00012b7983 */ /* 0x000ee20000300800 */
[----:B------:R-:W-:Y:S01]  /*55ec0*/  STL.64 [R1+0x30b0], R4 ;  /* 0x0030b00401007387 */ /* 0x000fe20000100a00 */
[C---:B--2---:R-:W-:Y:S03]  /*55ed0*/  HMMA.16816.F32.BF16 R24, R44.reuse, R24, R20 ;  /* 0x000000182c18723c */ /* 0x044fe60000041814 */
[----:B------:R-:W2:Y:S11]  /*55ee0*/  LDL.LU.64 R20, [R1+0x3288] ;  /* 0x0032880001147983 */ /* 0x000eb60000300a00 */
[----:B------:R-:W-:Y:S09]  /*55ef0*/  @!UPT UIADD3 URZ, URZ, URZ, URZ ;  /* 0x0000003f3f3ff290 */ /* 0x000ff2000fffe03f */
[----:B------:R-:W-:Y:S01]  /*55f00*/  STL.64 [R1+0x3c0], R24 ;  /* 0x0003c01801007387 */ /* 0x000fe20000100a00 */
[----:B------:R0:W-:Y:S03]  /*55f10*/  STL.64 [R1+0x3c8], R26 ;  /* 0x0003c81a01007387 */ /* 0x0001e60000100a00 */
[----:B0-----:R-:W3:Y:S01]  /*55f20*/  LDL.LU.64 R26, [R1+0x3280] ;  /* 0x00328000011a7983 */ /* 0x001ee20000300a00 */
[----:B------:R-:W3:Y:S01]  /*55f30*/  LDL.LU.64 R24, [R1+0x3278] ;  /* 0x0032780001187983 */ /* 0x000ee20000300a00 */
[C---:B--2---:R-:W-:Y:S02]  /*55f40*/  HMMA.16816.F32.BF16 R20, R44.reuse, R20, R28 ;  /* 0x000000142c14723c */ /* 0x044fe4000004181c */
[----:B------:R-:W2:Y:S06]  /*55f50*/  LDL.LU.64 R28, [R1+0x3270] ;  /* 0x00327000011c7983 */ /* 0x000eac0000300a00 */
[----:B------:R-:W-:Y:S11]  /*55f60*/  HMMA.16816.F32.BF16 R32, R44, R36, R32 ;  /* 0x000000242c20723c */ /* 0x000ff60000041820 */
[----:B------:R-:W-:Y:S05]  /*55f70*/  @!UPT UIADD3 URZ, URZ, URZ, URZ ;  /* 0x0000003f3f3ff290 */ /* 0x000fea000fffe03f */
[----:B------:R-:W-:Y:S02]  /*55f80*/  IMAD.MOV.U32 R31, RZ, RZ, R22 ;  /* 0x000000ffff1f7224 */ /* 0x000fe400078e0016 */
[----:B------:R-:W-:Y:S01]  /*55f90*/  IMAD.MOV.U32 R30, RZ, RZ, R21 ;  /* 0x000000ffff1e7224 */ /* 0x000fe200078e0015 */
[----:B------:R0:W-:Y:S01]  /*55fa0*/  STL [R1+0x3b0], R20 ;  /* 0x0003b01401007387 */ /* 0x0001e20000100800 */
[----:B------:R-:W-:Y:S03]  /*55fb0*/  STL [R1+0x3bc], R23 ;  /* 0x0003bc1701007387 */ /* 0x000fe60000100800 */
[----:B0-----:R-:W3:Y:S01]  /*55fc0*/  LDL.LU.64 R20, [R1+0x3268] ;  /* 0x0032680001147983 */ /* 0x001ee20000300a00 */
[----:B------:R-:W-:Y:S02]  /*55fd0*/  STL [R1+0x2be4], R31 ;  /* 0x002be41f01007387 */ /* 0x000fe40000100800 */
[----:B------:R-:W-:Y:S01]  /*55fe0*/  STL [R1+0x2be0], R30 ;  /* 0x002be01e01007387 */ /* 0x000fe20000100800 */
[----:B--2---:R-:W-:Y:S01]  /*55ff0*/  STL.64 [R1+0x3150], R28 ;  /* 0x0031501c01007387 */ /* 0x004fe20000100a00 */
[----:B------:R0:W-:Y:S02]  /*56000*/  STL.64 [R1+0x3a0], R32 ;  /* 0x0003a02001007387 */ /* 0x0001e40000100a00 */
[----:B------:R-:W-:Y:S01]  /*56010*/  STL.64 [R1+0x3a8], R34 ;  /* 0x0003a82201007387 */ /* 0x000fe20000100a00 */
[----:B0-----:R-:W2:Y:S01]  /*56020*/  LDL.LU.64 R32, [R1+0x3260] ;  /* 0x0032600001207983 */ /* 0x001ea20000300a00 */
[----:B------:R-:W-:-:S02]  /*56030*/  IMAD.MOV.U32 R28, RZ, RZ, R60 ;  /* 0x000000ffff1c7224 */ /* 0x000fc400078e003c */
[----:B------:R-:W-:Y:S02]  /*56040*/  IMAD.MOV.U32 R29, RZ, RZ, R3 ;  /* 0x000000ffff1d7224 */ /* 0x000fe400078e0003 */
[----:B------:R-:W-:Y:S02]  /*56050*/  IMAD.MOV.U32 R60, RZ, RZ, R36 ;  /* 0x000000ffff3c7224 */ /* 0x000fe400078e0024 */
[----:B------:R-:W-:Y:S01]  /*56060*/  IMAD.MOV.U32 R3, RZ, RZ, R37 ;  /* 0x000000ffff037224 */ /* 0x000fe200078e0025 */
[----:B------:R-:W2:Y:S01]  /*56070*/  LDL.LU.64 R38, [R1+0x3258] ;  /* 0x0032580001267983 */ /* 0x000ea20000300a00 */
[----:B------:R-:W2:Y:S01]  /*56080*/  LDL.LU.64 R36, [R1+0x3250] ;  /* 0x0032500001247983 */ /* 0x000ea20000300a00 */
[----:B------:R-:W-:Y:S02]  /*56090*/  HMMA.16816.F32.BF16 R28, R44, R28, R48 ;  /* 0x0000001c2c1c723c */ /* 0x000fe40000041830 */
[----:B------:R-:W2:Y:S01]  /*560a0*/  LDL.LU.64 R48, [R1+0x3248] ;  /* 0x0032480001307983 */ /* 0x000ea20000300a00 */
[----:B----4-:R-:W-:-:S02]  /*560b0*/  IMAD.MOV.U32 R5, RZ, RZ, R8 ;  /* 0x000000ffff057224 */ /* 0x010fc400078e0008 */
[----:B------:R-:W-:Y:S11]  /*560c0*/  IMAD.MOV.U32 R4, RZ, RZ, R9 ;  /* 0x000000ffff047224 */ /* 0x000ff600078e0009 */
[----:B------:R-:W-:Y:S07]  /*560d0*/  @!UPT UIADD3 URZ, URZ, URZ, URZ ;  /* 0x0000003f3f3ff290 */ /* 0x000fee000fffe03f */
[----:B------:R-:W-:Y:S01]  /*560e0*/  STL.64 [R1+0x390], R28 ;  /* 0x0003901c01007387 */ /* 0x000fe20000100a00 */
[----:B------:R3:W-:Y:S02]  /*560f0*/  STL.64 [R1+0x398], R30 ;  /* 0x0003981e01007387 */ /* 0x0007e40000100a00 */
[C---:B---3--:R-:W-:Y:S01]  /*56100*/  HMMA.16816.F32.BF16 R28, R44.reuse, R8, R40 ;  /* 0x000000082c1c723c */ /* 0x048fe20000041828 */
[----:B------:R-:W0:Y:S07]  /*56110*/  LDSM.16.MT88.4 R40, [R59+0x9000] ;  /* 0x009000003b28783b */ /* 0x000e2e0000004200 */
[C---:B------:R-:W-:Y:S11]  /*56120*/  HMMA.16816.F32.BF16 R12, R44.reuse, R20, R12 ;  /* 0x000000142c0c723c */ /* 0x040ff6000004180c */
[----:B------:R-:W-:Y:S04]  /*56130*/  @!UPT UIADD3 URZ, URZ, URZ, URZ ;  /* 0x0000003f3f3ff290 */ /* 0x000fe8000fffe03f */
[----:B------:R-:W-:Y:S01]  /*56140*/  STL.64 [R1+0x380], R28 ;  /* 0x0003801c01007387 */ /* 0x000fe20000100a00 */
[----:B------:R-:W-:Y:S02]  /*56150*/  STL.64 [R1+0x388], R30 ;  /* 0x0003881e01007387 */ /* 0x000fe40000100a00 */
[----:B------:R-:W-:Y:S05]  /*56160*/  STL.64 [R1+0x3158], R4 ;  /* 0x0031580401007387 */ /* 0x000fea0000100a00 */
[----:B------:R-:W-:Y:S01]  /*56170*/  STL.64 [R1+0x370], R12 ;  /* 0x0003700c01007387 */ /* 0x000fe20000100a00 */
[----:B------:R1:W-:Y:S04]  /*56180*/  STL.64 [R1+0x378], R14 ;  /* 0x0003780e01007387 */ /* 0x0003e80000100a00 */
[----:B0-----:R-:W-:Y:S01]  /*56190*/  STL.64 [R1+0x30a8], R42 ;  /* 0x0030a82a01007387 */ /* 0x001fe20000100a00 */
[C---:B--2---:R-:W-:Y:S08]  /*561a0*/  HMMA.16816.F32.BF16 R8, R44.reuse, R32, R24 ;  /* 0x000000202c08723c */ /* 0x044ff00000041818 */
[C---:B-1----:R-:W-:Y:S11]  /*561b0*/  HMMA.16816.F32.BF16 R12, R44.reuse, R48, R36 ;  /* 0x000000302c0c723c */ /* 0x042ff60000041824 */
[----:B------:R-:W-:Y:S04]  /*561c0*/  @!UPT UIADD3 URZ, URZ, URZ, URZ ;  /* 0x0000003f3f3ff290 */ /* 0x000fe8000fffe03f */
[----:B------:R-:W-:Y:S01]  /*561d0*/  STL.64 [R1+0x360], R8 ;  /* 0x0003600801007387 */ /* 0x000fe20000100a00 */
[----:B------:R0:W-:Y:S02]  /*561e0*/  STL.64 [R1+0x368], R10 ;  /* 0x0003680a01007387 */ /* 0x0001e40000100a00 */
[----:B0-----:R-:W-:Y:S01]  /*561f0*/  HMMA.16816.F32.BF16 R8, R44, R56, R52 ;  /* 0x000000382c08723c */ /* 0x001fe20000041834 */
[----:B------:R-:W-:Y:S01]  /*56200*/  STL.64 [R1+0x30a0], R40 ;  /* 0x0030a02801007387 */ /* 0x000fe20000100a00 */
[----:B------:R-:W2:Y:S03]  /*56210*/  LDL.LU R52, [R1+0x670] ;  /* 0x0006700001347983 */ /* 0x000ea60000300800 */
[----:B------:R-:W-:Y:S02]  /*56220*/  STL.64 [R1+0x740], R12 ;  /* 0x0007400c01007387 */ /* 0x000fe40000100a00 */
[----:B------:R-:W-:Y:S11]  /*56230*/  STL.64 [R1+0x748], R14 ;  /* 0x0007480e01007387 */ /* 0x000ff60000100a00 */
[----:B------:R-:W-:Y:S05]  /*56240*/  @!UPT UIADD3 URZ, URZ, URZ, URZ ;  /* 0x0000003f3f3ff290 */ /* 0x000fea000fffe03f */
[----:B------:R-:W-:Y:S01]  /*56250*/  STL.64 [R1+0x730], R8 ;  /* 0x0007300801007387 */ /* 0x000fe20000100a00 */
[----:B------:R-:W-:Y:S02]  /*56260*/  STL.64 [R1+0x738], R10 ;  /* 0x0007380a01007387 */ /* 0x000fe40000100a00 */
[----:B------:R-:W2:Y:S02]  /*56270*/  LDL.LU R53, [R1+0x674] ;  /* 0x0006740001357983 */ /* 0x000ea40000300800 */
[----:B------:R-:W3:Y:S01]  /*56280*/  LDL.LU R54, [R1+0x678] ;  /* 0x0006780001367983 */ /* 0x000ee20000300800 */
[----:B------:R-:W3:Y:S01]  /*56290*/  LDL.LU R55, [R1+0x67c] ;  /* 0x00067c0001377983 */ /* 0x000ee20000300800 */
[----:B------:R-:W-:Y:S02]  /*562a0*/  IMAD.MOV.U32 R56, RZ, RZ, R2 ;  /* 0x000000ffff387224 */ /* 0x000fe400078e0002 */
[----:B------:R-:W-:Y:S01]  /*562b0*/  IMAD.MOV.U32 R57, RZ, RZ, R6 ;  /* 0x000000ffff397224 */ /* 0x000fe200078e0006 */
[----:B---3--:R-:W-:Y:S01]  /*562c0*/  STL.64 [R1+0x3168], R54 ;  /* 0x0031683601007387 */ /* 0x008fe20000100a00 */
[----:B--2---:R0:W-:Y:S02]  /*562d0*/  STL.64 [R1+0x3160], R52 ;  /* 0x0031603401007387 */ /* 0x0041e40000100a00 */
[----:B------:R-:W2:Y:S02]  /*562e0*/  LDL.LU R2, [R1+0x3240] ;  /* 0x0032400001027983 */ /* 0x000ea40000300800 */
[----:B------:R-:W3:Y:S01]  /*562f0*/  LDL.LU R6, [R1+0x323c] ;  /* 0x00323c0001067983 */ /* 0x000ee20000300800 */
[----:B------:R1:W-:Y:S01]  /*56300*/  STL.64 [R1+0x3170], R56 ;  /* 0x0031703801007387 */ /* 0x0003e20000100a00 */
[----:B------:R-:W4:Y:S02]  /*56310*/  LDL.LU R36, [R1+0x680] ;  /* 0x0006800001247983 */ /* 0x000f240000300800 */
[----:B------:R-:W4:Y:S02]  /*56320*/  LDL.LU R37, [R1+0x684] ;  /* 0x0006840001257983 */ /* 0x000f240000300800 */
[----:B------:R-:W2:Y:S01]  /*56330*/  LDL.LU R38, [R1+0x688] ;  /* 0x0006880001267983 */ /* 0x000ea20000300800 */
[----:B------:R-:W2:Y:S01]  /*56340*/  LDL.LU R39, [R1+0x68c] ;  /* 0x00068c0001277983 */ /* 0x000ea20000300800 */
[----:B------:R-:W-:-:S02]  /*56350*/  IMAD.MOV.U32 R32, RZ, RZ, R19 ;  /* 0x000000ffff207224 */ /* 0x000fc400078e0013 */
[----:B------:R-:W-:Y:S01]  /*56360*/  IMAD.MOV.U32 R33, RZ, RZ, R0 ;  /* 0x000000ffff217224 */ /* 0x000fe200078e0000 */
[----:B--2---:R-:W-:Y:S01]  /*56370*/  STL.64 [R1+0x3180], R38 ;  /* 0x0031802601007387 */ /* 0x004fe20000100a00 */
[----:B----4-:R2:W-:Y:S02]  /*56380*/  STL.64 [R1+0x3178], R36 ;  /* 0x0031782401007387 */ /* 0x0105e40000100a00 */
[----:B------:R-:W1:Y:S02]  /*56390*/  LDL.LU R19, [R1+0x3238] ;  /* 0x0032380001137983 */ /* 0x000e640000300800 */
[----:B------:R-:W4:Y:S01]  /*563a0*/  LDL.LU R0, [R1+0x3234] ;  /* 0x0032340001007983 */ /* 0x000f220000300800 */
[----:B------:R0:W-:Y:S01]  /*563b0*/  STL.64 [R1+0x3188], R32 ;  /* 0x0031882001007387 */ /* 0x0001e20000100a00 */
[----:B------:R-:W2:Y:S02]  /*563c0*/  LDL.LU R24, [R1+0x690] ;  /* 0x0006900001187983 */ /* 0x000ea40000300800 */
[----:B------:R-:W2:Y:S02]  /*563d0*/  LDL.LU R25, [R1+0x694] ;  /* 0x0006940001197983 */ /* 0x000ea40000300800 */
[----:B------:R-:W2:Y:S01]  /*563e0*/  LDL.LU R26, [R1+0x698] ;  /* 0x00069800011a7983 */ /* 0x000ea20000300800 */
[----:B------:R-:W2:Y:S01]  /*563f0*/  LDL.LU R27, [R1+0x69c] ;  /* 0x00069c00011b7983 */ /* 0x000ea20000300800 */
[----:B------:R-:W-:-:S02]  /*56400*/  IMAD.MOV.U32 R20, RZ, RZ, R7 ;  /* 0x000000ffff147224 */ /* 0x000fc400078e0007 */
[----:B------:R-:W-:Y:S02]  /*56410*/  IMAD.MOV.U32 R21, RZ, RZ, R61 ;  /* 0x000000ffff157224 */ /* 0x000fe400078e003d */
[----:B------:R-:W-:Y:S02]  /*56420*/  IMAD.MOV.U32 R4, RZ, RZ, R2 ;  /* 0x000000ffff047224 */ /* 0x000fe400078e0002 */
[----:B------:R-:W-:Y:S01]  /*56430*/  IMAD.MOV.U32 R5, RZ, RZ, R18 ;  /* 0x000000ffff057224 */ /* 0x000fe200078e0012 */
[----:B--2---:R-:W-:Y:S01]  /*56440*/  STL.64 [R1+0x3198], R26 ;  /* 0x0031981a01007387 */ /* 0x004fe20000100a00 */
[----:B------:R2:W-:Y:S02]  /*56450*/  STL.64 [R1+0x3190], R24 ;  /* 0x0031901801007387 */ /* 0x0005e40000100a00 */
[----:B------:R-:W2:Y:S02]  /*56460*/  LDL.LU R7, [R1+0x3230] ;  /* 0x0032300001077983 */ /* 0x000ea40000300800 */
[----:B------:R-:W2:Y:S01]  /*56470*/  LDL.LU R61, [R1+0x322c] ;  /* 0x00322c00013d7983 */ /* 0x000ea20000300800 */
[----:B------:R2:W-:Y:S01]  /*56480*/  STL.64 [R1+0x31a0], R20 ;  /* 0x0031a01401007387 */ /* 0x0005e20000100a00 */
[----:B------:R-:W2:Y:S02]  /*56490*/  LDL.LU R2, [R1+0x3228] ;  /* 0x0032280001027983 */ /* 0x000ea40000300800 */
[----:B------:R-:W2:Y:S02]  /*564a0*/  LDL.LU R18, [R1+0x3224] ;  /* 0x0032240001127983 */ /* 0x000ea40000300800 */
[----:B------:R-:W-:Y:S01]  /*564b0*/  STL.64 [R1+0x31a8], R4 ;  /* 0x0031a80401007387 */ /* 0x000fe20000100a00 */
[----:B0-----:R-:W2:Y:S01]  /*564c0*/  LDL.LU R52, [R1+0x6b0] ;  /* 0x0006b00001347983 */ /* 0x001ea20000300800 */
[----:B------:R-:W2:Y:S02]  /*564d0*/  LDL.LU R53, [R1+0x6b4] ;  /* 0x0006b40001357983 */ /* 0x000ea40000300800 */
[----:B------:R-:W2:Y:S02]  /*564e0*/  LDL.LU R54, [R1+0x6b8] ;  /* 0x0006b80001367983 */ /* 0x000ea40000300800 */
[----:B------:R-:W2:Y:S02]  /*564f0*/  LDL.LU R55, [R1+0x6bc] ;  /* 0x0006bc0001377983 */ /* 0x000ea40000300800 */
[----:B-1----:R-:W-:-:S02]  /*56500*/  IMAD.MOV.U32 R56, RZ, RZ, R19 ;  /* 0x000000ffff387224 */ /* 0x002fc400078e0013 */
[----:B---3--:R-:W-:Y:S01]  /*56510*/  IMAD.MOV.U32 R57, RZ, RZ, R6 ;  /* 0x000000ffff397224 */ /* 0x008fe200078e0006 */
[----:B--2---:R-:W-:Y:S01]  /*56520*/  STL.64 [R1+0x31b8], R54 ;  /* 0x0031b83601007387 */ /* 0x004fe20000100a00 */
[----:B------:R0:W-:Y:S02]  /*56530*/  STL.64 [R1+0x31b0], R52 ;  /* 0x0031b03401007387 */ /* 0x0001e40000100a00 */
[----:B------:R-:W0:Y:S02]  /*56540*/  LDL.LU R19, [R1+0x3220] ;  /* 0x0032200001137983 */ /* 0x000e240000300800 */
[----:B------:R-:W2:Y:S01]  /*56550*/  LDL.LU R6, [R1+0x321c] ;  /* 0x00321c0001067983 */ /* 0x000ea20000300800 */
[----:B------:R1:W-:Y:S01]  /*56560*/  STL.64 [R1+0x31c0], R56 ;  /* 0x0031c03801007387 */ /* 0x0003e20000100a00 */
[----:B------:R-:W3:Y:S02]  /*56570*/  LDL.LU R36, [R1+0x6c0] ;  /* 0x0006c00001247983 */ /* 0x000ee40000300800 */
[----:B------:R-:W3:Y:S02]  /*56580*/  LDL.LU R37, [R1+0x6c4] ;  /* 0x0006c40001257983 */ /* 0x000ee40000300800 */
[----:B------:R-:W2:Y:S01]  /*56590*/  LDL.LU R38, [R1+0x6c8] ;  /* 0x0006c80001267983 */ /* 0x000ea20000300800 */
[----:B------:R-:W2:Y:S01]  /*565a0*/  LDL.LU R39, [R1+0x6cc] ;  /* 0x0006cc0001277983 */ /* 0x000ea20000300800 */
[----:B------:R-:W-:-:S02]  /*565b0*/  IMAD.MOV.U32 R32, RZ, RZ, R7 ;  /* 0x000000ffff207224 */ /* 0x000fc400078e0007 */
[----:B----4-:R-:W-:Y:S01]  /*565c0*/  IMAD.MOV.U32 R33, RZ, RZ, R0 ;  /* 0x000000ffff217224 */ /* 0x010fe200078e0000 */
[----:B--2---:R-:W-:Y:S01]  /*565d0*/  STL.64 [R1+0x31d0], R38 ;  /* 0x0031d02601007387 */ /* 0x004fe20000100a00 */
[----:B---3--:R-:W-:Y:S02]  /*565e0*/  STL.64 [R1+0x31c8], R36 ;  /* 0x0031c82401007387 */ /* 0x008fe40000100a00 */
[----:B------:R-:W2:Y:S02]  /*565f0*/  LDL.LU R7, [R1+0x3218] ;  /* 0x0032180001077983 */ /* 0x000ea40000300800 */
[----:B------:R-:W3:Y:S01]  /*56600*/  LDL.LU R0, [R1+0x3214] ;  /* 0x0032140001007983 */ /* 0x000ee20000300800 */
[----:B------:R4:W-:Y:S01]  /*56610*/  STL.64 [R1+0x31d8], R32 ;  /* 0x0031d82001007387 */ /* 0x0009e20000100a00 */
[----:B------:R-:W2:Y:S02]  /*56620*/  LDL.LU R24, [R1+0x6d0] ;  /* 0x0006d00001187983 */ /* 0x000ea40000300800 */
[----:B------:R-:W2:Y:S02]  /*56630*/  LDL.LU R25, [R1+0x6d4] ;  /* 0x0006d40001197983 */ /* 0x000ea40000300800 */
[----:B------:R-:W2:Y:S01]  /*56640*/  LDL.LU R26, [R1+0x6d8] ;  /* 0x0006d800011a7983 */ /* 0x000ea20000300800 */
[----:B------:R-:W2:Y:S01]  /*56650*/  LDL.LU R27, [R1+0x6dc] ;  /* 0x0006dc00011b7983 */ /* 0x000ea20000300800 */
[----:B------:R-:W-:-:S02]  /*56660*/  IMAD.MOV.U32 R20, RZ, RZ, R2 ;  /* 0x000000ffff147224 */ /* 0x000fc400078e0002 */
[----:B------:R-:W-:Y:S02]  /*56670*/  IMAD.MOV.U32 R21, RZ, RZ, R61 ;  /* 0x000000ffff157224 */ /* 0x000fe400078e003d */
[----:B0-----:R-:W-:Y:S02]  /*56680*/  IMAD.MOV.U32 R52, RZ, RZ, R19 ;  /* 0x000000ffff347224 */ /* 0x001fe400078e0013 */
[----:B------:R-:W-:Y:S01]  /*56690*/  IMAD.MOV.U32 R53, RZ, RZ, R18 ;  /* 0x000000ffff357224 */ /* 0x000fe200078e0012 */
[----:B--2---:R-:W-:Y:S01]  /*566a0*/  STL.64 [R1+0x31e8], R26 ;  /* 0x0031e81a01007387 */ /* 0x004fe20000100a00 */
[----:B------:R-:W-:Y:S02]  /*566b0*/  STL.64 [R1+0x31e0], R24 ;  /* 0x0031e01801007387 */ /* 0x000fe40000100a00 */
[----:B------:R-:W2:Y:S02]  /*566c0*/  LDL.LU R2, [R1+0x3210] ;  /* 0x0032100001027983 */ /* 0x000ea40000300800 */
[----:B------:R-:W-:Y:S01]  /*566d0*/  STL.64 [R1+0x31f0], R20 ;  /* 0x0031f01401007387 */ /* 0x000fe20000100a00 */
[----:B------:R-:W-:Y:S01]  /*566e0*/  STL.64 [R1+0x31f8], R52 ;  /* 0x0031f83401007387 */ /* 0x000fe20000100a00 */
[----:B-1----:R-:W2:Y:S02]  /*566f0*/  LDL.LU R56, [R1+0x6f0] ;  /* 0x0006f00001387983 */ /* 0x002ea40000300800 */
[----:B------:R-:W2:Y:S02]  /*56700*/  LDL.LU R57, [R1+0x6f4] ;  /* 0x0006f40001397983 */ /* 0x000ea40000300800 */
[----:B------:R-:W2:Y:S01]  /*56710*/  LDL.LU R58, [R1+0x6f8] ;  /* 0x0006f800013a7983 */ /* 0x000ea20000300800 */
[----:B------:R-:W2:Y:S04]  /*56720*/  LDL.LU R59, [R1+0x6fc] ;  /* 0x0006fc00013b7983 */ /* 0x000ea80000300800 */
[----:B--2---:R-:W-:Y:S01]  /*56730*/  STL.64 [R1+0x3208], R58 ;  /* 0x0032083a01007387 */ /* 0x004fe20000100a00 */
[----:B------:R0:W-:Y:S02]  /*56740*/  STL.64 [R1+0x3200], R56 ;  /* 0x0032003801007387 */ /* 0x0001e40000100a00 */
[----:B----4-:R-:W2:Y:S02]  /*56750*/  LDL.LU R32, [R1+0x700] ;  /* 0x0007000001207983 */ /* 0x010ea40000300800 */
[----:B------:R-:W2:Y:S01]  /*56760*/  LDL.LU R33, [R1+0x704] ;  /* 0x0007040001217983 */ /* 0x000ea20000300800 */
[----:B------:R-:W2:Y:S01]  /*56770*/  LDL.LU R34, [R1+0x708] ;  /* 0x0007080001227983 */ /* 0x000ea20000300800 */
[----:B------:R-:W2:Y:S03]  /*56780*/  LDL.LU R35, [R1+0x70c] ;  /* 0x00070c0001237983 */ /* 0x000ea60000300800 */
[----:B0-----:R-:W4:Y:S01]  /*56790*/  LDL.LU R56, [R1+0x720] ;  /* 0x0007200001387983 */ /* 0x001f220000300800 */
[----:B------:R-:W4:Y:S02]  /*567a0*/  LDL.LU R57, [R1+0x724] ;  /* 0x0007240001397983 */ /* 0x000f240000300800 */
[----:B------:R-:W4:Y:S02]  /*567b0*/  LDL.LU R58, [R1+0x728] ;  /* 0x00072800013a7983 */ /* 0x000f240000300800 */
[----:B------:R-:W4:Y:S01]  /*567c0*/  LDL.LU R59, [R1+0x72c] ;  /* 0x00072c00013b7983 */ /* 0x000f220000300800 */
[----:B------:R-:W4:Y:S01]  /*567d0*/  LDL.64 R52, [R1+0xa0] ;  /* 0x0000a00001347983 */ /* 0x000f220000100a00 */
[----:B------:R-:W2:Y:S02]  /*567e0*/  LDL.LU R20, [R1+0x710] ;  /* 0x0007100001147983 */ /* 0x000ea40000300800 */
[----:B------:R-:W2:Y:S02]  /*567f0*/  LDL.LU R21, [R1+0x714] ;  /* 0x0007140001157983 */ /* 0x000ea40000300800 */
[----:B------:R-:W2:Y:S01]  /*56800*/  LDL.LU R22, [R1+0x718] ;  /* 0x0007180001167983 */ /* 0x000ea20000300800 */
[----:B------:R-:W2:Y:S01]  /*56810*/  LDL.LU R23, [R1+0x71c] ;  /* 0x00071c0001177983 */ /* 0x000ea20000300800 */
[----:B------:R-:W2:Y:S02]  /*56820*/  LDL.LU R4, [R1+0x6e0] ;  /* 0x0006e00001047983 */ /* 0x000ea40000300800 */
[----:B------:R-:W-:-:S02]  /*56830*/  IMAD.MOV.U32 R37, RZ, RZ, R6 ;  /* 0x000000ffff257224 */ /* 0x000fc400078e0006 */
[----:B------:R-:W2:Y:S02]  /*56840*/  LDL.LU R5, [R1+0x6e4] ;  /* 0x0006e40001057983 */ /* 0x000ea40000300800 */
        /* <DEDUP_REMOVED lines=27> */
[----:B------:R-:W-:-:S02]  /*56a00*/  IMAD.MOV.U32 R24, RZ, RZ, R2 ;  /* 0x000000ffff187224 */ /* 0x000fc400078e0002 */
[----:B---3--:R-:W-:Y:S01]  /*56a10*/  IMAD.MOV.U32 R25, RZ, RZ, R0 ;  /* 0x000000ffff197224 */ /* 0x008fe200078e0000 */
[C---:B----4-:R-:W-:Y:S01]  /*56a20*/  HMMA.16816.F32.BF16 R56, R44.reuse, R52, R56 ;  /* 0x000000342c38723c */ /* 0x050fe20000041838 */
[----:B------:R-:W-:Y:S02]  /*56a30*/  IMAD.MOV.U32 R2, RZ, RZ, R52 ;  /* 0x000000ffff027224 */ /* 0x000fe400078e0034 */
[----:B------:R-:W-:Y:S11]  /*56a40*/  IMAD.MOV.U32 R0, RZ, RZ, R53 ;  /* 0x000000ffff007224 */ /* 0x000ff600078e0035 */
[----:B------:R-:W-:Y:S09]  /*56a50*/  @!UPT UIADD3 URZ, URZ, URZ, URZ ;  /* 0x0000003f3f3ff290 */ /* 0x000ff2000fffe03f */
[----:B------:R-:W-:Y:S01]  /*56a60*/  STL.64 [R1+0x720], R56 ;  /* 0x0007203801007387 */ /* 0x000fe20000100a00 */
[----:B------:R0:W-:Y:S03]  /*56a70*/  STL.64 [R1+0x728], R58 ;  /* 0x0007283a01007387 */ /* 0x0001e60000100a00 */
[----:B0-----:R-:W3:Y:S01]  /*56a80*/  LDL.LU.64 R58, [R1+0x3208] ;  /* 0x00320800013a7983 */ /* 0x001ee20000300a00 */
[----:B------:R-:W3:Y:S02]  /*56a90*/  LDL.LU.64 R56, [R1+0x3200] ;  /* 0x0032000001387983 */ /* 0x000ee40000300a00 */
[----:B------:R-:W3:Y:S01]  /*56aa0*/  LDL.LU.64 R52, [R1+0x31f8] ;  /* 0x0031f80001347983 */ /* 0x000ee20000300a00 */
[C---:B--2---:R-:W-:Y:S08]  /*56ab0*/  HMMA.16816.F32.BF16 R24, R44.reuse, R24, R20 ;  /* 0x000000182c18723c */ /* 0x044ff00000041814 */
[C---:B------:R-:W-:Y:S01]  /*56ac0*/  HMMA.16816.F32.BF16 R36, R44.reuse, R36, R32 ;  /* 0x000000242c24723c */ /* 0x040fe20000041820 */
[----:B------:R-:W2:Y:S11]  /*56ad0*/  LDL.LU.64 R20, [R1+0x31f0] ;  /* 0x0031f00001147983 */ /* 0x000eb60000300a00 */
[----:B------:R-:W-:Y:S03]  /*56ae0*/  @!UPT UIADD3 URZ, URZ, URZ, URZ ;  /* 0x0000003f3f3ff290 */ /* 0x000fe6000fffe03f */
[----:B------:R-:W-:Y:S01]  /*56af0*/  STL.64 [R1+0x710], R24 ;  /* 0x0007101801007387 */ /* 0x000fe20000100a00 */
[----:B------:R0:W-:Y:S03]  /*56b00*/  STL.64 [R1+0x718], R26 ;  /* 0x0007181a01007387 */ /* 0x0001e60000100a00 */
[----:B0-----:R-:W4:Y:S01]  /*56b10*/  LDL.LU.64 R26, [R1+0x31e8] ;  /* 0x0031e800011a7983 */ /* 0x001f220000300a00 */
[----:B------:R-:W4:Y:S02]  /*56b20*/  LDL.LU.64 R24, [R1+0x31e0] ;  /* 0x0031e00001187983 */ /* 0x000f240000300a00 */
[----:B------:R-:W4:Y:S02]  /*56b30*/  LDL.LU.64 R32, [R1+0x31d8] ;  /* 0x0031d80001207983 */ /* 0x000f240000300a00 */
[----:B------:R-:W-:Y:S01]  /*56b40*/  STL.64 [R1+0x700], R36 ;  /* 0x0007002401007387 */ /* 0x000fe20000100a00 */
[----:B------:R0:W-:Y:S04]  /*56b50*/  STL.64 [R1+0x708], R38 ;  /* 0x0007082601007387 */ /* 0x0001e80000100a00 */
[----:B0-----:R-:W4:Y:S01]  /*56b60*/  LDL.LU.64 R38, [R1+0x31d0] ;  /* 0x0031d00001267983 */ /* 0x001f220000300a00 */
[----:B------:R-:W4:Y:S01]  /*56b70*/  LDL.LU.64 R36, [R1+0x31c8] ;  /* 0x0031c80001247983 */ /* 0x000f220000300a00 */
[C---:B---3--:R-:W-:Y:S02]  /*56b80*/  HMMA.16816.F32.BF16 R52, R44.reuse, R52, R56 ;  /* 0x000000342c34723c */ /* 0x048fe40000041838 */
[----:B------:R-:W3:Y:S06]  /*56b90*/  LDL.LU.64 R56, [R1+0x31c0] ;  /* 0x0031c00001387983 */ /* 0x000eec0000300a00 */
[C---:B--2---:R-:W-:Y:S11]  /*56ba0*/  HMMA.16816.F32.BF16 R20, R44.reuse, R20, R4 ;  /* 0x000000142c14723c */ /* 0x044ff60000041804 */
[----:B------:R-:W-:Y:S04]  /*56bb0*/  @!UPT UIADD3 URZ, URZ, URZ, URZ ;  /* 0x0000003f3f3ff290 */ /* 0x000fe8000fffe03f */
[----:B------:R-:W-:Y:S01]  /*56bc0*/  STL.64 [R1+0x6f0], R52 ;  /* 0x0006f03401007387 */ /* 0x000fe20000100a00 */
[----:B------:R0:W-:Y:S03]  /*56bd0*/  STL.64 [R1+0x6f8], R54 ;  /* 0x0006f83601007387 */ /* 0x0001e60000100a00 */
[----:B0-----:R-:W2:Y:S01]  /*56be0*/  LDL.LU.64 R54, [R1+0x31b8] ;  /* 0x0031b80001367983 */ /* 0x001ea20000300a00 */
[----:B------:R-:W2:Y:S02]  /*56bf0*/  LDL.LU.64 R52, [R1+0x31b0] ;  /* 0x0031b00001347983 */ /* 0x000ea40000300a00 */
[----:B------:R-:W2:Y:S01]  /*56c00*/  LDL.LU.64 R4, [R1+0x31a8] ;  /* 0x0031a80001047983 */ /* 0x000ea20000300a00 */
[C---:B----4-:R-:W-:Y:S01]  /*56c10*/  HMMA.16816.F32.BF16 R32, R44.reuse, R32, R24 ;  /* 0x000000202c20723c */ /* 0x050fe20000041818 */
[----:B------:R0:W-:Y:S01]  /*56c20*/  STL.64 [R1+0x6e0], R20 ;  /* 0x0006e01401007387 */ /* 0x0001e20000100a00 */
[----:B------:R-:W-:Y:S03]  /*56c30*/  STL.64 [R1+0x6e8], R22 ;  /* 0x0006e81601007387 */ /* 0x000fe60000100a00 */
[----:B0-----:R-:W4:Y:S01]  /*56c40*/  LDL.LU.64 R20, [R1+0x31a0] ;  /* 0x0031a00001147983 */ /* 0x001f220000300a00 */
[----:B------:R-:W4:Y:S02]  /*56c50*/  LDL.LU.64 R26, [R1+0x3198] ;  /* 0x00319800011a7983 */ /* 0x000f240000300a00 */
[----:B------:R-:W4:Y:S11]  /*56c60*/  LDL.LU.64 R24, [R1+0x3190] ;  /* 0x0031900001187983 */ /* 0x000f360000300a00 */
[----:B------:R-:W-:Y:S04]  /*56c70*/  @!UPT UIADD3 URZ, URZ, URZ, URZ ;  /* 0x0000003f3f3ff290 */ /* 0x000fe8000fffe03f */
[----:B------:R0:W-:Y:S01]  /*56c80*/  STL.64 [R1+0x6d0], R32 ;  /* 0x0006d02001007387 */ /* 0x0001e20000100a00 */
[----:B------:R-:W-:Y:S03]  /*56c90*/  STL.64 [R1+0x6d8], R34 ;  /* 0x0006d82201007387 */ /* 0x000fe60000100a00 */
[----:B0-----:R-:W4:Y:S01]  /*56ca0*/  LDL.LU.64 R32, [R1+0x3188] ;  /* 0x0031880001207983 */ /* 0x001f220000300a00 */
[C---:B---3--:R-:W-:Y:S03]  /*56cb0*/  HMMA.16816.F32.BF16 R56, R44.reuse, R56, R36 ;  /* 0x000000382c38723c */ /* 0x048fe60000041824 */
[----:B------:R-:W3:Y:S01]  /*56cc0*/  LDL.LU.64 R38, [R1+0x3180] ;  /* 0x0031800001267983 */ /* 0x000ee20000300a00 */
[----:B------:R-:W3:Y:S11]  /*56cd0*/  LDL.LU.64 R36, [R1+0x3178] ;  /* 0x0031780001247983 */ /* 0x000ef60000300a00 */
[----:B------:R-:W-:Y:S08]  /*56ce0*/  @!UPT UIADD3 URZ, URZ, URZ, URZ ;  /* 0x0000003f3f3ff290 */ /* 0x000ff0000fffe03f */
[----:B------:R0:W-:Y:S01]  /*56cf0*/  STL.64 [R1+0x6c0], R56 ;  /* 0x0006c03801007387 */ /* 0x0001e20000100a00 */
[----:B------:R-:W-:Y:S03]  /*56d00*/  STL.64 [R1+0x6c8], R58 ;  /* 0x0006c83a01007387 */ /* 0x000fe60000100a00 */
[----:B0-----:R-:W3:Y:S01]  /*56d10*/  LDL.LU.64 R56, [R1+0x3170] ;  /* 0x0031700001387983 */ /* 0x001ee20000300a00 */
[C---:B--2---:R-:W-:Y:S01]  /*56d20*/  HMMA.16816.F32.BF16 R4, R44.reuse, R4, R52 ;  /* 0x000000042c04723c */ /* 0x044fe20000041834 */
[----:B------:R-:W2:Y:S02]  /*56d30*/  LDL.LU.64 R54, [R1+0x3168] ;  /* 0x0031680001367983 */ /* 0x000ea40000300a00 */
[----:B------:R-:W2:Y:S05]  /*56d40*/  LDL.LU.64 R52, [R1+0x3160] ;  /* 0x0031600001347983 */ /* 0x000eaa0000300a00 */
[C---:B----4-:R-:W-:Y:S11]  /*56d50*/  HMMA.16816.F32.BF16 R20, R44.reuse, R20, R28 ;  /* 0x000000142c14723c */ /* 0x050ff6000004181c */
[----:B------:R-:W-:Y:S04]  /*56d60*/  @!UPT UIADD3 URZ, URZ, URZ, URZ ;  /* 0x0000003f3f3ff290 */ /* 0x000fe8000fffe03f */
[----:B------:R0:W-:Y:S01]  /*56d70*/  STL.64 [R1+0x6b0], R4 ;  /* 0x0006b00401007387 */ /* 0x0001e20000100a00 */
[C---:B------:R-:W-:Y:S03]  /*56d80*/  HMMA.16816.F32.BF16 R32, R44.reuse, R32, R24 ;  /* 0x000000202c20723c */ /* 0x040fe60000041818 */
[----:B------:R-:W-:Y:S04]  /*56d90*/  STL.64 [R1+0x6b8], R6 ;  /* 0x0006b80601007387 */ /* 0x000fe80000100a00 */
[----:B0-----:R-:W4:Y:S01]  /*56da0*/  LDL.LU.64 R4, [R1+0x3158] ;  /* 0x0031580001047983 */ /* 0x001f220000300a00 */
[----:B------:R-:W2:Y:S03]  /*56db0*/  LDL.LU.64 R28, [R1+0x3150] ;  /* 0x00315000011c7983 */ /* 0x000ea60000300a00 */
[----:B------:R-:W-:Y:S04]  /*56dc0*/  STL.64 [R1+0x6a0], R20 ;  /* 0x0006a01401007387 */ /* 0x000fe80000100a00 */
[----:B------:R0:W-:Y:S04]  /*56dd0*/  STL.64 [R1+0x6a8], R22 ;  /* 0x0006a81601007387 */ /* 0x0001e80000100a00 */
        /* <DEDUP_REMOVED lines=37> */
[----:B------:R3:W-:Y:S01]  /*57030*/  STL.64 [R1+0x2f98], R52 ;  /* 0x002f983401007387 */ /* 0x0007e20000100a00 */
[C---:B------:R-:W-:Y:S08]  /*57040*/  HMMA.16816.F32.BF16 R40, R44.reuse, R36, R40 ;  /* 0x000000242c28723c */ /* 0x040ff00000041828 */
[C---:B------:R-:W-:Y:S08]  /*57050*/  HMMA.16816.F32.BF16 R8, R44.reuse, R32, R8 ;  /* 0x000000202c08723c */ /* 0x040ff00000041808 */
[C---:B------:R-:W-:Y:S08]  /*57060*/  HMMA.16816.F32.BF16 R12, R44.reuse, R28, R12 ;  /* 0x0000001c2c0c723c */ /* 0x040ff0000004180c */
[C---:B---3--:R-:W-:Y:S01]  /*57070*/  HMMA.16816.F32.BF16 R52, R44.reuse, R48, R56 ;  /* 0x000000302c34723c */ /* 0x048fe20000041838 */
[----:B--2---:R-:W-:Y:S01]  /*57080*/  STL.64 [R1+0x2f90], R50 ;  /* 0x002f903201007387 */ /* 0x004fe20000100a00 */
[----:B------:R-:W-:Y:S11]  /*57090*/  STL.64 [R1+0x2f88], R48 ;  /* 0x002f883001007387 */ /* 0x000ff60000100a00 */
[----:B------:R-:W-:Y:S10]  /*570a0*/  @!UPT UIADD3 URZ, URZ, URZ, URZ ;  /* 0x0000003f3f3ff290 */ /* 0x000ff4000fffe03f */
        /* <DEDUP_REMOVED lines=9> */
[----:B------:R0:W-:Y:S02]  /*57140*/  STL.64 [R1+0x638], R10 ;  /* 0x0006380a01007387 */ /* 0x0001e40000100a00 */
[----:B0-----:R-:W-:Y:S01]  /*57150*/  HMMA.16816.F32.BF16 R8, R44, R24, R16 ;  /* 0x000000182c08723c */ /* 0x001fe20000041810 */
[----:B------:R0:W-:Y:S01]  /*57160*/  STL.64 [R1+0x3048], R28 ;  /* 0x0030481c01007387 */ /* 0x0001e20000100a00 */
[----:B------:R-:W-:Y:S02]  /*57170*/  STL.64 [R1+0x620], R12 ;  /* 0x0006200c01007387 */ /* 0x000fe40000100a00 */
[----:B------:R-:W-:Y:S02]  /*57180*/  STL.64 [R1+0x628], R14 ;  /* 0x0006280e01007387 */ /* 0x000fe40000100a00 */
[----:B------:R-:W2:Y:S11]  /*57190*/  LDL.LU R52, [R1+0x570] ;  /* 0x0005700001347983 */ /* 0x000eb60000300800 */
[----:B------:R-:W-:Y:S06]  /*571a0*/  @!UPT UIADD3 URZ, URZ, URZ, URZ ;  /* 0x0000003f3f3ff290 */ /* 0x000fec000fffe03f */
[----:B------:R1:W-:Y:S01]  /*571b0*/  STL.64 [R1+0x610], R8 ;  /* 0x0006100801007387 */ /* 0x0003e20000100a00 */
[----:B------:R3:W-:Y:S02]  /*571c0*/  STL.64 [R1+0x618], R10 ;  /* 0x0006180a01007387 */ /* 0x0007e40000100a00 */
[----:B------:R-:W2:Y:S02]  /*571d0*/  LDL.LU R53, [R1+0x574] ;  /* 0x0005740001357983 */ /* 0x000ea40000300800 */
[----:B------:R-:W2:Y:S01]  /*571e0*/  LDL.LU R54, [R1+0x578] ;  /* 0x0005780001367983 */ /* 0x000ea20000300800 */
[----:B------:R-:W2:Y:S04]  /*571f0*/  LDL.LU R55, [R1+0x57c] ;  /* 0x00057c0001377983 */ /* 0x000ea80000300800 */
[----:B--2---:R-:W-:Y:S01]  /*57200*/  STL.64 [R1+0x3098], R54 ;  /* 0x0030983601007387 */ /* 0x004fe20000100a00 */
[----:B------:R4:W-:Y:S02]  /*57210*/  STL.64 [R1+0x3090], R52 ;  /* 0x0030903401007387 */ /* 0x0009e40000100a00 */
        /* <DEDUP_REMOVED lines=8> */
[----:B-1----:R-:W2:Y:S02]  /*572a0*/  LDL.LU R8, [R1+0x5e0] ;  /* 0x0005e00001087983 */ /* 0x002ea40000300800 */
[----:B------:R-:W2:Y:S01]  /*572b0*/  LDL.LU R9, [R1+0x5e4] ;  /* 0x0005e40001097983 */ /* 0x000ea20000300800 */
[----:B---3--:R-:W3:Y:S01]  /*572c0*/  LDL.LU R10, [R1+0x5e8] ;  /* 0x0005e800010a7983 */ /* 0x008ee20000300800 */
[----:B------:R-:W3:Y:S02]  /*572d0*/  LDL.LU R11, [R1+0x5ec] ;  /* 0x0005ec00010b7983 */ /* 0x000ee40000300800 */
[----:B------:R-:W3:Y:S02]  /*572e0*/  LDL.LU R12, [R1+0x5f0] ;  /* 0x0005f000010c7983 */ /* 0x000ee40000300800 */
[----:B------:R-:W3:Y:S01]  /*572f0*/  LDL.LU R13, [R1+0x5f4] ;  /* 0x0005f400010d7983 */ /* 0x000ee20000300800 */
[----:B------:R-:W3:Y:S01]  /*57300*/  LDL.LU R14, [R1+0x5f8] ;  /* 0x0005f800010e7983 */ /* 0x000ee20000300800 */
[----:B----4-:R-:W-:-:S02]  /*57310*/  IMAD.MOV.U32 R49, RZ, RZ, R4 ;  /* 0x000000ffff317224 */ /* 0x010fc400078e0004 */
[----:B------:R-:W3:Y:S02]  /*57320*/  LDL.LU R15, [R1+0x5fc] ;  /* 0x0005fc00010f7983 */ /* 0x000ee40000300800 */
[----:B------:R-:W-:Y:S01]  /*57330*/  IMAD.MOV.U32 R48, RZ, RZ, R5 ;  /* 0x000000ffff307224 */ /* 0x000fe200078e0005 */
[----:B------:R-:W4:Y:S01]  /*57340*/  LDL.LU R4, [R1+0x5d0] ;  /* 0x0005d00001047983 */ /* 0x000f220000300800 */
[----:B------:R-:W4:Y:S02]  /*57350*/  LDL.LU R5, [R1+0x5d4] ;  /* 0x0005d40001057983 */ /* 0x000f240000300800 */
[----:B------:R-:W4:Y:S02]  /*57360*/  LDL.LU R6, [R1+0x5d8] ;  /* 0x0005d80001067983 */ /* 0x000f240000300800 */
[----:B------:R-:W4:Y:S01]  /*57370*/  LDL.LU R7, [R1+0x5dc] ;  /* 0x0005dc0001077983 */ /* 0x000f220000300800 */
        /* <DEDUP_REMOVED lines=8> */
[----:B------:R-:W3:Y:S01]  /*57400*/  LDL R61, [R1+0xe40] ;  /* 0x000e4000013d7983 */ /* 0x000ee20000100800 */
[----:B------:R-:W3:Y:S02]  /*57410*/  LDL.LU.64 R32, [R1+0x100] ;  /* 0x0001000001207983 */ /* 0x000ee40000300a00 */
[----:B------:R-:W3:Y:S02]  /*57420*/  LDL.LU R36, [R1+0x580] ;  /* 0x0005800001247983 */ /* 0x000ee40000300800 */
[----:B------:R-:W3:Y:S01]  /*57430*/  LDL.LU R37, [R1+0x584] ;  /* 0x0005840001257983 */ /* 0x000ee20000300800 */
[----:B------:R-:W3:Y:S01]  /*57440*/  LDL.LU R38, [R1+0x588] ;  /* 0x0005880001267983 */ /* 0x000ee20000300800 */
[----:B------:R-:W3:Y:S02]  /*57450*/  LDL.LU R39, [R1+0x58c] ;  /* 0x00058c0001277983 */ /* 0x000ee40000300800 */
[----:B------:R-:W3:Y:S02]  /*57460*/  LDL.LU.64 R56, [R1+0xe0] ;  /* 0x0000e00001387983 */ /* 0x000ee40000300a00 */
[----:B------:R-:W-:Y:S01]  /*57470*/  STL.64 [R1+0x2fe0], R26 ;  /* 0x002fe01a01007387 */ /* 0x000fe20000100a00 */
[----:B------:R-:W-:Y:S01]  /*57480*/  STL.64 [R1+0x2fd8], R24 ;  /* 0x002fd81801007387 */ /* 0x000fe20000100a00 */
[C---:B--2---:R-:W-:Y:S11]  /*57490*/  HMMA.16816.F32.BF16 R16, R44.reuse, R20, R16 ;  /* 0x000000142c10723c */ /* 0x044ff60000041810 */
[----:B------:R-:W-:Y:S11]  /*574a0*/  @!UPT UIADD3 URZ, URZ, URZ, URZ ;  /* 0x0000003f3f3ff290 */ /* 0x000ff6000fffe03f */
[----:B------:R-:W-:Y:S01]  /*574b0*/  @!UPT UIADD3 URZ, URZ, URZ, URZ ;  /* 0x0000003f3f3ff290 */ /* 0x000fe2000fffe03f */
[----:B------:R0:W-:Y:S01]  /*574c0*/  STL.64 [R1+0x600], R16 ;  /* 0x0006001001007387 */ /* 0x0001e20000100a00 */
[----:B------:R-:W-:Y:S03]  /*574d0*/  STL.64 [R1+0x608], R18 ;  /* 0x0006081201007387 */ /* 0x000fe60000100a00 */
[----:B0-----:R-:W3:Y:S01]  /*574e0*/  LDL.LU.64 R16, [R1+0x30d8] ;  /* 0x0030d80001107983 */ /* 0x001ee20000300a00 */
        /* <DEDUP_REMOVED lines=19> */
[----:B------:R-:W4:Y:S02]  /*57620*/  LDL.LU.64 R8, [R1+0x30b8] ;  /* 0x0030b80001087983 */ /* 0x000f240000300a00 */
[----:B---3--:R-:W-:Y:S02]  /*57630*/  STL.64 [R1+0x2f78], R14 ;  /* 0x002f780e01007387 */ /* 0x008fe40000100a00 */
[----:B------:R0:W-:Y:S02]  /*57640*/  STL.64 [R1+0x2f70], R12 ;  /* 0x002f700c01007387 */ /* 0x0001e40000100a00 */
[----:B0-----:R-:W3:Y:S01]  /*57650*/  LDL.LU.64 R12, [R1+0x120] ;  /* 0x00012000010c7983 */ /* 0x001ee20000300a00 */
[C---:B----4-:R-:W-:Y:S11]  /*57660*/  HMMA.16816.F32.BF16 R4, R44.reuse, R8, R4 ;  /* 0x000000082c04723c */ /* 0x050ff60000041804 */
[----:B------:R-:W-:Y:S11]  /*57670*/  @!UPT UIADD3 URZ, URZ, URZ, URZ ;  /* 0x0000003f3f3ff290 */ /* 0x000ff6000fffe03f */
[----:B------:R-:W-:Y:S01]  /*57680*/  @!UPT UIADD3 URZ, URZ, URZ, URZ ;  /* 0x0000003f3f3ff290 */ /* 0x000fe2000fffe03f */
[----:B------:R0:W-:Y:S01]  /*57690*/  STL.64 [R1+0x5d0], R4 ;  /* 0x0005d00401007387 */ /* 0x0001e20000100a00 */
[----:B------:R-:W-:Y:S03]  /*576a0*/  STL.64 [R1+0x5d8], R6 ;  /* 0x0005d80601007387 */ /* 0x000fe60000100a00 */
[----:B0-----:R-:W4:Y:S01]  /*576b0*/  LDL.LU.64 R4, [R1+0x30b0] ;  /* 0x0030b00001047983 */ /* 0x001f220000300a00 */
[----:B--2---:R-:W-:Y:S02]  /*576c0*/  STL.64 [R1+0x2f68], R10 ;  /* 0x002f680a01007387 */ /* 0x004fe40000100a00 */
[----:B------:R0:W-:Y:S02]  /*576d0*/  STL.64 [R1+0x2f60], R8 ;  /* 0x002f600801007387 */ /* 0x0001e40000100a00 */
[----:B0-----:R-:W3:Y:S01]  /*576e0*/  LDL.LU R8, [R1+0x5b0] ;  /* 0x0005b00001087983 */ /* 0x001ee20000300800 */
[----:B------:R-:W3:Y:S02]  /*576f0*/  LDL.LU R9, [R1+0x5b4] ;  /* 0x0005b40001097983 */ /* 0x000ee40000300800 */
[----:B------:R-:W3:Y:S02]  /*57700*/  LDL.LU R10, [R1+0x5b8] ;  /* 0x0005b800010a7983 */ /* 0x000ee40000300800 */
[----:B------:R-:W3:Y:S01]  /*57710*/  LDL.LU R11, [R1+0x5bc] ;  /* 0x0005bc00010b7983 */ /* 0x000ee20000300800 */
[----:B----4-:R-:W-:Y:S01]  /*57720*/  HMMA.16816.F32.BF16 R44, R44, R4, R40 ;  /* 0x000000042c2c723c */ /* 0x010fe20000041828 */
[----:B------:R-:W2:Y:S01]  /*57730*/  LDL.LU.64 R42, [R1+0x30a8] ;  /* 0x0030a800012a7983 */ /* 0x000ea20000300a00 */
[----:B------:R-:W2:Y:S11]  /*57740*/  LDL.LU.64 R40, [R1+0x30a0] ;  /* 0x0030a00001287983 */ /* 0x000eb60000300a00 */
[----:B------:R-:W-:Y:S10]  /*57750*/  @!UPT UIADD3 URZ, URZ, URZ, URZ ;  /* 0x0000003f3f3ff290 */ /* 0x000ff4000fffe03f */
[----:B------:R-:W-:Y:S01]  /*57760*/  STL.64 [R1+0x350], R44 ;  /* 0x0003502c01007387 */ /* 0x000fe20000100a00 */
[----:B------:R-:W-:Y:S02]  /*57770*/  STL.64 [R1+0x358], R46 ;  /* 0x0003582e01007387 */ /* 0x000fe40000100a00 */
[----:B------:R-:W0:Y:S02]  /*57780*/  LDSM.16.MT88.4 R44, [R61+0x9000] ;  /* 0x009000003d2c783b */ /* 0x000e240000004200 */
[----:B0-----:R-:W-:Y:S02]  /*57790*/  STL.64 [R1+0x2f40], R46 ;  /* 0x002f402e01007387 */ /* 0x001fe40000100a00 */
[----:B------:R0:W-:Y:S02]  /*577a0*/  STL.64 [R1+0x2f38], R44 ;  /* 0x002f382c01007387 */ /* 0x0001e40000100a00 */
[----:B0-----:R-:W2:Y:S01]  /*577b0*/  LDL.LU.64 R44, [R1+0x130] ;  /* 0x00013000012c7983 */ /* 0x001ea20000300a00 */
[----:B------:R-:W-:-:S02]  /*577c0*/  IMAD.MOV.U32 R24, RZ, RZ, R60 ;  /* 0x000000ffff187224 */ /* 0x000fc400078e003c */
[----:B------:R-:W-:Y:S01]  /*577d0*/  IMAD.MOV.U32 R25, RZ, RZ, R3 ;  /* 0x000000ffff197224 */ /* 0x000fe200078e0003 */
        /* <DEDUP_REMOVED lines=8> */
[----:B------:R-:W-:Y:S02]  /*57860*/  IMAD.MOV.U32 R19, RZ, RZ, R44 ;  /* 0x000000ffff137224 */ /* 0x000fe400078e002c */
[----:B------:R-:W-:Y:S02]  /*57870*/  IMAD.MOV.U32 R18, RZ, RZ, R45 ;  /* 0x000000ffff127224 */ /* 0x000fe400078e002d */
[----:B------:R-:W-:-:S02]  /*57880*/  IMAD.MOV.U32 R45, RZ, RZ, R12 ;  /* 0x000000ffff2d7224 */ /* 0x000fc400078e000c */
[----:B------:R-:W-:Y:S02]  /*57890*/  IMAD.MOV.U32 R44, RZ, RZ, R13 ;  /* 0x000000ffff2c7224 */ /* 0x000fe400078e000d */
[C---:B------:R-:W-:Y:S01]  /*578a0*/  HMMA.16816.F32.BF16 R12, R40.reuse, R24, R20 ;  /* 0x00000018280c723c */ /* 0x040fe20000041814 */
[----:B------:R-:W-:Y:S01]  /*578b0*/  STL.64 [R1+0x3000], R18 ;  /* 0x0030001201007387 */ /* 0x000fe20000100a00 */
[----:B------:R-:W-:Y:S11]  /*578c0*/  STL.64 [R1+0x2ff8], R16 ;  /* 0x002ff81001007387 */ /* 0x000ff60000100a00 */
[----:B------:R-:W-:Y:S01]  /*578d0*/  @!UPT UIADD3 URZ, URZ, URZ, URZ ;  /* 0x0000003f3f3ff290 */ /* 0x000fe2000fffe03f */
[----:B------:R-:W-:Y:S01]  /*578e0*/  STL.64 [R1+0x5b0], R8 ;  /* 0x0005b00801007387 */ /* 0x000fe20000100a00 */
[----:B------:R0:W-:Y:S02]  /*578f0*/  STL.64 [R1+0x5b8], R10 ;  /* 0x0005b80a01007387 */ /* 0x0001e40000100a00 */
[C---:B0-----:R-:W-:Y:S01]  /*57900*/  HMMA.16816.F32.BF16 R8, R40.reuse, R32, R28 ;  /* 0x000000202808723c */ /* 0x041fe2000004181c */
[----:B------:R-:W-:Y:S05]  /*57910*/  STL.64 [R1+0x3070], R44 ;  /* 0x0030702c01007387 */ /* 0x000fea0000100a00 */
[----:B------:R-:W-:Y:S02]  /*57920*/  STL.64 [R1+0x5a0], R12 ;  /* 0x0005a00c01007387 */ /* 0x000fe40000100a00 */
[----:B------:R0:W-:Y:S02]  /*57930*/  STL.64 [R1+0x5a8], R14 ;  /* 0x0005a80e01007387 */ /* 0x0001e40000100a00 */
[----:B0-----:R-:W-:Y:S11]  /*57940*/  HMMA.16816.F32.BF16 R12, R40, R48, R36 ;  /* 0x00000030280c723c */ /* 0x001ff60000041824 */
[----:B------:R-:W-:Y:S02]  /*57950*/  @!UPT UIADD3 URZ, URZ, URZ, URZ ;  /* 0x0000003f3f3ff290 */ /* 0x000fe4000fffe03f */
[----:B------:R-:W-:Y:S01]  /*57960*/  STL.64 [R1+0x590], R8 ;  /* 0x0005900801007387 */ /* 0x000fe20000100a00 */
[----:B------:R-:W-:Y:S02]  /*57970*/  STL.64 [R1+0x598], R10 ;  /* 0x0005980a01007387 */ /* 0x000fe40000100a00 */
[----:B------:R-:W-:Y:S02]  /*57980*/  IMAD.MOV.U32 R6, RZ, RZ, R32 ;  /* 0x000000ffff067224 */ /* 0x000fe400078e0020 */
[----:B------:R-:W-:-:S05]  /*57990*/  IMAD.MOV.U32 R7, RZ, RZ, R33 ;  /* 0x000000ffff077224 */ /* 0x000fca00078e0021 */
[----:B------:R-:W-:Y:S01]  /*579a0*/  STL.64 [R1+0x2f58], R6 ;  /* 0x002f580601007387 */ /* 0x000fe20000100a00 */
[----:B------:R0:W-:Y:S03]  /*579b0*/  STL.64 [R1+0x2f50], R4 ;  /* 0x002f500401007387 */ /* 0x0001e60000100a00 */
[----:B------:R-:W-:Y:S01]  /*579c0*/  STL.64 [R1+0x580], R12 ;  /* 0x0005800c01007387 */ /* 0x000fe20000100a00 */
[----:B------:R-:W-:Y:S02]  /*579d0*/  STL.64 [R1+0x588], R14 ;  /* 0x0005880e01007387 */ /* 0x000fe40000100a00 */
[----:B0-----:R-:W-:Y:S02]  /*579e0*/  IMAD.MOV.U32 R5, RZ, RZ, R56 ;  /* 0x000000ffff057224 */ /* 0x001fe400078e0038 */
[----:B------:R-:W-:Y:S01]  /*579f0*/  IMAD.MOV.U32 R4, RZ, RZ, R57 ;  /* 0x000000ffff047224 */ /* 0x000fe200078e0039 */
[C---:B--2---:R-:W-:Y:S11]  /*57a00*/  HMMA.16816.F32.BF16 R8, R40.reuse, R56, R52 ;  /* 0x000000382808723c */ /* 0x044ff60000041834 */
[----:B------:R-:W-:Y:S11]  /*57a10*/  @!UPT UIADD3 URZ, URZ, URZ, URZ ;  /* 0x0000003f3f3ff290 */ /* 0x000ff6000fffe03f */
[----:B------:R-:W-:Y:S01]  /*57a20*/  @!UPT UIADD3 URZ, URZ, URZ, URZ ;  /* 0x0000003f3f3ff290 */ /* 0x000fe2000fffe03f */
[----:B------:R-:W-:Y:S01]  /*57a30*/  STL.64 [R1+0x570], R8 ;  /* 0x0005700801007387 */ /* 0x000fe20000100a00 */
[----:B------:R-:W-:Y:S02]  /*57a40*/  STL.64 [R1+0x578], R10 ;  /* 0x0005780a01007387 */ /* 0x000fe40000100a00 */
[----:B------:R0:W-:Y:S02]  /*57a50*/  STL.64 [R1+0x3088], R4 ;  /* 0x0030880401007387 */ /* 0x0001e40000100a00 */
[----:B------:R-:W2:Y:S01]  /*57a60*/  LDL.LU R24, [R1+0x500] ;  /* 0x0005000001187983 */ /* 0x000ea20000300800 */
[----:B------:R-:W2:Y:S01]  /*57a70*/  LDL.LU R25, [R1+0x504] ;  /* 0x0005040001197983 */ /* 0x000ea20000300800 */
[----:B------:R-:W3:Y:S02]  /*57a80*/  LDL.LU R26, [R1+0x508] ;  /* 0x00050800011a7983 */ /* 0x000ee40000300800 */
[----:B------:R-:W3:Y:S02]  /*57a90*/  LDL.LU R27, [R1+0x50c] ;  /* 0x00050c00011b7983 */ /* 0x000ee40000300800 */
[----:B---3--:R-:W-:Y:S01]  /*57aa0*/  STL.64 [R1+0x3058], R26 ;  /* 0x0030581a01007387 */ /* 0x008fe20000100a00 */
[----:B--2---:R-:W-:Y:S02]  /*57ab0*/  STL.64 [R1+0x3050], R24 ;  /* 0x0030501801007387 */ /* 0x004fe40000100a00 */
[----:B------:R-:W2:Y:S02]  /*57ac0*/  LDL.LU R16, [R1+0x520] ;  /* 0x0005200001107983 */ /* 0x000ea40000300800 */
[----:B------:R-:W2:Y:S01]  /*57ad0*/  LDL.LU R17, [R1+0x524] ;  /* 0x0005240001117983 */ /* 0x000ea20000300800 */
[----:B------:R-:W3:Y:S01]  /*57ae0*/  LDL.LU R18, [R1+0x528] ;  /* 0x0005280001127983 */ /* 0x000ee20000300800 */
[----:B------:R-:W3:Y:S02]  /*57af0*/  LDL.LU R19, [R1+0x52c] ;  /* 0x00052c0001137983 */ /* 0x000ee40000300800 */
[----:B0-----:R-:W4:Y:S02]  /*57b00*/  LDL.LU R4, [R1+0x560] ;  /* 0x0005600001047983 */ /* 0x001f240000300800 */
[----:B------:R-:W4:Y:S01]  /*57b10*/  LDL.LU R5, [R1+0x564] ;  /* 0x0005640001057983 */ /* 0x000f220000300800 */
[----:B------:R-:W4:Y:S01]  /*57b20*/  LDL.LU R6, [R1+0x568] ;  /* 0x0005680001067983 */ /* 0x000f220000300800 */
[----:B------:R-:W4:Y:S02]  /*57b30*/  LDL.LU R7, [R1+0x56c] ;  /* 0x00056c0001077983 */ /* 0x000f240000300800 */
[----:B------:R-:W2:Y:S02]  /*57b40*/  LDL.LU R44, [R1+0x550] ;  /* 0x00055000012c7983 */ /* 0x000ea40000300800 */
[----:B------:R-:W2:Y:S01]  /*57b50*/  LDL.LU R45, [R1+0x554] ;  /* 0x00055400012d7983 */ /* 0x000ea20000300800 */
[----:B------:R-:W2:Y:S01]  /*57b60*/  LDL.LU R46, [R1+0x558] ;  /* 0x00055800012e7983 */ /* 0x000ea20000300800 */
[----:B------:R-:W2:Y:S03]  /*57b70*/  LDL.LU R47, [R1+0x55c] ;  /* 0x00055c00012f7983 */ /* 0x000ea60000300800 */
[----:B--2---:R-:W-:Y:S01]  /*57b80*/  STL.64 [R1+0x3080], R46 ;  /* 0x0030802e01007387 */ /* 0x004fe20000100a00 */
[----:B------:R0:W-:Y:S03]  /*57b90*/  STL.64 [R1+0x3078], R44 ;  /* 0x0030782c01007387 */ /* 0x0001e60000100a00 */
[----:B0-----:R-:W4:Y:S01]  /*57ba0*/  LDL.LU.64 R44, [R1+0xd0] ;  /* 0x0000d000012c7983 */ /* 0x001f220000300a00 */
[----:B---3--:R-:W-:Y:S02]  /*57bb0*/  STL.64 [R1+0x3068], R18 ;  /* 0x0030681201007387 */ /* 0x008fe40000100a00 */
[----:B------:R0:W-:Y:S02]  /*57bc0*/  STL.64 [R1+0x3060], R16 ;  /* 0x0030601001007387 */ /* 0x0001e40000100a00 */
[----:B0-----:R-:W2:Y:S01]  /*57bd0*/  LDL.LU.64 R16, [R1+0xc0] ;  /* 0x0000c00001107983 */ /* 0x001ea20000300a00 */
[----:B------:R-:W3:Y:S02]  /*57be0*/  LDL.LU R24, [R1+0x540] ;  /* 0x0005400001187983 */ /* 0x000ee40000300800 */
[----:B------:R-:W3:Y:S02]  /*57bf0*/  LDL.LU R25, [R1+0x544] ;  /* 0x0005440001197983 */ /* 0x000ee40000300800 */
[----:B------:R-:W3:Y:S01]  /*57c00*/  LDL.LU R26, [R1+0x548] ;  /* 0x00054800011a7983 */ /* 0x000ee20000300800 */
[----:B------:R-:W3:Y:S01]  /*57c10*/  LDL.LU R27, [R1+0x54c] ;  /* 0x00054c00011b7983 */ /* 0x000ee20000300800 */
[----:B------:R-:W3:Y:S02]  /*57c20*/  LDL.64 R28, [R1+0xb0] ;  /* 0x0000b000011c7983 */ /* 0x000ee40000100a00 */
[----:B------:R-:W2:Y:S02]  /*57c30*/  LDL.LU.64 R8, [R1+0x90] ;  /* 0x0000900001087983 */ /* 0x000ea40000300a00 */
[----:B------:R-:W2:Y:S01]  /*57c40*/  LDL.LU R12, [R1+0x510] ;  /* 0x00051000010c7983 */ /* 0x000ea20000300800 */
[----:B------:R-:W2:Y:S01]  /*57c50*/  LDL.LU R13, [R1+0x514] ;  /* 0x00051400010d7983 */ /* 0x000ea20000300800 */
[----:B------:R-:W2:Y:S02]  /*57c60*/  LDL.LU R14, [R1+0x518] ;  /* 0x00051800010e7983 */ /* 0x000ea40000300800 */
[----:B------:R-:W2:Y:S02]  /*57c70*/  LDL.LU R15, [R1+0x51c] ;  /* 0x00051c00010f7983 */ /* 0x000ea40000300800 */
[----:B------:R-:W2:Y:S01]  /*57c80*/  LDL.64 R20, [R1+0x80] ;  /* 0x0000800001147983 */ /* 0x000ea20000100a00 */
[----:B------:R-:W2:Y:S01]  /*57c90*/  LDL.LU.64 R32, [R1+0x70] ;  /* 0x0000700001207983 */ /* 0x000ea20000300a00 */
[----:B------:R-:W2:Y:S02]  /*57ca0*/  LDL.LU R36, [R1+0x4f0] ;  /* 0x0004f00001247983 */ /* 0x000ea40000300800 */
[----:B------:R-:W2:Y:S02]  /*57cb0*/  LDL.LU R37, [R1+0x4f4] ;  /* 0x0004f40001257983 */ /* 0x000ea40000300800 */
[----:B------:R-:W2:Y:S01]  /*57cc0*/  LDL.LU R38, [R1+0x4f8] ;  /* 0x0004f80001267983 */ /* 0x000ea20000300800 */
[----:B------:R-:W2:Y:S01]  /*57cd0*/  LDL.LU R39, [R1+0x4fc] ;  /* 0x0004fc0001277983 */ /* 0x000ea20000300800 */
[----:B------:R-:W2:Y:S02]  /*57ce0*/  LDL.LU.64 R48, [R1+0x60] ;  /* 0x0000600001307983 */ /* 0x000ea40000300a00 */
[----:B------:R-:W2:Y:S02]  /*57cf0*/  LDL.LU R52, [R1+0x4e0] ;  /* 0x0004e00001347983 */ /* 0x000ea40000300800 */
[----:B------:R-:W2:Y:S01]  /*57d00*/  LDL.LU R53, [R1+0x4e4] ;  /* 0x0004e40001357983 */ /* 0x000ea20000300800 */
[----:B------:R-:W2:Y:S01]  /*57d10*/  LDL.LU R54, [R1+0x4e8] ;  /* 0x0004e80001367983 */ /* 0x000ea20000300800 */
[----:B------:R-:W2:Y:S02]  /*57d20*/  LDL.LU R55, [R1+0x4ec] ;  /* 0x0004ec0001377983 */ /* 0x000ea40000300800 */
[----:B------:R-:W2:Y:S01]  /*57d30*/  LDL.LU.64 R56, [R1+0x50] ;  /* 0x0000500001387983 */ /* 0x000ea20000300a00 */
[C---:B----4-:R-:W-:Y:S11]  /*57d40*/  HMMA.16816.F32.BF16 R4, R40.reuse, R44, R4 ;  /* 0x0000002c2804723c */ /* 0x050ff60000041804 */
[----:B------:R-:W-:Y:S11]  /*57d50*/  @!UPT UIADD3 URZ, URZ, URZ, URZ ;  /* 0x0000003f3f3ff290 */ /* 0x000ff6000fffe03f */
[----:B------:R-:W-:Y:S01]  /*57d60*/  @!UPT UIADD3 URZ, URZ, URZ, URZ ;  /* 0x0000003f3f3ff290 */ /* 0x000fe2000fffe03f */
[----:B------:R0:W-:Y:S01]  /*57d70*/  STL.64 [R1+0x560], R4 ;  /* 0x0005600401007387 */ /* 0x0001e20000100a00 */
[----:B------:R1:W-:Y:S03]  /*57d80*/  STL.64 [R1+0x568], R6 ;  /* 0x0005680601007387 */ /* 0x0003e60000100a00 */
[----:B0-----:R-:W4:Y:S01]  /*57d90*/  LDL.LU.64 R4, [R1+0x3088] ;  /* 0x0030880001047983 */ /* 0x001f220000300a00 */
[----:B-1----:R-:W-:Y:S02]  /*57da0*/  IMAD.MOV.U32 R7, RZ, RZ, R44 ;  /* 0x000000ffff077224 */ /* 0x002fe400078e002c */
[----:B------:R-:W-:Y:S02]  /*57db0*/  IMAD.MOV.U32 R6, RZ, RZ, R45 ;  /* 0x000000ffff067224 */ /* 0x000fe400078e002d */
[----:B------:R-:W2:Y:S01]  /*57dc0*/  LDL.LU.64 R46, [R1+0x3080] ;  /* 0x00308000012e7983 */ /* 0x000ea20000300a00 */
[----:B------:R-:W2:Y:S02]  /*57dd0*/  LDL.LU.64 R44, [R1+0x3078] ;  /* 0x00307800012c7983 */ /* 0x000ea40000300a00 */
[----:B------:R-:W-:Y:S01]  /*57de0*/  STL.64 [R1+0x3010], R6 ;  /* 0x0030100601007387 */ /* 0x000fe20000100a00 */
[C---:B--2---:R-:W-:Y:S01]  /*57df0*/  HMMA.16816.F32.BF16 R44, R40.reuse, R16, R44 ;  /* 0x00000010282c723c */ /* 0x044fe2000004182c */
[----:B----4-:R-:W-:Y:S11]  /*57e00*/  STL.64 [R1+0x3008], R4 ;  /* 0x0030080401007387 */ /* 0x010ff60000100a00 */
[----:B------:R-:W-:Y:S11]  /*57e10*/  @!UPT UIADD3 URZ, URZ, URZ, URZ ;  /* 0x0000003f3f3ff290 */ /* 0x000ff6000fffe03f */
[----:B------:R0:W-:Y:S01]  /*57e20*/  STL.64 [R1+0x550], R44 ;  /* 0x0005502c01007387 */ /* 0x0001e20000100a00 */
[----:B------:R1:W-:Y:S03]  /*57e30*/  STL.64 [R1+0x558], R46 ;  /* 0x0005582e01007387 */ /* 0x0003e60000100a00 */
[----:B0-----:R-:W2:Y:S01]  /*57e40*/  LDL.LU.64 R44, [R1+0x3070] ;  /* 0x00307000012c7983 */ /* 0x001ea20000300a00 */
[----:B-1----:R-:W-:Y:S02]  /*57e50*/  IMAD.MOV.U32 R47, RZ, RZ, R16 ;  /* 0x000000ffff2f7224 */ /* 0x002fe400078e0010 */
[----:B------:R-:W-:Y:S02]  /*57e60*/  IMAD.MOV.U32 R46, RZ, RZ, R17 ;  /* 0x000000ffff2e7224 */ /* 0x000fe400078e0011 */
[----:B------:R-:W4:Y:S01]  /*57e70*/  LDL.LU.64 R18, [R1+0x3068] ;  /* 0x0030680001127983 */ /* 0x000f220000300a00 */
[----:B------:R-:W4:Y:S02]  /*57e80*/  LDL.LU.64 R16, [R1+0x3060] ;  /* 0x0030600001107983 */ /* 0x000f240000300a00 */
[----:B------:R-:W-:Y:S01]  /*57e90*/  STL.64 [R1+0x3020], R46 ;  /* 0x0030202e01007387 */ /* 0x000fe20000100a00 */
[----:B---3--:R-:W-:Y:S01]  /*57ea0*/  HMMA.16816.F32.BF16 R24, R40, R28, R24 ;  /* 0x0000001c2818723c */ /* 0x008fe20000041818 */
[----:B--2---:R0:W-:Y:S04]  /*57eb0*/  STL.64 [R1+0x3018], R44 ;  /* 0x0030182c01007387 */ /* 0x0041e80000100a00 */
[----:B0-----:R-:W2:Y:S01]  /*57ec0*/  LDL.LU R44, [R1+0x530] ;  /* 0x00053000012c7983 */ /* 0x001ea20000300800 */
[----:B------:R-:W2:Y:S02]  /*57ed0*/  LDL.LU R45, [R1+0x534] ;  /* 0x00053400012d7983 */ /* 0x000ea40000300800 */
[----:B------:R-:W2:Y:S02]  /*57ee0*/  LDL.LU R46, [R1+0x538] ;  /* 0x00053800012e7983 */ /* 0x000ea40000300800 */
[----:B------:R-:W2:Y:S11]  /*57ef0*/  LDL.LU R47, [R1+0x53c] ;  /* 0x00053c00012f7983 */ /* 0x000eb60000300800 */
[----:B------:R-:W-:Y:S02]  /*57f00*/  @!UPT UIADD3 URZ, URZ, URZ, URZ ;  /* 0x0000003f3f3ff290 */ /* 0x000fe4000fffe03f */
[----:B------:R-:W-:Y:S01]  /*57f10*/  STL.64 [R1+0x540], R24 ;  /* 0x0005401801007387 */ /* 0x000fe20000100a00 */
[----:B------:R0:W-:Y:S03]  /*57f20*/  STL.64 [R1+0x548], R26 ;  /* 0x0005481a01007387 */ /* 0x0001e60000100a00 */
[----:B0-----:R-:W3:Y:S01]  /*57f30*/  LDL.LU.64 R26, [R1+0x3058] ;  /* 0x00305800011a7983 */ /* 0x001ee20000300a00 */
[----:B------:R-:W3:Y:S02]  /*57f40*/  LDL.LU.64 R24, [R1+0x3050] ;  /* 0x0030500001187983 */ /* 0x000ee40000300a00 */
[----:B------:R-:W-:Y:S02]  /*57f50*/  IMAD.MOV.U32 R4, RZ, RZ, R2 ;  /* 0x000000ffff047224 */ /* 0x000fe400078e0002 */
[----:B------:R-:W-:Y:S02]  /*57f60*/  IMAD.MOV.U32 R5, RZ, RZ, R0 ;  /* 0x000000ffff057224 */ /* 0x000fe400078e0000 */
[----:B------:R-:W-:-:S02]  /*57f70*/  IMAD.MOV.U32 R0, RZ, RZ, R29 ;  /* 0x000000ffff007224 */ /* 0x000fc400078e001d */
[----:B------:R-:W3:Y:S03]  /*57f80*/  LDL.LU.64 R28, [R1+0x3048] ;  /* 0x00304800011c7983 */ /* 0x000ee60000300a00 */
[----:B------:R0:W-:Y:S02]  /*57f90*/  STL [R1+0x2ecc], R0 ;  /* 0x002ecc0001007387 */ /* 0x0001e40000100800 */
[----:B------:R-:W-:Y:S02]  /*57fa0*/  IMAD.MOV.U32 R3, RZ, RZ, R9 ;  /* 0x000000ffff037224 */ /* 0x000fe400078e0009 */
[----:B------:R-:W-:Y:S02]  /*57fb0*/  IMAD.MOV.U32 R2, RZ, RZ, R8 ;  /* 0x000000ffff027224 */ /* 0x000fe400078e0008 */
[----:B0-----:R-:W-:Y:S02]  /*57fc0*/  IMAD.MOV.U32 R0, RZ, RZ, R21 ;  /* 0x000000ffff007224 */ /* 0x001fe400078e0015 */
[----:B------:R-:W-:-:S02]  /*57fd0*/  IMAD.MOV.U32 R61, RZ, RZ, R33 ;  /* 0x000000ffff3d7224 */ /* 0x000fc400078e0021 */
[----:B------:R-:W-:Y:S01]  /*57fe0*/  IMAD.MOV.U32 R60, RZ, RZ, R32 ;  /* 0x000000ffff3c7224 */ /* 0x000fe200078e0020 */
[C---:B--2---:R-:W-:Y:S08]  /*57ff0*/  HMMA.16816.F32.BF16 R44, R40.reuse, R4, R44 ;  /* 0x00000004282c723c */ /* 0x044ff0000004182c */
[C---:B----4-:R-:W-:Y:S11]  /*58000*/  HMMA.16816.F32.BF16 R4, R40.reuse, R8, R16 ;  /* 0x000000082804723c */ /* 0x050ff60000041810 */
[----:B------:R-:W-:Y:S04]  /*58010*/  @!UPT UIADD3 URZ, URZ, URZ, URZ ;  /* 0x0000003f3f3ff290 */ /* 0x000fe8000fffe03f */
[----:B------:R-:W-:Y:S01]  /*58020*/  STL.64 [R1+0x530], R44 ;  /* 0x0005302c01007387 */ /* 0x000fe20000100a00 */
[----:B------:R-:W-:Y:S07]  /*58030*/  STL.64 [R1+0x538], R46 ;  /* 0x0005382e01007387 */ /* 0x000fee0000100a00 */
[----:B------:R-:W-:Y:S02]  /*58040*/  STL.64 [R1+0x520], R4 ;  /* 0x0005200401007387 */ /* 0x000fe40000100a00 */
[----:B------:R0:W-:Y:S02]  /*58050*/  STL.64 [R1+0x528], R6 ;  /* 0x0005280601007387 */ /* 0x0001e40000100a00 */
[C---:B0-----:R-:W-:Y:S01]  /*58060*/  HMMA.16816.F32.BF16 R4, R40.reuse, R20, R12 ;  /* 0x000000142804723c */ /* 0x041fe2000004180c */
[----:B------:R-:W-:Y:S01]  /*58070*/  STL [R1+0x2ed4], R3 ;  /* 0x002ed40301007387 */ /* 0x000fe20000100800 */
[----:B------:R-:W-:Y:S02]  /*58080*/  STL [R1+0x2ed0], R2 ;  /* 0x002ed00201007387 */ /* 0x000fe40000100800 */
[----:B------:R-:W-:Y:S11]  /*58090*/  STL [R1+0x2ed8], R0 ;  /* 0x002ed80001007387 */ /* 0x000ff60000100800 */
[----:B------:R-:W-:Y:S08]  /*580a0*/  @!UPT UIADD3 URZ, URZ, URZ, URZ ;  /* 0x0000003f3f3ff290 */ /* 0x000ff0000fffe03f */
[----:B------:R-:W-:Y:S01]  /*580b0*/  STL.64 [R1+0x510], R4 ;  /* 0x0005100401007387 */ /* 0x000fe20000100a00 */
[----:B------:R3:W-:Y:S02]  /*580c0*/  STL.64 [R1+0x518], R6 ;  /* 0x0005180601007387 */ /* 0x0007e40000100a00 */
[C---:B---3--:R-:W-:Y:S11]  /*580d0*/  HMMA.16816.F32.BF16 R4, R40.reuse, R32, R24 ;  /* 0x000000202804723c */ /* 0x048ff60000041818 */
[----:B------:R-:W-:Y:S11]  /*580e0*/  @!UPT UIADD3 URZ, URZ, URZ, URZ ;  /* 0x0000003f3f3ff290 */ /* 0x000ff6000fffe03f */
[----:B------:R-:W-:Y:S01]  /*580f0*/  @!UPT UIADD3 URZ, URZ, URZ, URZ ;  /* 0x0000003f3f3ff290 */ /* 0x000fe2000fffe03f */
[----:B------:R-:W-:Y:S01]  /*58100*/  STL.64 [R1+0x500], R4 ;  /* 0x0005000401007387 */ /* 0x000fe20000100a00 */
[----:B------:R0:W-:Y:S02]  /*58110*/  STL.64 [R1+0x508], R6 ;  /* 0x0005080601007387 */ /* 0x0001e40000100a00 */
[C---:B0-----:R-:W-:Y:S01]  /*58120*/  HMMA.16816.F32.BF16 R4, R40.reuse, R48, R36 ;  /* 0x000000302804723c */ /* 0x041fe20000041824 */
[----:B------:R-:W-:Y:S01]  /*58130*/  STL [R1+0x2ee0], R61 ;  /* 0x002ee03d01007387 */ /* 0x000fe20000100800 */
[----:B------:R-:W-:Y:S02]  /*58140*/  STL [R1+0x2edc], R60 ;  /* 0x002edc3c01007387 */ /* 0x000fe40000100800 */
[----:B------:R-:W-:Y:S02]  /*58150*/  IMAD.MOV.U32 R2, RZ, RZ, R49 ;  /* 0x000000ffff027224 */ /* 0x000fe400078e0031 */
[----:B------:R-:W-:Y:S11]  /*58160*/  IMAD.MOV.U32 R3, RZ, RZ, R48 ;  /* 0x000000ffff037224 */ /* 0x000ff600078e0030 */
[----:B------:R-:W-:Y:S06]  /*58170*/  @!UPT UIADD3 URZ, URZ, URZ, URZ ;  /* 0x0000003f3f3ff290 */ /* 0x000fec000fffe03f */
[----:B------:R-:W-:Y:S01]  /*58180*/  STL.64 [R1+0x4f0], R4 ;  /* 0x0004f00401007387 */ /* 0x000fe20000100a00 */
[----:B------:R0:W-:Y:S02]  /*58190*/  STL.64 [R1+0x4f8], R6 ;  /* 0x0004f80601007387 */ /* 0x0001e40000100a00 */
[----:B0-----:R-:W-:Y:S01]  /*581a0*/  HMMA.16816.F32.BF16 R4, R40, R56, R52 ;  /* 0x000000382804723c */ /* 0x001fe20000041834 */
[----:B------:R-:W-:Y:S01]  /*581b0*/  STL [R1+0x2ee8], R2 ;  /* 0x002ee80201007387 */ /* 0x000fe20000100800 */
[----:B------:R-:W-:Y:S11]  /*581c0*/  STL [R1+0x2ee4], R3 ;  /* 0x002ee40301007387 */ /* 0x000ff60000100800 */
[----:B------:R-:W-:Y:S10]  /*581d0*/  @!UPT UIADD3 URZ, URZ, URZ, URZ ;  /* 0x0000003f3f3ff290 */ /* 0x000ff4000fffe03f */
[----:B------:R-:W-:Y:S01]  /*581e0*/  STL.64 [R1+0x4e0], R4 ;  /* 0x0004e00401007387 */ /* 0x000fe20000100a00 */
[----:B------:R-:W-:Y:S02]  /*581f0*/  STL.64 [R1+0x4e8], R6 ;  /* 0x0004e80601007387 */ /* 0x000fe40000100a00 */
[----:B------:R-:W2:Y:S02]  /*58200*/  LDL.LU R36, [R1+0x490] ;  /* 0x0004900001247983 */ /* 0x000ea40000300800 */
[----:B------:R-:W2:Y:S01]  /*58210*/  LDL.LU R37, [R1+0x494] ;  /* 0x0004940001257983 */ /* 0x000ea20000300800 */
[----:B------:R-:W3:Y:S01]  /*58220*/  LDL.LU R38, [R1+0x498] ;  /* 0x0004980001267983 */ /* 0x000ee20000300800 */
[----:B------:R-:W3:Y:S03]  /*58230*/  LDL.LU R39, [R1+0x49c] ;  /* 0x00049c0001277983 */ /* 0x000ee60000300800 */
[----:B---3--:R-:W-:Y:S01]  /*58240*/  STL.64 [R1+0x3030], R38 ;  /* 0x0030302601007387 */ /* 0x008fe20000100a00 */
[----:B--2---:R-:W-:Y:S02]  /*58250*/  STL.64 [R1+0x3028], R36 ;  /* 0x0030282401007387 */ /* 0x004fe40000100a00 */
[----:B------:R-:W2:Y:S02]  /*58260*/  LDL.LU R16, [R1+0x4b0] ;  /* 0x0004b00001107983 */ /* 0x000ea40000300800 */
[----:B------:R-:W2:Y:S01]  /*58270*/  LDL.LU R17, [R1+0x4b4] ;  /* 0x0004b40001117983 */ /* 0x000ea20000300800 */
[----:B------:R-:W3:Y:S01]  /*58280*/  LDL.LU R18, [R1+0x4b8] ;  /* 0x0004b80001127983 */ /* 0x000ee20000300800 */
[----:B------:R-:W3:Y:S03]  /*58290*/  LDL.LU R19, [R1+0x4bc] ;  /* 0x0004bc0001137983 */ /* 0x000ee60000300800 */
[----:B---3--:R-:W-:Y:S01]  /*582a0*/  STL.64 [R1+0x3040], R18 ;  /* 0x0030401201007387 */ /* 0x008fe20000100a00 */
[----:B--2---:R0:W-:Y:S03]  /*582b0*/  STL.64 [R1+0x3038], R16 ;  /* 0x0030381001007387 */ /* 0x0041e60000100a00 */
[----:B0-----:R-:W2:Y:S01]  /*582c0*/  LDL.LU R16, [R1+0x4d0] ;  /* 0x0004d00001107983 */ /* 0x001ea20000300800 */
[----:B------:R-:W2:Y:S02]  /*582d0*/  LDL.LU R17, [R1+0x4d4] ;  /* 0x0004d40001117983 */ /* 0x000ea40000300800 */
[----:B------:R-:W2:Y:S02]  /*582e0*/  LDL.LU R18, [R1+0x4d8] ;  /* 0x0004d80001127983 */ /* 0x000ea40000300800 */
[----:B------:R-:W2:Y:S01]  /*582f0*/  LDL.LU R19, [R1+0x4dc] ;  /* 0x0004dc0001137983 */ /* 0x000ea20000300800 */
[----:B------:R-:W2:Y:S01]  /*58300*/  LDL.LU.64 R36, [R1+0x40] ;  /* 0x0000400001247983 */ /* 0x000ea20000300a00 */
[----:B------:R-:W3:Y:S02]  /*58310*/  LDL.LU R44, [R1+0x4c0] ;  /* 0x0004c000012c7983 */ /* 0x000ee40000300800 */
[----:B------:R-:W3:Y:S02]  /*58320*/  LDL.LU R45, [R1+0x4c4] ;  /* 0x0004c400012d7983 */ /* 0x000ee40000300800 */
[----:B------:R-:W3:Y:S01]  /*58330*/  LDL.LU R46, [R1+0x4c8] ;  /* 0x0004c800012e7983 */ /* 0x000ee20000300800 */
[----:B------:R-:W3:Y:S01]  /*58340*/  LDL.LU R47, [R1+0x4cc] ;  /* 0x0004cc00012f7983 */ /* 0x000ee20000300800 */
[----:B------:R-:W3:Y:S02]  /*58350*/  LDL.LU.64 R4, [R1+0x30] ;  /* 0x0000300001047983 */ /* 0x000ee40000300a00 */
[----:B------:R-:W4:Y:S02]  /*58360*/  LDL.LU.64 R20, [R1+0x20] ;  /* 0x0000200001147983 */ /* 0x000f240000300a00 */
[----:B------:R-:W3:Y:S01]  /*58370*/  LDL.LU R24, [R1+0x4a0] ;  /* 0x0004a00001187983 */ /* 0x000ee20000300800 */
[----:B------:R-:W3:Y:S01]  /*58380*/  LDL.LU R25, [R1+0x4a4] ;  /* 0x0004a40001197983 */ /* 0x000ee20000300800 */
[----:B------:R-:W3:Y:S02]  /*58390*/  LDL.LU R26, [R1+0x4a8] ;  /* 0x0004a800011a7983 */ /* 0x000ee40000300800 */
[----:B------:R-:W3:Y:S02]  /*583a0*/  LDL.LU R27, [R1+0x4ac] ;  /* 0x0004ac00011b7983 */ /* 0x000ee40000300800 */
[----:B------:R-:W-:-:S02]  /*583b0*/  IMAD.MOV.U32 R31, RZ, RZ, R56 ;  /* 0x000000ffff1f7224 */ /* 0x000fc400078e0038 */
[----:B------:R-:W-:Y:S01]  /*583c0*/  IMAD.MOV.U32 R30, RZ, RZ, R57 ;  /* 0x000000ffff1e7224 */ /* 0x000fe200078e0039 */
[----:B------:R-:W3:Y:S01]  /*583d0*/  LDL.LU.64 R32, [R1+0x10] ;  /* 0x0000100001207983 */ /* 0x000ee20000300a00 */
[----:B------:R-:W3:Y:S02]  /*583e0*/  LDL.LU.64 R56, [R1] ;  /* 0x0000000001387983 */ /* 0x000ee40000300a00 */
        /* <DEDUP_REMOVED lines=16> */
[----:B------:R-:W-:Y:S02]  /*584f0*/  STL [R1+0x2ef0], R30 ;  /* 0x002ef01e01007387 */ /* 0x000fe40000100800 */
[----:B------:R-:W-:Y:S01]  /*58500*/  STL [R1+0x2eec], R31 ;  /* 0x002eec1f01007387 */ /* 0x000fe20000100800 */
[----:B--2---:R-:W-:Y:S01]  /*58510*/  HMMA.16816.F32.BF16 R16, R40, R36, R16 ;  /* 0x000000242810723c */ /* 0x004fe20000041810 */
[----:B------:R-:W-:-:S02]  /*58520*/  IMAD.MOV.U32 R60, RZ, RZ, R36 ;  /* 0x000000ffff3c7224 */ /* 0x000fc400078e0024 */
[----:B------:R-:W-:Y:S11]  /*58530*/  IMAD.MOV.U32 R0, RZ, RZ, R37 ;  /* 0x000000ffff007224 */ /* 0x000ff600078e0025 */
[----:B------:R-:W-:Y:S09]  /*58540*/  @!UPT UIADD3 URZ, URZ, URZ, URZ ;  /* 0x0000003f3f3ff290 */ /* 0x000ff2000fffe03f */
[----:B------:R-:W-:Y:S01]  /*58550*/  STL.64 [R1+0x4d0], R16 ;  /* 0x0004d01001007387 */ /* 0x000fe20000100a00 */
[----:B------:R0:W-:Y:S03]  /*58560*/  STL.64 [R1+0x4d8], R18 ;  /* 0x0004d81201007387 */ /* 0x0001e60000100a00 */
[----:B0-----:R-:W2:Y:S01]  /*58570*/  LDL.LU.64 R18, [R1+0x3040] ;  /* 0x0030400001127983 */ /* 0x001ea20000300a00 */
[----:B------:R-:W2:Y:S02]  /*58580*/  LDL.LU.64 R16, [R1+0x3038] ;  /* 0x0030380001107983 */ /* 0x000ea40000300a00 */
[----:B------:R-:W2:Y:S02]  /*58590*/  LDL.LU.64 R38, [R1+0x3030] ;  /* 0x0030300001267983 */ /* 0x000ea40000300a00 */
[----:B------:R-:W2:Y:S01]  /*585a0*/  LDL.LU.64 R36, [R1+0x3028] ;  /* 0x0030280001247983 */ /* 0x000ea20000300a00 */
[C---:B---3--:R-:W-:Y:S08]  /*585b0*/  HMMA.16816.F32.BF16 R44, R40.reuse, R4, R44 ;  /* 0x00000004282c723c */ /* 0x048ff0000004182c */
[----:B------:R-:W-:Y:S01]  /*585c0*/  HMMA.16816.F32.BF16 R24, R40, R32, R24 ;  /* 0x000000202818723c */ /* 0x000fe20000041818 */
[----:B------:R-:W-:Y:S01]  /*585d0*/  STL [R1+0x2ef8], R0 ;  /* 0x002ef80001007387 */ /* 0x000fe20000100800 */
[----:B------:R-:W-:Y:S02]  /*585e0*/  STL [R1+0x2ef4], R60 ;  /* 0x002ef43c01007387 */ /* 0x000fe40000100800 */
[----:B------:R-:W-:-:S02]  /*585f0*/  IMAD.MOV.U32 R3, RZ, RZ, R4 ;  /* 0x000000ffff037224 */ /* 0x000fc400078e0004 */
[----:B------:R-:W-:Y:S02]  /*58600*/  IMAD.MOV.U32 R61, RZ, RZ, R5 ;  /* 0x000000ffff3d7224 */ /* 0x000fe400078e0005 */
[----:B----4-:R-:W-:Y:S02]  /*58610*/  IMAD.MOV.U32 R31, RZ, RZ, R20 ;  /* 0x000000ffff1f7224 */ /* 0x010fe400078e0014 */
[----:B------:R-:W-:-:S05]  /*58620*/  IMAD.MOV.U32 R2, RZ, RZ, R21 ;  /* 0x000000ffff027224 */ /* 0x000fca00078e0015 */
[----:B------:R-:W-:Y:S01]  /*58630*/  STL.64 [R1+0x4c0], R44 ;  /* 0x0004c02c01007387 */ /* 0x000fe20000100a00 */
[----:B------:R0:W-:Y:S03]  /*58640*/  STL.64 [R1+0x4c8], R46 ;  /* 0x0004c82e01007387 */ /* 0x0001e60000100a00 */
[----:B0-----:R-:W3:Y:S01]  /*58650*/  LDL.LU.64 R46, [R1+0x3020] ;  /* 0x00302000012e7983 */ /* 0x001ee20000300a00 */
[----:B------:R-:W4:Y:S02]  /*58660*/  LDL.LU.64 R44, [R1+0x3018] ;  /* 0x00301800012c7983 */ /* 0x000f240000300a00 */
[----:B------:R-:W3:Y:S02]  /*58670*/  LDL.LU.64 R6, [R1+0x3010] ;  /* 0x0030100001067983 */ /* 0x000ee40000300a00 */
[----:B------:R-:W3:Y:S01]  /*58680*/  LDL.LU.64 R4, [R1+0x3008] ;  /* 0x0030080001047983 */ /* 0x000ee20000300a00 */
[----:B------:R0:W-:Y:S01]  /*58690*/  STL [R1+0x2efc], R3 ;  /* 0x002efc0301007387 */ /* 0x0001e20000100800 */
[----:B------:R-:W-:-:S02]  /*586a0*/  IMAD.MOV.U32 R60, RZ, RZ, R32 ;  /* 0x000000ffff3c7224 */ /* 0x000fc400078e0020 */
[----:B------:R-:W-:Y:S02]  /*586b0*/  IMAD.MOV.U32 R30, RZ, RZ, R33 ;  /* 0x000000ffff1e7224 */ /* 0x000fe400078e0021 */
[----:B------:R-:W-:Y:S02]  /*586c0*/  IMAD.MOV.U32 R0, RZ, RZ, R57 ;  /* 0x000000ffff007224 */ /* 0x000fe400078e0039 */
[----:B0-----:R-:W-:Y:S01]  /*586d0*/  IMAD.MOV.U32 R3, RZ, RZ, R56 ;  /* 0x000000ffff037224 */ /* 0x001fe200078e0038 */
[C---:B--2---:R-:W-:Y:S08]  /*586e0*/  HMMA.16816.F32.BF16 R16, R40.reuse, R20, R16 ;  /* 0x000000142810723c */ /* 0x044ff00000041810 */
[C---:B------:R-:W-:Y:S11]  /*586f0*/  HMMA.16816.F32.BF16 R36, R40.reuse, R56, R36 ;  /* 0x000000382824723c */ /* 0x040ff60000041824 */
        /* <DEDUP_REMOVED lines=38> */
[----:B------:R-:W2:Y:S01]  /*58960*/  LDL.LU.64 R48, [R1+0x2f88] ;  /* 0x002f880001307983 */ /* 0x000ea20000300a00 */
[----:B------:R-:W-:Y:S01]  /*58970*/  HMMA.16816.F32.BF16 R12, R40, R36, R12 ;  /* 0x00000024280c723c */ /* 0x000fe2000004180c */
[----:B------:R-:W-:Y:S01]  /*58980*/  STL.64 [R1+0x2da8], R54 ;  /* 0x002da83601007387 */ /* 0x000fe20000100a00 */
[----:B------:R3:W-:Y:S02]  /*58990*/  STL.64 [R1+0x2da0], R52 ;  /* 0x002da03401007387 */ /* 0x0007e40000100a00 */
[----:B---3--:R-:W-:-:S02]  /*589a0*/  IMAD.MOV.U32 R52, RZ, RZ, R47 ;  /* 0x000000ffff347224 */ /* 0x008fc400078e002f */
[----:B------:R-:W-:Y:S02]  /*589b0*/  IMAD.MOV.U32 R53, RZ, RZ, R46 ;  /* 0x000000ffff357224 */ /* 0x000fe400078e002e */
[C---:B--2---:R-:W-:Y:S01]  /*589c0*/  HMMA.16816.F32.BF16 R8, R40.reuse, R48, R8 ;  /* 0x000000302808723c */ /* 0x044fe20000041808 */
[----:B------:R-:W-:Y:S01]  /*589d0*/  STL.64 [R1+0x2d98], R50 ;  /* 0x002d983201007387 */ /* 0x000fe20000100a00 */
[----:B------:R-:W-:Y:S11]  /*589e0*/  STL.64 [R1+0x2d90], R48 ;  /* 0x002d903001007387 */ /* 0x000ff60000100a00 */
[----:B------:R-:W-:Y:S10]  /*589f0*/  @!UPT UIADD3 URZ, URZ, URZ, URZ ;  /* 0x0000003f3f3ff290 */ /* 0x000ff4000fffe03f */
[----:B------:R0:W-:Y:S01]  /*58a00*/  STL.64 [R1+0x460], R8 ;  /* 0x0004600801007387 */ /* 0x0001e20000100a00 */
[----:B------:R1:W-:Y:S03]  /*58a10*/  STL.64 [R1+0x468], R10 ;  /* 0x0004680a01007387 */ /* 0x0003e60000100a00 */
[----:B0-----:R-:W2:Y:S01]  /*58a20*/  LDL.LU R8, [R1+0x420] ;  /* 0x0004200001087983 */ /* 0x001ea20000300800 */
[----:B------:R0:W-:Y:S02]  /*58a30*/  STL.64 [R1+0x450], R12 ;  /* 0x0004500c01007387 */ /* 0x0001e40000100a00 */
[----:B------:R3:W-:Y:S02]  /*58a40*/  STL.64 [R1+0x458], R14 ;  /* 0x0004580e01007387 */ /* 0x0007e40000100a00 */
[----:B------:R-:W2:Y:S01]  /*58a50*/  LDL.LU R9, [R1+0x424] ;  /* 0x0004240001097983 */ /* 0x000ea20000300800 */
[----:B-1----:R-:W2:Y:S01]  /*58a60*/  LDL.LU R10, [R1+0x428] ;  /* 0x00042800010a7983 */ /* 0x002ea20000300800 */
[----:B------:R-:W2:Y:S03]  /*58a70*/  LDL.LU R11, [R1+0x42c] ;  /* 0x00042c00010b7983 */ /* 0x000ea60000300800 */
[----:B0-----:R-:W2:Y:S01]  /*58a80*/  LDL.LU R12, [R1+0x410] ;  /* 0x00041000010c7983 */ /* 0x001ea20000300800 */
[----:B------:R-:W2:Y:S02]  /*58a90*/  LDL.LU R13, [R1+0x414] ;  /* 0x00041400010d7983 */ /* 0x000ea40000300800 */
[----:B---3--:R-:W3:Y:S02]  /*58aa0*/  LDL.LU R14, [R1+0x418] ;  /* 0x00041800010e7983 */ /* 0x008ee40000300800 */
[----:B------:R-:W3:Y:S01]  /*58ab0*/  LDL.LU R15, [R1+0x41c] ;  /* 0x00041c00010f7983 */ /* 0x000ee20000300800 */
[----:B------:R-:W-:Y:S01]  /*58ac0*/  STL.64 [R1+0x2d88], R38 ;  /* 0x002d882601007387 */ /* 0x000fe20000100a00 */
[----:B------:R0:W-:Y:S02]  /*58ad0*/  STL.64 [R1+0x2d80], R36 ;  /* 0x002d802401007387 */ /* 0x0001e40000100a00 */
[C---:B0-----:R-:W-:Y:S11]  /*58ae0*/  HMMA.16816.F32.BF16 R36, R40.reuse, R32, R56 ;  /* 0x000000202824723c */ /* 0x041ff60000041838 */
[----:B------:R-:W-:Y:S11]  /*58af0*/  @!UPT UIADD3 URZ, URZ, URZ, URZ ;  /* 0x0000003f3f3ff290 */ /* 0x000ff6000fffe03f */
[----:B------:R-:W-:Y:S01]  /*58b00*/  @!UPT UIADD3 URZ, URZ, URZ, URZ ;  /* 0x0000003f3f3ff290 */ /* 0x000fe2000fffe03f */
[----:B------:R0:W-:Y:S01]  /*58b10*/  STL.64 [R1+0x440], R36 ;  /* 0x0004402401007387 */ /* 0x0001e20000100a00 */
[----:B------:R-:W-:Y:S02]  /*58b20*/  STL.64 [R1+0x448], R38 ;  /* 0x0004482601007387 */ /* 0x000fe40000100a00 */
[----:B------:R1:W-:Y:S02]  /*58b30*/  STL.64 [R1+0x2f00], R52 ;  /* 0x002f003401007387 */ /* 0x0003e40000100a00 */
[----:B0-----:R-:W-:Y:S02]  /*58b40*/  IMAD.MOV.U32 R36, RZ, RZ, R7 ;  /* 0x000000ffff247224 */ /* 0x001fe400078e0007 */
[----:B------:R-:W-:Y:S01]  /*58b50*/  IMAD.MOV.U32 R37, RZ, RZ, R6 ;  /* 0x000000ffff257224 */ /* 0x000fe200078e0006 */
[----:B-1----:R-:W2:Y:S01]  /*58b60*/  LDL.LU R52, [R1+0x430] ;  /* 0x0004300001347983 */ /* 0x002ea20000300800 */
[----:B------:R-:W2:Y:S02]  /*58b70*/  LDL.LU R53, [R1+0x434] ;  /* 0x0004340001357983 */ /* 0x000ea40000300800 */
[----:B------:R-:W2:Y:S02]  /*58b80*/  LDL.LU R54, [R1+0x438] ;  /* 0x0004380001367983 */ /* 0x000ea40000300800 */
[----:B------:R-:W2:Y:S01]  /*58b90*/  LDL.LU R55, [R1+0x43c] ;  /* 0x00043c0001377983 */ /* 0x000ea20000300800 */
[----:B------:R-:W-:Y:S01]  /*58ba0*/  STL.64 [R1+0x2f08], R36 ;  /* 0x002f082401007387 */ /* 0x000fe20000100a00 */
[----:B------:R-:W2:Y:S02]  /*58bb0*/  LDL.LU R48, [R1+0x2c0] ;  /* 0x0002c00001307983 */ /* 0x000ea40000300800 */
[----:B------:R-:W2:Y:S02]  /*58bc0*/  LDL.LU R49, [R1+0x2c4] ;  /* 0x0002c40001317983 */ /* 0x000ea40000300800 */
[----:B------:R-:W2:Y:S01]  /*58bd0*/  LDL.LU R50, [R1+0x2c8] ;  /* 0x0002c80001327983 */ /* 0x000ea20000300800 */
[----:B------:R-:W2:Y:S04]  /*58be0*/  LDL.LU R51, [R1+0x2cc] ;  /* 0x0002cc0001337983 */ /* 0x000ea80000300800 */
[----:B--2---:R-:W-:Y:S01]  /*58bf0*/  STL.64 [R1+0x2f18], R50 ;  /* 0x002f183201007387 */ /* 0x004fe20000100a00 */
[----:B------:R-:W-:Y:S02]  /*58c00*/  STL.64 [R1+0x2f10], R48 ;  /* 0x002f103001007387 */ /* 0x000fe40000100a00 */
[----:B------:R-:W2:Y:S02]  /*58c10*/  LDL R59, [R1+0xe38] ;  /* 0x000e3800013b7983 */ /* 0x000ea40000100800 */
[----:B--2---:R-:W-:Y:S01]  /*58c20*/  STL [R1+0x2f20], R59 ;  /* 0x002f203b01007387 */ /* 0x004fe20000100800 */
[----:B------:R-:W-:Y:S02]  /*58c30*/  STL.64 [R1+0x2d78], R34 ;  /* 0x002d782201007387 */ /* 0x000fe40000100a00 */
[----:B------:R0:W-:Y:S02]  /*58c40*/  STL.64 [R1+0x2d70], R32 ;  /* 0x002d702001007387 */ /* 0x0001e40000100a00 */
[----:B0-----:R-:W2:Y:S01]  /*58c50*/  LDL.LU R32, [R1+0x2d0] ;  /* 0x0002d00001207983 */ /* 0x001ea20000300800 */
[----:B------:R-:W2:Y:S02]  /*58c60*/  LDL.LU R33, [R1+0x2d4] ;  /* 0x0002d40001217983 */ /* 0x000ea40000300800 */
[----:B------:R-:W2:Y:S02]  /*58c70*/  LDL.LU R34, [R1+0x2d8] ;  /* 0x0002d80001227983 */ /* 0x000ea40000300800 */
[----:B------:R-:W2:Y:S01]  /*58c80*/  LDL.LU R35, [R1+0x2dc] ;  /* 0x0002dc0001237983 */ /* 0x000ea20000300800 */
[C---:B------:R-:W-:Y:S01]  /*58c90*/  HMMA.16816.F32.BF16 R8, R40.reuse, R24, R8 ;  /* 0x000000182808723c */ /* 0x040fe20000041808 */
[----:B--2---:R-:W-:Y:S01]  /*58ca0*/  STL.64 [R1+0x2f30], R34 ;  /* 0x002f302201007387 */ /* 0x004fe20000100a00 */
[----:B------:R0:W-:Y:S06]  /*58cb0*/  STL.64 [R1+0x2f28], R32 ;  /* 0x002f282001007387 */ /* 0x0001ec0000100a00 */
[C---:B0-----:R-:W-:Y:S01]  /*58cc0*/  HMMA.16816.F32.BF16 R32, R40.reuse, R28, R52 ;  /* 0x0000001c2820723c */ /* 0x041fe20000041834 */
[----:B------:R-:W-:Y:S11]  /*58cd0*/  STL.64 [R1+0x2d68], R28 ;  /* 0x002d681c01007387 */ /* 0x000ff60000100a00 */
[----:B------:R-:W-:Y:S11]  /*58ce0*/  @!UPT UIADD3 URZ, URZ, URZ, URZ ;  /* 0x0000003f3f3ff290 */ /* 0x000ff6000fffe03f */
[----:B------:R-:W-:Y:S01]  /*58cf0*/  STL.64 [R1+0x430], R32 ;  /* 0x0004302001007387 */ /* 0x000fe20000100a00 */
[----:B------:R-:W-:Y:S02]  /*58d00*/  STL.64 [R1+0x438], R34 ;  /* 0x0004382201007387 */ /* 0x000fe40000100a00 */
[----:B------:R-:W-:Y:S02]  /*58d10*/  STL.64 [R1+0x2d60], R26 ;  /* 0x002d601a01007387 */ /* 0x000fe40000100a00 */
[----:B------:R0:W-:Y:S02]  /*58d20*/  STL.64 [R1+0x2d58], R24 ;  /* 0x002d581801007387 */ /* 0x0001e40000100a00 */
[----:B0-----:R-:W-:Y:S02]  /*58d30*/  IMAD.MOV.U32 R24, RZ, RZ, R5 ;  /* 0x000000ffff187224 */ /* 0x001fe400078e0005 */
[----:B------:R-:W-:Y:S02]  /*58d40*/  IMAD.MOV.U32 R25, RZ, RZ, R4 ;  /* 0x000000ffff197224 */ /* 0x000fe400078e0004 */
[----:B---3--:R-:W-:Y:S01]  /*58d50*/  HMMA.16816.F32.BF16 R4, R40, R20, R12 ;  /* 0x000000142804723c */ /* 0x008fe2000004180c */
[----:B------:R0:W-:Y:S01]  /*58d60*/  STL.64 [R1+0x420], R8 ;  /* 0x0004200801007387 */ /* 0x0001e20000100a00 */
[----:B------:R1:W-:Y:S02]  /*58d70*/  STL.64 [R1+0x428], R10 ;  /* 0x0004280a01007387 */ /* 0x0003e40000100a00 */
[----:B------:R-:W2:Y:S11]  /*58d80*/  LDL.LU R52, [R1+0x310] ;  /* 0x0003100001347983 */ /* 0x000eb60000300800 */
[----:B------:R-:W-:Y:S08]  /*58d90*/  @!UPT UIADD3 URZ, URZ, URZ, URZ ;  /* 0x0000003f3f3ff290 */ /* 0x000ff0000fffe03f */
[----:B------:R3:W-:Y:S01]  /*58da0*/  STL.64 [R1+0x410], R4 ;  /* 0x0004100401007387 */ /* 0x0007e20000100a00 */
[----:B------:R3:W-:Y:S02]  /*58db0*/  STL.64 [R1+0x418], R6 ;  /* 0x0004180601007387 */ /* 0x0007e40000100a00 */
[----:B------:R-:W2:Y:S02]  /*58dc0*/  LDL.LU R53, [R1+0x314] ;  /* 0x0003140001357983 */ /* 0x000ea40000300800 */
[----:B------:R-:W2:Y:S01]  /*58dd0*/  LDL.LU R54, [R1+0x318] ;  /* 0x0003180001367983 */ /* 0x000ea20000300800 */
[----:B------:R-:W2:Y:S01]  /*58de0*/  LDL.LU R55, [R1+0x31c] ;  /* 0x00031c0001377983 */ /* 0x000ea20000300800 */
[----:B------:R-:W2:Y:S02]  /*58df0*/  LDL.LU R12, [R1+0x400] ;  /* 0x00040000010c7983 */ /* 0x000ea40000300800 */
[----:B------:R-:W2:Y:S02]  /*58e00*/  LDL.LU R13, [R1+0x404] ;  /* 0x00040400010d7983 */ /* 0x000ea40000300800 */
[----:B------:R-:W2:Y:S01]  /*58e10*/  LDL.LU R14, [R1+0x408] ;  /* 0x00040800010e7983 */ /* 0x000ea20000300800 */
[----:B------:R-:W2:Y:S01]  /*58e20*/  LDL.LU R15, [R1+0x40c] ;  /* 0x00040c00010f7983 */ /* 0x000ea20000300800 */
[----:B0-----:R-:W2:Y:S02]  /*58e30*/  LDL.LU R8, [R1+0x3f0] ;  /* 0x0003f00001087983 */ /* 0x001ea40000300800 */
[----:B------:R-:W2:Y:S02]  /*58e40*/  LDL.LU R9, [R1+0x3f4] ;  /* 0x0003f40001097983 */ /* 0x000ea40000300800 */
[----:B-1----:R-:W2:Y:S01]  /*58e50*/  LDL.LU R10, [R1+0x3f8] ;  /* 0x0003f800010a7983 */ /* 0x002ea20000300800 */
[----:B------:R-:W2:Y:S01]  /*58e60*/  LDL.LU R11, [R1+0x3fc] ;  /* 0x0003fc00010b7983 */ /* 0x000ea20000300800 */
[----:B---3--:R-:W3:Y:S02]  /*58e70*/  LDL.LU R4, [R1+0x3e0] ;  /* 0x0003e00001047983 */ /* 0x008ee40000300800 */
[----:B------:R-:W3:Y:S02]  /*58e80*/  LDL.LU R5, [R1+0x3e4] ;  /* 0x0003e40001057983 */ /* 0x000ee40000300800 */
[----:B------:R-:W3:Y:S02]  /*58e90*/  LDL.LU R6, [R1+0x3e8] ;  /* 0x0003e80001067983 */ /* 0x000ee40000300800 */
[----:B----4-:R-:W-:Y:S01]  /*58ea0*/  IMAD.MOV.U32 R37, RZ, RZ, R44 ;  /* 0x000000ffff257224 */ /* 0x010fe200078e002c */
[----:B------:R-:W3:Y:S01]  /*58eb0*/  LDL.LU R7, [R1+0x3ec] ;  /* 0x0003ec0001077983 */ /* 0x000ee20000300800 */
[----:B------:R-:W-:-:S02]  /*58ec0*/  IMAD.MOV.U32 R36, RZ, RZ, R45 ;  /* 0x000000ffff247224 */ /* 0x000fc400078e002d */
[----:B------:R-:W4:Y:S02]  /*58ed0*/  LDL.LU R44, [R1+0x340] ;  /* 0x00034000012c7983 */ /* 0x000f240000300800 */
[----:B------:R-:W4:Y:S01]  /*58ee0*/  LDL.LU R45, [R1+0x344] ;  /* 0x00034400012d7983 */ /* 0x000f220000300800 */
[----:B------:R-:W4:Y:S01]  /*58ef0*/  LDL.LU R46, [R1+0x348] ;  /* 0x00034800012e7983 */ /* 0x000f220000300800 */
[----:B------:R-:W4:Y:S02]  /*58f00*/  LDL.LU R47, [R1+0x34c] ;  /* 0x00034c00012f7983 */ /* 0x000f240000300800 */
[----:B------:R-:W3:Y:S02]  /*58f10*/  LDL.LU R48, [R1+0x320] ;  /* 0x0003200001307983 */ /* 0x000ee40000300800 */
[----:B------:R-:W3:Y:S01]  /*58f20*/  LDL.LU R49, [R1+0x324] ;  /* 0x0003240001317983 */ /* 0x000ee20000300800 */
[----:B------:R-:W3:Y:S01]  /*58f30*/  LDL.LU R50, [R1+0x328] ;  /* 0x0003280001327983 */ /* 0x000ee20000300800 */
[----:B------:R-:W3:Y:S02]  /*58f40*/  LDL.LU R51, [R1+0x32c] ;  /* 0x00032c0001337983 */ /* 0x000ee40000300800 */
[----:B------:R-:W-:-:S02]  /*58f50*/  IMAD.MOV.U32 R56, RZ, RZ, R19 ;  /* 0x000000ffff387224 */ /* 0x000fc400078e0013 */
[----:B------:R-:W-:Y:S01]  /*58f60*/  IMAD.MOV.U32 R57, RZ, RZ, R18 ;  /* 0x000000ffff397224 */ /* 0x000fe200078e0012 */
[----:B------:R-:W3:Y:S01]  /*58f70*/  LDL.LU R19, [R1+0x2f84] ;  /* 0x002f840001137983 */ /* 0x000ee20000300800 */
[----:B------:R-:W3:Y:S02]  /*58f80*/  LDL.LU R18, [R1+0x2f80] ;  /* 0x002f800001127983 */ /* 0x000ee40000300800 */
[----:B------:R-:W3:Y:S02]  /*58f90*/  LDL.LU R32, [R1+0x330] ;  /* 0x0003300001207983 */ /* 0x000ee40000300800 */
[----:B------:R-:W3:Y:S01]  /*58fa0*/  LDL.LU R33, [R1+0x334] ;  /* 0x0003340001217983 */ /* 0x000ee20000300800 */
[----:B------:R-:W3:Y:S01]  /*58fb0*/  LDL.LU R34, [R1+0x338] ;  /* 0x0003380001227983 */ /* 0x000ee20000300800 */
[----:B------:R-:W3:Y:S02]  /*58fc0*/  LDL.LU R35, [R1+0x33c] ;  /* 0x00033c0001237983 */ /* 0x000ee40000300800 */
[----:B------:R-:W-:Y:S02]  /*58fd0*/  STL.64 [R1+0x2d50], R22 ;  /* 0x002d501601007387 */ /* 0x000fe40000100a00 */
[----:B------:R0:W-:Y:S02]  /*58fe0*/  STL.64 [R1+0x2d48], R20 ;  /* 0x002d481401007387 */ /* 0x0001e40000100a00 */
[----:B0-----:R-:W4:Y:S01]  /*58ff0*/  LDL.LU R20, [R1+0x2e0] ;  /* 0x0002e00001147983 */ /* 0x001f220000300800 */
[----:B------:R-:W4:Y:S02]  /*59000*/  LDL.LU R21, [R1+0x2e4] ;  /* 0x0002e40001157983 */ /* 0x000f240000300800 */
[----:B------:R-:W4:Y:S02]  /*59010*/  LDL.LU R22, [R1+0x2e8] ;  /* 0x0002e80001167983 */ /* 0x000f240000300800 */
[----:B------:R-:W4:Y:S01]  /*59020*/  LDL.LU R23, [R1+0x2ec] ;  /* 0x0002ec0001177983 */ /* 0x000f220000300800 */
        /* <DEDUP_REMOVED lines=24> */
[----:B--2---:R-:W-:Y:S11]  /*591b0*/  HMMA.16816.F32.BF16 R4, R40, R8, R4 ;  /* 0x000000082804723c */ /* 0x004ff60000041804 */
[----:B------:R-:W-:Y:S11]  /*591c0*/  @!UPT UIADD3 URZ, URZ, URZ, URZ ;  /* 0x0000003f3f3ff290 */ /* 0x000ff6000fffe03f */
[----:B------:R-:W-:Y:S01]  /*591d0*/  @!UPT UIADD3 URZ, URZ, URZ, URZ ;  /* 0x0000003f3f3ff290 */ /* 0x000fe2000fffe03f */
[----:B------:R-:W-:Y:S01]  /*591e0*/  STL.64 [R1+0x3e0], R4 ;  /* 0x0003e00401007387 */ /* 0x000fe20000100a00 */
[----:B------:R0:W-:Y:S03]  /*591f0*/  STL.64 [R1+0x3e8], R6 ;  /* 0x0003e80601007387 */ /* 0x0001e60000100a00 */
[----:B0-----:R-:W2:Y:S01]  /*59200*/  LDL.LU.64 R6, [R1+0x2f58] ;  /* 0x002f580001067983 */ /* 0x001ea20000300a00 */
[----:B------:R-:W4:Y:S02]  /*59210*/  LDL.LU.64 R4, [R1+0x2f50] ;  /* 0x002f500001047983 */ /* 0x000f240000300a00 */
[----:B------:R-:W-:Y:S02]  /*59220*/  STL.64 [R1+0x2de8], R10 ;  /* 0x002de80a01007387 */ /* 0x000fe40000100a00 */
[----:B------:R2:W-:Y:S02]  /*59230*/  STL.64 [R1+0x2de0], R8 ;  /* 0x002de00801007387 */ /* 0x0005e40000100a00 */
[----:B--2---:R-:W-:-:S02]  /*59240*/  IMAD.MOV.U32 R8, RZ, RZ, R6 ;  /* 0x000000ffff087224 */ /* 0x004fc400078e0006 */
[----:B------:R-:W-:Y:S01]  /*59250*/  IMAD.MOV.U32 R9, RZ, RZ, R7 ;  /* 0x000000ffff097224 */ /* 0x000fe200078e0007 */
[----:B------:R-:W2:Y:S01]  /*59260*/  LDL.LU R6, [R1+0x2f4c] ;  /* 0x002f4c0001067983 */ /* 0x000ea20000300800 */
[----:B------:R-:W2:Y:S01]  /*59270*/  LDL.LU R7, [R1+0x2f48] ;  /* 0x002f480001077983 */ /* 0x000ea20000300800 */
[----:B----4-:R-:W-:Y:S01]  /*59280*/  HMMA.16816.F32.BF16 R40, R40, R4, R44 ;  /* 0x000000042828723c */ /* 0x010fe2000004182c */
[----:B------:R-:W4:Y:S01]  /*59290*/  LDL.LU.64 R46, [R1+0x2f40] ;  /* 0x002f4000012e7983 */ /* 0x000f220000300a00 */
[----:B------:R-:W4:Y:S11]  /*592a0*/  LDL.LU.64 R44, [R1+0x2f38] ;  /* 0x002f3800012c7983 */ /* 0x000f360000300a00 */
[----:B------:R-:W-:Y:S10]  /*592b0*/  @!UPT UIADD3 URZ, URZ, URZ, URZ ;  /* 0x0000003f3f3ff290 */ /* 0x000ff4000fffe03f */
[----:B------:R0:W-:Y:S01]  /*592c0*/  STL.64 [R1+0x340], R40 ;  /* 0x0003402801007387 */ /* 0x0001e20000100a00 */
[----:B------:R1:W-:Y:S03]  /*592d0*/  STL.64 [R1+0x348], R42 ;  /* 0x0003482a01007387 */ /* 0x0003e60000100a00 */
[----:B0-----:R-:W3:Y:S01]  /*592e0*/  LDL.LU R40, [R1+0x300] ;  /* 0x0003000001287983 */ /* 0x001ee20000300800 */
[----:B------:R-:W3:Y:S02]  /*592f0*/  LDL.LU R41, [R1+0x304] ;  /* 0x0003040001297983 */ /* 0x000ee40000300800 */
[----:B-1----:R-:W3:Y:S02]  /*59300*/  LDL.LU R42, [R1+0x308] ;  /* 0x00030800012a7983 */ /* 0x002ee40000300800 */
[----:B------:R-:W3:Y:S01]  /*59310*/  LDL.LU R43, [R1+0x30c] ;  /* 0x00030c00012b7983 */ /* 0x000ee20000300800 */
[----:B--2---:R-:W-:Y:S01]  /*59320*/  STL.64 [R1+0x2df8], R6 ;  /* 0x002df80601007387 */ /* 0x004fe20000100a00 */
[----:B------:R0:W-:Y:S03]  /*59330*/  STL.64 [R1+0x2df0], R4 ;  /* 0x002df00401007387 */ /* 0x0001e60000100a00 */
[----:B0-----:R-:W2:Y:S01]  /*59340*/  LDL.LU R4, [R1+0x110] ;  /* 0x0001100001047983 */ /* 0x001ea20000300800 */
[----:B------:R-:W2:Y:S01]  /*59350*/  LDL.LU R5, [R1+0x114] ;  /* 0x0001140001057983 */ /* 0x000ea20000300800 */
[C---:B----4-:R-:W-:Y:S08]  /*59360*/  HMMA.16816.F32.BF16 R56, R44.reuse, R56, R32 ;  /* 0x000000382c38723c */ /* 0x050ff00000041820 */
[C---:B------:R-:W-:Y:S01]  /*59370*/  HMMA.16816.F32.BF16 R36, R44.reuse, R36, R48 ;  /* 0x000000242c24723c */ /* 0x040fe20000041830 */
[----:B------:R-:W4:Y:S01]  /*59380*/  LDL.LU.64 R34, [R1+0x2f30] ;  /* 0x002f300001227983 */ /* 0x000f220000300a00 */
[----:B------:R-:W4:Y:S11]  /*59390*/  LDL.LU.64 R32, [R1+0x2f28] ;  /* 0x002f280001207983 */ /* 0x000f360000300a00 */
[----:B------:R-:W-:Y:S02]  /*593a0*/  @!UPT UIADD3 URZ, URZ, URZ, URZ ;  /* 0x0000003f3f3ff290 */ /* 0x000fe4000fffe03f */
[----:B------:R-:W-:Y:S01]  /*593b0*/  STL.64 [R1+0x330], R56 ;  /* 0x0003303801007387 */ /* 0x000fe20000100a00 */
[----:B------:R0:W-:Y:S03]  /*593c0*/  STL.64 [R1+0x338], R58 ;  /* 0x0003383a01007387 */ /* 0x0001e60000100a00 */
[----:B0-----:R-:W4:Y:S01]  /*593d0*/  LDL.LU R59, [R1+0x2f20] ;  /* 0x002f2000013b7983 */ /* 0x001f220000300800 */
[----:B------:R-:W4:Y:S02]  /*593e0*/  LDL.LU.64 R50, [R1+0x2f18] ;  /* 0x002f180001327983 */ /* 0x000f240000300a00 */
[----:B------:R-:W4:Y:S02]  /*593f0*/  LDL.LU.64 R48, [R1+0x2f10] ;  /* 0x002f100001307983 */ /* 0x000f240000300a00 */
[----:B------:R0:W-:Y:S01]  /*59400*/  STL.64 [R1+0x320], R36 ;  /* 0x0003202401007387 */ /* 0x0001e20000100a00 */
[----:B------:R-:W-:Y:S04]  /*59410*/  STL.64 [R1+0x328], R38 ;  /* 0x0003282601007387 */ /* 0x000fe80000100a00 */
[----:B0-----:R-:W4:Y:S01]  /*59420*/  LDL.LU.64 R36, [R1+0x2f08] ;  /* 0x002f080001247983 */ /* 0x001f220000300a00 */
[C---:B--2---:R-:W-:Y:S03]  /*59430*/  HMMA.16816.F32.BF16 R4, R44.reuse, R4, R52 ;  /* 0x000000042c04723c */ /* 0x044fe60000041834 */
[----:B------:R-:W2:Y:S05]  /*59440*/  LDL.LU.64 R52, [R1+0x2f00] ;  /* 0x002f000001347983 */ /* 0x000eaa0000300a00 */
[C---:B---3--:R-:W-:Y:S11]  /*59450*/  HMMA.16816.F32.BF16 R8, R44.reuse, R8, R40 ;  /* 0x000000082c08723c */ /* 0x048ff60000041828 */
[----:B------:R-:W-:Y:S04]  /*59460*/  @!UPT UIADD3 URZ, URZ, URZ, URZ ;  /* 0x0000003f3f3ff290 */ /* 0x000fe8000fffe03f */
[----:B------:R-:W-:Y:S01]  /*59470*/  STL.64 [R1+0x310], R4 ;  /* 0x0003100401007387 */ /* 0x000fe20000100a00 */
[----:B------:R0:W-:Y:S02]  /*59480*/  STL.64 [R1+0x318], R6 ;  /* 0x0003180601007387 */ /* 0x0001e40000100a00 */
[C---:B0-----:R-:W-:Y:S01]  /*59490*/  HMMA.16816.F32.BF16 R4, R44.reuse, R16, R12 ;  /* 0x000000102c04723c */ /* 0x041fe2000004180c */
[----:B----4-:R-:W0:Y:S07]  /*594a0*/  LDSM.16.MT88.4 R40, [R59+0x9800] ;  /* 0x009800003b28783b */ /* 0x010e2e0000004200 */
[C---:B------:R-:W-:Y:S01]  /*594b0*/  HMMA.16816.F32.BF16 R12, R44.reuse, R24, R20 ;  /* 0x000000182c0c723c */ /* 0x040fe20000041814 */
[----:B------:R-:W-:Y:S01]  /*594c0*/  STL.64 [R1+0x300], R8 ;  /* 0x0003000801007387 */ /* 0x000fe20000100a00 */
[----:B------:R1:W-:Y:S06]  /*594d0*/  STL.64 [R1+0x308], R10 ;  /* 0x0003080a01007387 */ /* 0x0003ec0000100a00 */
[C---:B-1----:R-:W-:Y:S07]  /*594e0*/  HMMA.16816.F32.BF16 R8, R44.reuse, R36, R32 ;  /* 0x000000242c08723c */ /* 0x042fee0000041820 */
[----:B------:R-:W-:Y:S01]  /*594f0*/  STL.64 [R1+0x2f0], R4 ;  /* 0x0002f00401007387 */ /* 0x000fe20000100a00 */
[----:B------:R2:W-:Y:S07]  /*59500*/  STL.64 [R1+0x2f8], R6 ;  /* 0x0002f80601007387 */ /* 0x0005ee0000100a00 */
[----:B------:R1:W-:Y:S01]  /*59510*/  STL.64 [R1+0x2e0], R12 ;  /* 0x0002e00c01007387 */ /* 0x0003e20000100a00 */
[----:B------:R-:W-:Y:S07]  /*59520*/  STL.64 [R1+0x2e8], R14 ;  /* 0x0002e80e01007387 */ /* 0x000fee0000100a00 */
[----:B------:R-:W-:Y:S01]  /*59530*/  STL.64 [R1+0x2d0], R8 ;  /* 0x0002d00801007387 */ /* 0x000fe20000100a00 */
[----:B------:R-:W-:Y:S02]  /*59540*/  STL.64 [R1+0x2d8], R10 ;  /* 0x0002d80a01007387 */ /* 0x000fe40000100a00 */
[----:B0-----:R-:W-:Y:S01]  /*59550*/  STL.64 [R1+0x2e08], R42 ;  /* 0x002e082a01007387 */ /* 0x001fe20000100a00 */
[----:B--2---:R-:W-:Y:S11]  /*59560*/  HMMA.16816.F32.BF16 R4, R44, R52, R48 ;  /* 0x000000342c04723c */ /* 0x004ff60000041830 */
[----:B------:R-:W-:Y:S11]  /*59570*/  @!UPT UIADD3 URZ, URZ, URZ, URZ ;  /* 0x0000003f3f3ff290 */ /* 0x000ff6000fffe03f */
[----:B------:R-:W-:Y:S01]  /*59580*/  @!UPT UIADD3 URZ, URZ, URZ, URZ ;  /* 0x0000003f3f3ff290 */ /* 0x000fe2000fffe03f */
[----:B------:R0:W-:Y:S01]  /*59590*/  STL.64 [R1+0x2c0], R4 ;  /* 0x0002c00401007387 */ /* 0x0001e20000100a00 */
[----:B------:R-:W-:Y:S02]  /*595a0*/  STL.64 [R1+0x2c8], R6 ;  /* 0x0002c80601007387 */ /* 0x000fe40000100a00 */
[----:B------:R2:W-:Y:S02]  /*595b0*/  STL.64 [R1+0x2e00], R40 ;  /* 0x002e002801007387 */ /* 0x0005e40000100a00 */
[----:B------:R-:W3:Y:S01]  /*595c0*/  LDL.LU R48, [R1+0x1e0] ;  /* 0x0001e00001307983 */ /* 0x000ee20000300800 */
[----:B------:R-:W3:Y:S01]  /*595d0*/  LDL.LU R49, [R1+0x1e4] ;  /* 0x0001e40001317983 */ /* 0x000ee20000300800 */
[----:B------:R-:W4:Y:S02]  /*595e0*/  LDL.LU R50, [R1+0x1e8] ;  /* 0x0001e80001327983 */ /* 0x000f240000300800 */
[----:B------:R-:W4:Y:S02]  /*595f0*/  LDL.LU R51, [R1+0x1ec] ;  /* 0x0001ec0001337983 */ /* 0x000f240000300800 */
[----:B----4-:R-:W-:Y:S01]  /*59600*/  STL.64 [R1+0x2e18], R50 ;  /* 0x002e183201007387 */ /* 0x010fe20000100a00 */
[----:B---3--:R3:W-:Y:S02]  /*59610*/  STL.64 [R1+0x2e10], R48 ;  /* 0x002e103001007387 */ /* 0x0087e40000100a00 */
[----:B------:R-:W4:Y:S02]  /*59620*/  LDL.LU R52, [R1+0x1f0] ;  /* 0x0001f00001347983 */ /* 0x000f240000300800 */
[----:B------:R-:W4:Y:S01]  /*59630*/  LDL.LU R53, [R1+0x1f4] ;  /* 0x0001f40001357983 */ /* 0x000f220000300800 */
[----:B------:R-:W2:Y:S01]  /*59640*/  LDL.LU R54, [R1+0x1f8] ;  /* 0x0001f80001367983 */ /* 0x000ea20000300800 */
[----:B------:R-:W2:Y:S02]  /*59650*/  LDL.LU R55, [R1+0x1fc] ;  /* 0x0001fc0001377983 */ /* 0x000ea40000300800 */
[----:B------:R-:W-:-:S02]  /*59660*/  IMAD.MOV.U32 R56, RZ, RZ, R3 ;  /* 0x000000ffff387224 */ /* 0x000fc400078e0003 */
[----:B------:R-:W-:Y:S01]  /*59670*/  IMAD.MOV.U32 R57, RZ, RZ, R0 ;  /* 0x000000ffff397224 */ /* 0x000fe200078e0000 */
[----:B--2---:R-:W-:Y:S01]  /*59680*/  STL.64 [R1+0x2e28], R54 ;  /* 0x002e283601007387 */ /* 0x004fe20000100a00 */
[----:B----4-:R2:W-:Y:S02]  /*59690*/  STL.64 [R1+0x2e20], R52 ;  /* 0x002e203401007387 */ /* 0x0105e40000100a00 */
[----:B------:R-:W3:Y:S02]  /*596a0*/  LDL.LU R3, [R1+0x2efc] ;  /* 0x002efc0001037983 */ /* 0x000ee40000300800 */
[----:B------:R-:W4:Y:S01]  /*596b0*/  LDL.LU R0, [R1+0x2ef8] ;  /* 0x002ef80001007983 */ /* 0x000f220000300800 */
[----:B------:R2:W-:Y:S01]  /*596c0*/  STL.64 [R1+0x2e30], R56 ;  /* 0x002e303801007387 */ /* 0x0005e20000100a00 */
[----:B------:R-:W2:Y:S02]  /*596d0*/  LDL.LU R16, [R1+0x200] ;  /* 0x0002000001107983 */ /* 0x000ea40000300800 */
[----:B------:R-:W2:Y:S02]  /*596e0*/  LDL.LU R17, [R1+0x204] ;  /* 0x0002040001117983 */ /* 0x000ea40000300800 */
[----:B------:R-:W2:Y:S01]  /*596f0*/  LDL.LU R18, [R1+0x208] ;  /* 0x0002080001127983 */ /* 0x000ea20000300800 */
[----:B------:R-:W2:Y:S01]  /*59700*/  LDL.LU R19, [R1+0x20c] ;  /* 0x00020c0001137983 */ /* 0x000ea20000300800 */
[----:B-1----:R-:W-:-:S02]  /*59710*/  IMAD.MOV.U32 R12, RZ, RZ, R60 ;  /* 0x000000ffff0c7224 */ /* 0x002fc400078e003c */
[----:B------:R-:W-:Y:S02]  /*59720*/  IMAD.MOV.U32 R13, RZ, RZ, R30 ;  /* 0x000000ffff0d7224 */ /* 0x000fe400078e001e */
[----:B0-----:R-:W-:Y:S02]  /*59730*/  IMAD.MOV.U32 R4, RZ, RZ, R31 ;  /* 0x000000ffff047224 */ /* 0x001fe400078e001f */
[----:B------:R-:W-:Y:S01]  /*59740*/  IMAD.MOV.U32 R5, RZ, RZ, R2 ;  /* 0x000000ffff057224 */ /* 0x000fe200078e0002 */
[----:B--2---:R-:W-:Y:S01]  /*59750*/  STL.64 [R1+0x2e40], R18 ;  /* 0x002e401201007387 */ /* 0x004fe20000100a00 */
[----:B------:R-:W-:Y:S02]  /*59760*/  STL.64 [R1+0x2e38], R16 ;  /* 0x002e381001007387 */ /* 0x000fe40000100a00 */
[----:B------:R-:W2:Y:S02]  /*59770*/  LDL.LU R60, [R1+0x2ef4] ;  /* 0x002ef400013c7983 */ /* 0x000ea40000300800 */
[----:B------:R-:W2:Y:S01]  /*59780*/  LDL.LU R30, [R1+0x2ef0] ;  /* 0x002ef000011e7983 */ /* 0x000ea20000300800 */
[----:B------:R-:W-:Y:S01]  /*59790*/  STL.64 [R1+0x2e48], R12 ;  /* 0x002e480c01007387 */ /* 0x000fe20000100a00 */
[----:B------:R-:W2:Y:S02]  /*597a0*/  LDL.LU R31, [R1+0x2eec] ;  /* 0x002eec00011f7983 */ /* 0x000ea40000300800 */
[----:B------:R-:W2:Y:S02]  /*597b0*/  LDL.LU R2, [R1+0x2ee8] ;  /* 0x002ee80001027983 */ /* 0x000ea40000300800 */
[----:B------:R0:W-:Y:S01]  /*597c0*/  STL.64 [R1+0x2e50], R4 ;  /* 0x002e500401007387 */ /* 0x0001e20000100a00 */
[----:B------:R-:W2:Y:S01]  /*597d0*/  LDL.LU R40, [R1+0x220] ;  /* 0x0002200001287983 */ /* 0x000ea20000300800 */
[----:B------:R-:W2:Y:S02]  /*597e0*/  LDL.LU R41, [R1+0x224] ;  /* 0x0002240001297983 */ /* 0x000ea40000300800 */
[----:B------:R-:W2:Y:S02]  /*597f0*/  LDL.LU R42, [R1+0x228] ;  /* 0x00022800012a7983 */ /* 0x000ea40000300800 */
[----:B------:R-:W2:Y:S02]  /*59800*/  LDL.LU R43, [R1+0x22c] ;  /* 0x00022c00012b7983 */ /* 0x000ea40000300800 */
[----:B---3--:R-:W-:-:S02]  /*59810*/  IMAD.MOV.U32 R48, RZ, RZ, R3 ;  /* 0x000000ffff307224 */ /* 0x008fc400078e0003 */
[----:B------:R-:W-:Y:S01]  /*59820*/  IMAD.MOV.U32 R49, RZ, RZ, R61 ;  /* 0x000000ffff317224 */ /* 0x000fe200078e003d */
[----:B--2---:R-:W-:Y:S01]  /*59830*/  STL.64 [R1+0x2e60], R42 ;  /* 0x002e602a01007387 */ /* 0x004fe20000100a00 */
[----:B------:R-:W-:Y:S02]  /*59840*/  STL.64 [R1+0x2e58], R40 ;  /* 0x002e582801007387 */ /* 0x000fe40000100a00 */
[----:B------:R-:W2:Y:S02]  /*59850*/  LDL.LU R3, [R1+0x2ee4] ;  /* 0x002ee40001037983 */ /* 0x000ea40000300800 */
[----:B------:R-:W3:Y:S01]  /*59860*/  LDL.LU R61, [R1+0x2ee0] ;  /* 0x002ee000013d7983 */ /* 0x000ee20000300800 */
[----:B------:R-:W-:Y:S01]  /*59870*/  STL.64 [R1+0x2e68], R48 ;  /* 0x002e683001007387 */ /* 0x000fe20000100a00 */
[----:B------:R-:W3:Y:S02]  /*59880*/  LDL.LU R52, [R1+0x230] ;  /* 0x0002300001347983 */ /* 0x000ee40000300800 */
[----:B------:R-:W3:Y:S02]  /*59890*/  LDL.LU R53, [R1+0x234] ;  /* 0x0002340001357983 */ /* 0x000ee40000300800 */
[----:B------:R-:W3:Y:S01]  /*598a0*/  LDL.LU R54, [R1+0x238] ;  /* 0x0002380001367983 */ /* 0x000ee20000300800 */
[----:B------:R-:W3:Y:S01]  /*598b0*/  LDL.LU R55, [R1+0x23c] ;  /* 0x00023c0001377983 */ /* 0x000ee20000300800 */
[----:B------:R-:W-:-:S02]  /*598c0*/  IMAD.MOV.U32 R56, RZ, RZ, R60 ;  /* 0x000000ffff387224 */ /* 0x000fc400078e003c */
[----:B----4-:R-:W-:Y:S02]  /*598d0*/  IMAD.MOV.U32 R57, RZ, RZ, R0 ;  /* 0x000000ffff397224 */ /* 0x010fe400078e0000 */
[----:B------:R-:W-:Y:S02]  /*598e0*/  IMAD.MOV.U32 R25, RZ, RZ, R2 ;  /* 0x000000ffff197224 */ /* 0x000fe400078e0002 */
[----:B--2---:R-:W-:Y:S01]  /*598f0*/  IMAD.MOV.U32 R24, RZ, RZ, R3 ;  /* 0x000000ffff187224 */ /* 0x004fe200078e0003 */
[----:B---3--:R-:W-:Y:S01]  /*59900*/  STL.64 [R1+0x2e78], R54 ;  /* 0x002e783601007387 */ /* 0x008fe20000100a00 */
[----:B------:R1:W-:Y:S02]  /*59910*/  STL.64 [R1+0x2e70], R52 ;  /* 0x002e703401007387 */ /* 0x0003e40000100a00 */
[----:B------:R-:W2:Y:S02]  /*59920*/  LDL.LU R60, [R1+0x2edc] ;  /* 0x002edc00013c7983 */ /* 0x000ea40000300800 */
[----:B------:R-:W3:Y:S01]  /*59930*/  LDL.LU R0, [R1+0x2ed8] ;  /* 0x002ed80001007983 */ /* 0x000ee20000300800 */
[----:B------:R-:W-:Y:S01]  /*59940*/  STL.64 [R1+0x2e80], R56 ;  /* 0x002e803801007387 */ /* 0x000fe20000100a00 */
[----:B------:R-:W4:Y:S02]  /*59950*/  LDL.LU R3, [R1+0x2ed4] ;  /* 0x002ed40001037983 */ /* 0x000f240000300800 */
[----:B------:R-:W2:Y:S02]  /*59960*/  LDL.LU R2, [R1+0x2ed0] ;  /* 0x002ed00001027983 */ /* 0x000ea40000300800 */
[----:B------:R-:W-:Y:S01]  /*59970*/  STL.64 [R1+0x2e88], R24 ;  /* 0x002e881801007387 */ /* 0x000fe20000100a00 */
[----:B0-----:R-:W2:Y:S01]  /*59980*/  LDL.LU R4, [R1+0x260] ;  /* 0x0002600001047983 */ /* 0x001ea20000300800 */
[----:B------:R-:W2:Y:S02]  /*59990*/  LDL.LU R5, [R1+0x264] ;  /* 0x0002640001057983 */ /* 0x000ea40000300800 */
[----:B------:R-:W2:Y:S02]  /*599a0*/  LDL.LU R6, [R1+0x268] ;  /* 0x0002680001067983 */ /* 0x000ea40000300800 */
[----:B------:R-:W2:Y:S02]  /*599b0*/  LDL.LU R7, [R1+0x26c] ;  /* 0x00026c0001077983 */ /* 0x000ea40000300800 */
[----:B--2---:R-:W-:Y:S01]  /*599c0*/  STL.64 [R1+0x2e98], R6 ;  /* 0x002e980601007387 */ /* 0x004fe20000100a00 */
[----:B------:R-:W-:Y:S02]  /*599d0*/  STL.64 [R1+0x2e90], R4 ;  /* 0x002e900401007387 */ /* 0x000fe40000100a00 */
[----:B------:R-:W2:Y:S02]  /*599e0*/  LDL.LU R28, [R1+0x80] ;  /* 0x00008000011c7983 */ /* 0x000ea40000300800 */
[----:B---3--:R-:W-:-:S02]  /*599f0*/  IMAD.MOV.U32 R29, RZ, RZ, R0 ;  /* 0x000000ffff1d7224 */ /* 0x008fc400078e0000 */
[----:B------:R-:W3:Y:S04]  /*59a00*/  LDL.LU R0, [R1+0x2ecc] ;  /* 0x002ecc0001007983 */ /* 0x000ee80000300800 */
[----:B--2---:R3:W-:Y:S01]  /*59a10*/  STL.64 [R1+0x2ea0], R28 ;  /* 0x002ea01c01007387 */ /* 0x0047e20000100a00 */
[----:B-1----:R-:W2:Y:S02]  /*59a20*/  LDL.LU R52, [R1+0x280] ;  /* 0x0002800001347983 */ /* 0x002ea40000300800 */
[----:B------:R-:W2:Y:S02]  /*59a30*/  LDL.LU R53, [R1+0x284] ;  /* 0x0002840001357983 */ /* 0x000ea40000300800 */
[----:B------:R-:W2:Y:S01]  /*59a40*/  LDL.LU R54, [R1+0x288] ;  /* 0x0002880001367983 */ /* 0x000ea20000300800 */
[----:B------:R-:W2:Y:S01]  /*59a50*/  LDL.LU R55, [R1+0x28c] ;  /* 0x00028c0001377983 */ /* 0x000ea20000300800 */
[----:B---3--:R-:W-:-:S02]  /*59a60*/  IMAD.MOV.U32 R29, RZ, RZ, R0 ;  /* 0x000000ffff1d7224 */ /* 0x008fc400078e0000 */
[----:B------:R-:W-:Y:S02]  /*59a70*/  IMAD.MOV.U32 R56, RZ, RZ, R2 ;  /* 0x000000ffff387224 */ /* 0x000fe400078e0002 */
[----:B----4-:R-:W-:Y:S01]  /*59a80*/  IMAD.MOV.U32 R57, RZ, RZ, R3 ;  /* 0x000000ffff397224 */ /* 0x010fe200078e0003 */
[----:B--2---:R-:W-:Y:S01]  /*59a90*/  STL.64 [R1+0x2eb0], R54 ;  /* 0x002eb03601007387 */ /* 0x004fe20000100a00 */
[----:B------:R0:W-:Y:S02]  /*59aa0*/  STL.64 [R1+0x2ea8], R52 ;  /* 0x002ea83401007387 */ /* 0x0001e40000100a00 */
[----:B------:R-:W2:Y:S02]  /*59ab0*/  LDL.LU R32, [R1+0xa0] ;  /* 0x0000a00001207983 */ /* 0x000ea40000300800 */
[----:B------:R-:W2:Y:S01]  /*59ac0*/  LDL.LU R33, [R1+0xa4] ;  /* 0x0000a40001217983 */ /* 0x000ea20000300800 */
[----:B------:R-:W2:Y:S01]  /*59ad0*/  LDL.LU R4, [R1+0x2a0] ;  /* 0x0002a00001047983 */ /* 0x000ea20000300800 */
[----:B------:R-:W2:Y:S02]  /*59ae0*/  LDL.LU R5, [R1+0x2a4] ;  /* 0x0002a40001057983 */ /* 0x000ea40000300800 */
[----:B------:R-:W2:Y:S02]  /*59af0*/  LDL.LU R6, [R1+0x2a8] ;  /* 0x0002a80001067983 */ /* 0x000ea40000300800 */
[----:B------:R-:W2:Y:S01]  /*59b00*/  LDL.LU R7, [R1+0x2ac] ;  /* 0x0002ac0001077983 */ /* 0x000ea20000300800 */
[----:B------:R-:W3:Y:S01]  /*59b10*/  LDL.LU R28, [R1+0xb0] ;  /* 0x0000b000011c7983 */ /* 0x000ee20000300800 */
[----:B------:R-:W4:Y:S03]  /*59b20*/  LDL.LU R0, [R1+0x2ec8] ;  /* 0x002ec80001007983 */ /* 0x000f260000300800 */
[----:B0-----:R-:W3:Y:S01]  /*59b30*/  LDL.LU R52, [R1+0x2b0] ;  /* 0x0002b00001347983 */ /* 0x001ee20000300800 */
        /* <DEDUP_REMOVED lines=9> */
[----:B------:R-:W-:-:S02]  /*59bd0*/  IMAD.MOV.U32 R40, RZ, RZ, R60 ;  /* 0x000000ffff287224 */ /* 0x000fc400078e003c */
[----:B------:R-:W-:Y:S01]  /*59be0*/  IMAD.MOV.U32 R41, RZ, RZ, R61 ;  /* 0x000000ffff297224 */ /* 0x000fe200078e003d */
[----:B------:R-:W4:Y:S01]  /*59bf0*/  LDL.LU R60, [R1+0x2ebc] ;  /* 0x002ebc00013c7983 */ /* 0x000f220000300800 */
[----:B------:R-:W-:Y:S02]  /*59c00*/  IMAD.MOV.U32 R20, RZ, RZ, R31 ;  /* 0x000000ffff147224 */ /* 0x000fe400078e001f */
[----:B------:R-:W-:Y:S02]  /*59c10*/  IMAD.MOV.U32 R21, RZ, RZ, R30 ;  /* 0x000000ffff157224 */ /* 0x000fe400078e001e */
        /* <DEDUP_REMOVED lines=21> */
[C---:B--2---:R-:W-:Y:S08]  /*59d70*/  HMMA.16816.F32.BF16 R32, R44.reuse, R32, R4 ;  /* 0x000000202c20723c */ /* 0x044ff00000041804 */
[C---:B---3--:R-:W-:Y:S01]  /*59d80*/  HMMA.16816.F32.BF16 R28, R44.reuse, R28, R52 ;  /* 0x0000001c2c1c723c */ /* 0x048fe20000041834 */
[----:B------:R-:W2:Y:S01]  /*59d90*/  LDL.LU.64 R54, [R1+0x2eb0] ;  /* 0x002eb00001367983 */ /* 0x000ea20000300a00 */
[----:B------:R-:W2:Y:S06]  /*59da0*/  LDL.LU.64 R52, [R1+0x2ea8] ;  /* 0x002ea80001347983 */ /* 0x000eac0000300a00 */
[C---:B----4-:R-:W-:Y:S11]  /*59db0*/  HMMA.16816.F32.BF16 R56, R44.reuse, R56, R24 ;  /* 0x000000382c38723c */ /* 0x050ff60000041818 */
[----:B------:R-:W-:Y:S04]  /*59dc0*/  @!UPT UIADD3 URZ, URZ, URZ, URZ ;  /* 0x0000003f3f3ff290 */ /* 0x000fe8000fffe03f */
[----:B------:R0:W-:Y:S01]  /*59dd0*/  STL.64 [R1+0x2b0], R28 ;  /* 0x0002b01c01007387 */ /* 0x0001e20000100a00 */
[----:B------:R-:W-:Y:S03]  /*59de0*/  STL.64 [R1+0x2b8], R30 ;  /* 0x0002b81e01007387 */ /* 0x000fe60000100a00 */
[----:B0-----:R-:W2:Y:S01]  /*59df0*/  LDL.LU.64 R28, [R1+0x2ea0] ;  /* 0x002ea000011c7983 */ /* 0x001ea20000300a00 */
[----:B------:R-:W3:Y:S02]  /*59e00*/  LDL.LU.64 R6, [R1+0x2e98] ;  /* 0x002e980001067983 */ /* 0x000ee40000300a00 */
[----:B------:R-:W3:Y:S02]  /*59e10*/  LDL.LU.64 R4, [R1+0x2e90] ;  /* 0x002e900001047983 */ /* 0x000ee40000300a00 */
[----:B------:R0:W-:Y:S01]  /*59e20*/  STL.64 [R1+0x2a0], R32 ;  /* 0x0002a02001007387 */ /* 0x0001e20000100a00 */
[----:B------:R1:W-:Y:S04]  /*59e30*/  STL.64 [R1+0x2a8], R34 ;  /* 0x0002a82201007387 */ /* 0x0003e80000100a00 */
[----:B0-----:R-:W4:Y:S01]  /*59e40*/  LDL.LU R32, [R1+0x1c0] ;  /* 0x0001c00001207983 */ /* 0x001f220000300800 */
[----:B------:R-:W4:Y:S02]  /*59e50*/  LDL.LU R33, [R1+0x1c4] ;  /* 0x0001c40001217983 */ /* 0x000f240000300800 */
[----:B-1----:R-:W4:Y:S02]  /*59e60*/  LDL.LU R34, [R1+0x1c8] ;  /* 0x0001c80001227983 */ /* 0x002f240000300800 */
[----:B------:R-:W4:Y:S01]  /*59e70*/  LDL.LU R35, [R1+0x1cc] ;  /* 0x0001cc0001237983 */ /* 0x000f220000300800 */
[----:B------:R-:W3:Y:S01]  /*59e80*/  LDL.LU.64 R24, [R1+0x2e88] ;  /* 0x002e880001187983 */ /* 0x000ee20000300a00 */
[----:B------:R0:W-:Y:S02]  /*59e90*/  STL.64 [R1+0x290], R56 ;  /* 0x0002903801007387 */ /* 0x0001e40000100a00 */
[----:B------:R1:W-:Y:S01]  /*59ea0*/  STL.64 [R1+0x298], R58 ;  /* 0x0002983a01007387 */ /* 0x0003e20000100a00 */
[----:B0-----:R-:W1:Y:S01]  /*59eb0*/  LDL.LU.64 R56, [R1+0x2e80] ;  /* 0x002e800001387983 */ /* 0x001e620000300a00 */
[C---:B------:R-:W-:Y:S08]  /*59ec0*/  HMMA.16816.F32.BF16 R40, R44.reuse, R40, R48 ;  /* 0x000000282c28723c */ /* 0x040ff00000041830 */
[C---:B------:R-:W-:Y:S08]  /*59ed0*/  HMMA.16816.F32.BF16 R20, R44.reuse, R20, R12 ;  /* 0x000000142c14723c */ /* 0x040ff0000004180c */
[C---:B--2---:R-:W-:Y:S01]  /*59ee0*/  HMMA.16816.F32.BF16 R28, R44.reuse, R28, R52 ;  /* 0x0000001c2c1c723c */ /* 0x044fe20000041834 */
[----:B------:R-:W2:Y:S01]  /*59ef0*/  LDL.LU.64 R54, [R1+0x2e78] ;  /* 0x002e780001367983 */ /* 0x000ea20000300a00 */
[----:B------:R-:W2:Y:S06]  /*59f00*/  LDL.LU.64 R52, [R1+0x2e70] ;  /* 0x002e700001347983 */ /* 0x000eac0000300a00 */
[C---:B---3--:R-:W-:Y:S11]  /*59f10*/  HMMA.16816.F32.BF16 R24, R44.reuse, R24, R4 ;  /* 0x000000182c18723c */ /* 0x048ff60000041804 */
[----:B------:R-:W-:Y:S04]  /*59f20*/  @!UPT UIADD3 URZ, URZ, URZ, URZ ;  /* 0x0000003f3f3ff290 */ /* 0x000fe8000fffe03f */
[----:B------:R0:W-:Y:S01]  /*59f30*/  STL.64 [R1+0x280], R28 ;  /* 0x0002801c01007387 */ /* 0x0001e20000100a00 */
[----:B------:R3:W-:Y:S01]  /*59f40*/  STL.64 [R1+0x288], R30 ;  /* 0x0002881e01007387 */ /* 0x0007e20000100a00 */
[C---:B-1----:R-:W-:Y:S02]  /*59f50*/  HMMA.16816.F32.BF16 R56, R44.reuse, R56, R16 ;  /* 0x000000382c38723c */ /* 0x042fe40000041810 */
[----:B0-----:R-:W2:Y:S01]  /*59f60*/  LDL.LU R28, [R1+0x1b0] ;  /* 0x0001b000011c7983 */ /* 0x001ea20000300800 */
[----:B------:R-:W2:Y:S02]  /*59f70*/  LDL.LU R29, [R1+0x1b4] ;  /* 0x0001b400011d7983 */ /* 0x000ea40000300800 */
[----:B---3--:R-:W3:Y:S02]  /*59f80*/  LDL.LU R30, [R1+0x1b8] ;  /* 0x0001b800011e7983 */ /* 0x008ee40000300800 */
[----:B------:R-:W3:Y:S01]  /*59f90*/  LDL.LU R31, [R1+0x1bc] ;  /* 0x0001bc00011f7983 */ /* 0x000ee20000300800 */
[----:B------:R-:W2:Y:S01]  /*59fa0*/  LDL.LU.64 R48, [R1+0x2e68] ;  /* 0x002e680001307983 */ /* 0x000ea20000300a00 */
[----:B------:R-:W-:Y:S02]  /*59fb0*/  STL.64 [R1+0x270], R40 ;  /* 0x0002702801007387 */ /* 0x000fe40000100a00 */
[----:B------:R0:W-:Y:S02]  /*59fc0*/  STL.64 [R1+0x278], R42 ;  /* 0x0002782a01007387 */ /* 0x0001e40000100a00 */
[----:B0-----:R-:W3:Y:S01]  /*59fd0*/  LDL.LU.64 R42, [R1+0x2e60] ;  /* 0x002e6000012a7983 */ /* 0x001ee20000300a00 */
        /* <DEDUP_REMOVED lines=8> */
[----:B------:R-:W4:Y:S01]  /*5a060*/  LDL.LU.64 R12, [R1+0x2e48] ;  /* 0x002e4800010c7983 */ /* 0x000f220000300a00 */
[----:B------:R0:W-:Y:S02]  /*5a070*/  STL.64 [R1+0x250], R20 ;  /* 0x0002501401007387 */ /* 0x0001e40000100a00 */
[----:B------:R1:W-:Y:S01]  /*5a080*/  STL.64 [R1+0x258], R22 ;  /* 0x0002581601007387 */ /* 0x0003e20000100a00 */
[----:B0-----:R-:W4:Y:S01]  /*5a090*/  LDL.LU R20, [R1+0x190] ;  /* 0x0001900001147983 */ /* 0x001f220000300800 */
[----:B------:R-:W4:Y:S02]  /*5a0a0*/  LDL.LU R21, [R1+0x194] ;  /* 0x0001940001157983 */ /* 0x000f240000300800 */
[----:B-1----:R-:W4:Y:S02]  /*5a0b0*/  LDL.LU R22, [R1+0x198] ;  /* 0x0001980001167983 */ /* 0x002f240000300800 */
[----:B------:R-:W4:Y:S01]  /*5a0c0*/  LDL.LU R23, [R1+0x19c] ;  /* 0x00019c0001177983 */ /* 0x000f220000300800 */
[----:B------:R-:W4:Y:S01]  /*5a0d0*/  LDL.LU.64 R18, [R1+0x2e40] ;  /* 0x002e400001127983 */ /* 0x000f220000300a00 */
[----:B------:R-:W4:Y:S02]  /*5a0e0*/  LDL.LU.64 R16, [R1+0x2e38] ;  /* 0x002e380001107983 */ /* 0x000f240000300a00 */
[----:B------:R0:W-:Y:S02]  /*5a0f0*/  STL.64 [R1+0x240], R56 ;  /* 0x0002403801007387 */ /* 0x0001e40000100a00 */
[----:B------:R-:W-:Y:S01]  /*5a100*/  STL.64 [R1+0x248], R58 ;  /* 0x0002483a01007387 */ /* 0x000fe20000100a00 */
[----:B0-----:R-:W4:Y:S01]  /*5a110*/  LDL.LU.64 R56, [R1+0x2e30] ;  /* 0x002e300001387983 */ /* 0x001f220000300a00 */
[C---:B--2---:R-:W-:Y:S03]  /*5a120*/  HMMA.16816.F32.BF16 R48, R44.reuse, R48, R52 ;  /* 0x000000302c30723c */ /* 0x044fe60000041834 */
[----:B------:R-:W2:Y:S01]  /*5a130*/  LDL.LU.64 R54, [R1+0x2e28] ;  /* 0x002e280001367983 */ /* 0x000ea20000300a00 */
[----:B------:R-:W2:Y:S04]  /*5a140*/  LDL.LU.64 R52, [R1+0x2e20] ;  /* 0x002e200001347983 */ /* 0x000ea80000300a00 */
[C---:B---3--:R-:W-:Y:S08]  /*5a150*/  HMMA.16816.F32.BF16 R4, R44.reuse, R4, R40 ;  /* 0x000000042c04723c */ /* 0x048ff00000041828 */
[C---:B----4-:R-:W-:Y:S07]  /*5a160*/  HMMA.16816.F32.BF16 R12, R44.reuse, R12, R8 ;  /* 0x0000000c2c0c723c */ /* 0x050fee0000041808 */
[----:B------:R-:W-:Y:S01]  /*5a170*/  STL.64 [R1+0x230], R48 ;  /* 0x0002303001007387 */ /* 0x000fe20000100a00 */
[----:B------:R0:W-:Y:S03]  /*5a180*/  STL.64 [R1+0x238], R50 ;  /* 0x0002383201007387 */ /* 0x0001e60000100a00 */
[----:B0-----:R-:W3:Y:S01]  /*5a190*/  LDL.LU.64 R50, [R1+0x2e18] ;  /* 0x002e180001327983 */ /* 0x001ee20000300a00 */
[----:B------:R-:W3:Y:S02]  /*5a1a0*/  LDL.LU.64 R48, [R1+0x2e10] ;  /* 0x002e100001307983 */ /* 0x000ee40000300a00 */
[----:B------:R-:W4:Y:S02]  /*5a1b0*/  LDL.LU.64 R42, [R1+0x2e08] ;  /* 0x002e0800012a7983 */ /* 0x000f240000300a00 */
[----:B------:R-:W4:Y:S01]  /*5a1c0*/  LDL.LU.64 R40, [R1+0x2e00] ;  /* 0x002e000001287983 */ /* 0x000f220000300a00 */
[----:B------:R-:W-:Y:S01]  /*5a1d0*/  STL.64 [R1+0x220], R4 ;  /* 0x0002200401007387 */ /* 0x000fe20000100a00 */
[----:B------:R0:W-:Y:S01]  /*5a1e0*/  STL.64 [R1+0x228], R6 ;  /* 0x0002280601007387 */ /* 0x0001e20000100a00 */
[C---:B------:R-:W-:Y:S02]  /*5a1f0*/  HMMA.16816.F32.BF16 R56, R44.reuse, R56, R16 ;  /* 0x000000382c38723c */ /* 0x040fe40000041810 */
        /* <DEDUP_REMOVED lines=9> */
[----:B------:R-:W2:Y:S06]  /*5a290*/  LDL.LU.64 R16, [R1+0x2dc0] ;  /* 0x002dc00001107983 */ /* 0x000eac0000300a00 */
        /* <DEDUP_REMOVED lines=25> */
[----:B---3--:R0:W-:Y:S02]  /*5a430*/  STL.64 [R1+0x2d18], R50 ;  /* 0x002d183201007387 */ /* 0x0081e40000100a00 */
        /* <DEDUP_REMOVED lines=19> */
[----:B------:R0:W-:Y:S01]  /*5a570*/  STL.64 [R1+0x1b0], R28 ;  /* 0x0001b01c01007387 */ /* 0x0001e20000100a00 */
[----:B------:R-:W-:Y:S03]  /*5a580*/  STL.64 [R1+0x1b8], R30 ;  /* 0x0001b81e01007387 */ /* 0x000fe60000100a00 */
[----:B0-----:R-:W2:Y:S01]  /*5a590*/  LDL.LU.64 R28, [R1+0x2d68] ;  /* 0x002d6800011c7983 */ /* 0x001ea20000300a00 */
[----:B------:R0:W-:Y:S02]  /*5a5a0*/  STL.64 [R1+0x2c08], R34 ;  /* 0x002c082201007387 */ /* 0x0001e40000100a00 */
[----:B------:R-:W3:Y:S02]  /*5a5b0*/  LDL.LU R32, [R1+0x170] ;  /* 0x0001700001207983 */ /* 0x000ee40000300800 */
[----:B------:R-:W3:Y:S01]  /*5a5c0*/  LDL.LU R33, [R1+0x174] ;  /* 0x0001740001217983 */ /* 0x000ee20000300800 */
[----:B0-----:R-:W3:Y:S01]  /*5a5d0*/  LDL.LU R34, [R1+0x178] ;  /* 0x0001780001227983 */ /* 0x001ee20000300800 */
[----:B------:R-:W3:Y:S01]  /*5a5e0*/  LDL.LU R35, [R1+0x17c] ;  /* 0x00017c0001237983 */ /* 0x000ee20000300800 */
[C---:B--2---:R-:W-:Y:S02]  /*5a5f0*/  HMMA.16816.F32.BF16 R28, R44.reuse, R28, R24 ;  /* 0x0000001c2c1c723c */ /* 0x044fe40000041818 */
[----:B------:R-:W2:Y:S01]  /*5a600*/  LDL.LU.64 R26, [R1+0x2d60] ;  /* 0x002d6000011a7983 */ /* 0x000ea20000300a00 */
[----:B------:R-:W2:Y:S11]  /*5a610*/  LDL.LU.64 R24, [R1+0x2d58] ;  /* 0x002d580001187983 */ /* 0x000eb60000300a00 */
[----:B------:R-:W-:Y:S09]  /*5a620*/  @!UPT UIADD3 URZ, URZ, URZ, URZ ;  /* 0x0000003f3f3ff290 */ /* 0x000ff2000fffe03f */
[----:B------:R0:W-:Y:S01]  /*5a630*/  STL.64 [R1+0x1a0], R28 ;  /* 0x0001a01c01007387 */ /* 0x0001e20000100a00 */
[----:B------:R1:W-:Y:S03]  /*5a640*/  STL.64 [R1+0x1a8], R30 ;  /* 0x0001a81e01007387 */ /* 0x0003e60000100a00 */
[----:B0-----:R-:W3:Y:S01]  /*5a650*/  LDL.LU R28, [R1+0x180] ;  /* 0x00018000011c7983 */ /* 0x001ee20000300800 */
[----:B------:R-:W3:Y:S02]  /*5a660*/  LDL.LU R29, [R1+0x184] ;  /* 0x00018400011d7983 */ /* 0x000ee40000300800 */
[----:B-1----:R-:W3:Y:S02]  /*5a670*/  LDL.LU R30, [R1+0x188] ;  /* 0x00018800011e7983 */ /* 0x002ee40000300800 */
        /* <DEDUP_REMOVED lines=9> */
[----:B------:R-:W4:Y:S01]  /*5a710*/  LDL.LU R24, [R1+0x150] ;  /* 0x0001500001187983 */ /* 0x000f220000300800 */
[----:B------:R-:W4:Y:S04]  /*5a720*/  LDL.LU R25, [R1+0x154] ;  /* 0x0001540001197983 */ /* 0x000f280000300800 */
[----:B0-----:R-:W4:Y:S01]  /*5a730*/  LDL.LU R26, [R1+0x158] ;  /* 0x00015800011a7983 */ /* 0x001f220000300800 */
[C---:B---3--:R-:W-:Y:S01]  /*5a740*/  HMMA.16816.F32.BF16 R32, R44.reuse, R16, R32 ;  /* 0x000000102c20723c */ /* 0x048fe20000041820 */
[----:B------:R-:W-:Y:S11]  /*5a750*/  IMAD.MOV.U32 R27, RZ, RZ, R61 ;  /* 0x000000ffff1b7224 */ /* 0x000ff600078e003d */
[----:B------:R-:W-:Y:S11]  /*5a760*/  @!UPT UIADD3 URZ, URZ, URZ, URZ ;  /* 0x0000003f3f3ff290 */ /* 0x000ff6000fffe03f */
[----:B------:R-:W-:Y:S01]  /*5a770*/  @!UPT UIADD3 URZ, URZ, URZ, URZ ;  /* 0x0000003f3f3ff290 */ /* 0x000fe2000fffe03f */
[----:B------:R-:W-:Y:S02]  /*5a780*/  IMAD.MOV.U32 R61, RZ, RZ, R35 ;  /* 0x000000ffff3d7224 */ /* 0x000fe400078e0023 */
[----:B------:R-:W-:Y:S01]  /*5a790*/  IMAD.MOV.U32 R35, RZ, RZ, R0 ;  /* 0x000000ffff237224 */ /* 0x000fe200078e0000 */
[C---:B--2---:R-:W-:Y:S11]  /*5a7a0*/  HMMA.16816.F32.BF16 R28, R44.reuse, R20, R28 ;  /* 0x000000142c1c723c */ /* 0x044ff6000004181c */
[----:B------:R-:W-:Y:S11]  /*5a7b0*/  @!UPT UIADD3 URZ, URZ, URZ, URZ ;  /* 0x0000003f3f3ff290 */ /* 0x000ff6000fffe03f */
[----:B------:R-:W-:Y:S01]  /*5a7c0*/  @!UPT UIADD3 URZ, URZ, URZ, URZ ;  /* 0x0000003f3f3ff290 */ /* 0x000fe2000fffe03f */
[----:B------:R-:W-:Y:S01]  /*5a7d0*/  STL.64 [R1+0x180], R28 ;  /* 0x0001801c01007387 */ /* 0x000fe20000100a00 */
[----:B------:R0:W-:Y:S03]  /*5a7e0*/  STL.64 [R1+0x188], R30 ;  /* 0x0001881e01007387 */ /* 0x0001e60000100a00 */
[----:B0-----:R-:W2:Y:S01]  /*5a7f0*/  LDL R31, [R1+0xe48] ;  /* 0x000e4800011f7983 */ /* 0x001ea20000100800 */
[----:B------:R-:W-:Y:S02]  /*5a800*/  STL.64 [R1+0x2d30], R22 ;  /* 0x002d301601007387 */ /* 0x000fe40000100a00 */
[----:B------:R-:W-:Y:S02]  /*5a810*/  STL.64 [R1+0x170], R32 ;  /* 0x0001702001007387 */ /* 0x000fe40000100a00 */
[----:B------:R-:W-:Y:S01]  /*5a820*/  STL [R1+0x178], R34 ;  /* 0x0001782201007387 */ /* 0x000fe20000100800 */
[----:B------:R0:W-:Y:S02]  /*5a830*/  STL.64 [R1+0x2d38], R18 ;  /* 0x002d381201007387 */ /* 0x0001e40000100a00 */
[C---:B0-----:R-:W-:Y:S02]  /*5a840*/  HMMA.16816.F32.BF16 R16, R44.reuse, R12, R36 ;  /* 0x0000000c2c10723c */ /* 0x041fe40000041824 */
[----:B------:R-:W-:Y:S11]  /*5a850*/  STL [R1+0x2848], R61 ;  /* 0x0028483d01007387 */ /* 0x000ff60000100800 */
[----:B------:R-:W-:Y:S10]  /*5a860*/  @!UPT UIADD3 URZ, URZ, URZ, URZ ;  /* 0x0000003f3f3ff290 */ /* 0x000ff4000fffe03f */
[----:B------:R-:W-:Y:S01]  /*5a870*/  STL.64 [R1+0x160], R16 ;  /* 0x0001601001007387 */ /* 0x000fe20000100a00 */
[----:B------:R4:W-:Y:S02]  /*5a880*/  STL.64 [R1+0x168], R18 ;  /* 0x0001681201007387 */ /* 0x0009e40000100a00 */
[----:B------:R-:W3:Y:S01]  /*5a890*/  LDL.64 R38, [R1+0x138] ;  /* 0x0001380001267983 */ /* 0x000ee20000100a00 */
[C---:B----4-:R-:W-:Y:S01]  /*5a8a0*/  HMMA.16816.F32.BF16 R16, R44.reuse, R8, R24 ;  /* 0x000000082c10723c */ /* 0x050fe20000041818 */
[----:B------:R-:W-:Y:S01]  /*5a8b0*/  IMAD.MOV.U32 R32, RZ, RZ, R60 ;  /* 0x000000ffff207224 */ /* 0x000fe200078e003c */
[----:B------:R-:W-:Y:S11]  /*5a8c0*/  STL.64 [R1+0x2b90], R10 ;  /* 0x002b900a01007387 */ /* 0x000ff60000100a00 */
[----:B------:R-:W-:Y:S11]  /*5a8d0*/  @!UPT UIADD3 URZ, URZ, URZ, URZ ;  /* 0x0000003f3f3ff290 */ /* 0x000ff6000fffe03f */
[----:B------:R-:W-:Y:S02]  /*5a8e0*/  IMAD.MOV.U32 R60, RZ, RZ, R16 ;  /* 0x000000ffff3c7224 */ /* 0x000fe400078e0010 */
[----:B------:R-:W-:Y:S02]  /*5a8f0*/  IMAD.MOV.U32 R9, RZ, RZ, R17 ;  /* 0x000000ffff097224 */ /* 0x000fe400078e0011 */
[----:B------:R-:W-:Y:S02]  /*5a900*/  IMAD.MOV.U32 R8, RZ, RZ, R18 ;  /* 0x000000ffff087224 */ /* 0x000fe400078e0012 */
[----:B------:R-:W-:Y:S02]  /*5a910*/  IMAD.MOV.U32 R0, RZ, RZ, R19 ;  /* 0x000000ffff007224 */ /* 0x000fe400078e0013 */
[----:B------:R-:W-:Y:S01]  /*5a920*/  HMMA.16816.F32.BF16 R16, R44, R4, R48 ;  /* 0x000000042c10723c */ /* 0x000fe20000041830 */
[----:B------:R-:W-:Y:S02]  /*5a930*/  STL.64 [R1+0x2b88], R8 ;  /* 0x002b880801007387 */ /* 0x000fe40000100a00 */
[----:B------:R-:W-:Y:S02]  /*5a940*/  STL [R1+0x2850], R0 ;  /* 0x0028500001007387 */ /* 0x000fe40000100800 */
[----:B------:R-:W-:Y:S02]  /*5a950*/  STL [R1+0x284c], R60 ;  /* 0x00284c3c01007387 */ /* 0x000fe40000100800 */
[----:B------:R-:W-:-:S02]  /*5a960*/  IMAD.MOV.U32 R33, RZ, RZ, R3 ;  /* 0x000000ffff217224 */ /* 0x000fc400078e0003 */
[----:B------:R-:W-:Y:S11]  /*5a970*/  IMAD.MOV.U32 R34, RZ, RZ, R2 ;  /* 0x000000ffff227224 */ /* 0x000ff600078e0002 */
[----:B------:R-:W-:Y:S03]  /*5a980*/  @!UPT UIADD3 URZ, URZ, URZ, URZ ;  /* 0x0000003f3f3ff290 */ /* 0x000fe6000fffe03f */
[----:B------:R-:W-:Y:S01]  /*5a990*/  STL.64 [R1+0x140], R16 ;  /* 0x0001401001007387 */ /* 0x000fe20000100a00 */
[----:B------:R-:W4:Y:S02]  /*5a9a0*/  LDL.LU R20, [R1+0x920] ;  /* 0x0009200001147983 */ /* 0x000f240000300800 */
[----:B------:R-:W4:Y:S02]  /*5a9b0*/  LDL.LU R21, [R1+0x924] ;  /* 0x0009240001157983 */ /* 0x000f240000300800 */
[----:B------:R-:W4:Y:S02]  /*5a9c0*/  LDL.LU R22, [R1+0x928] ;  /* 0x0009280001167983 */ /* 0x000f240000300800 */
[----:B------:R-:W-:Y:S02]  /*5a9d0*/  IMAD.MOV.U32 R2, RZ, RZ, R18 ;  /* 0x000000ffff027224 */ /* 0x000fe400078e0012 */
[----:B------:R-:W-:Y:S01]  /*5a9e0*/  IMAD.MOV.U32 R3, RZ, RZ, R19 ;  /* 0x000000ffff037224 */ /* 0x000fe200078e0013 */
[----:B------:R-:W4:Y:S01]  /*5a9f0*/  LDL.LU R23, [R1+0x92c] ;  /* 0x00092c0001177983 */ /* 0x000f220000300800 */
[----:B------:R-:W4:Y:S02]  /*5aa00*/  LDL.64 R18, [R1+0x128] ;  /* 0x0001280001127983 */ /* 0x000f240000100a00 */
[----:B------:R0:W-:Y:S01]  /*5aa10*/  STL.64 [R1+0x2c20], R6 ;  /* 0x002c200601007387 */ /* 0x0001e20000100a00 */
[----:B------:R-:W-:Y:S01]  /*5aa20*/  STL [R1+0x2858], R3 ;  /* 0x0028580301007387 */ /* 0x000fe20000100800 */
[----:B------:R-:W-:Y:S02]  /*5aa30*/  STL [R1+0x2854], R2 ;  /* 0x0028540201007387 */ /* 0x000fe40000100800 */
[----:B------:R-:W4:Y:S02]  /*5aa40*/  LDL.LU R24, [R1+0x910] ;  /* 0x0009100001187983 */ /* 0x000f240000300800 */
[----:B------:R-:W4:Y:S01]  /*5aa50*/  LDL.LU R25, [R1+0x914] ;  /* 0x0009140001197983 */ /* 0x000f220000300800 */
[----:B------:R-:W4:Y:S01]  /*5aa60*/  LDL.LU R26, [R1+0x918] ;  /* 0x00091800011a7983 */ /* 0x000f220000300800 */
[----:B------:R-:W4:Y:S02]  /*5aa70*/  LDL.LU R27, [R1+0x91c] ;  /* 0x00091c00011b7983 */ /* 0x000f240000300800 */
[----:B------:R-:W4:Y:S02]  /*5aa80*/  LDL.64 R50, [R1+0x118] ;  /* 0x0001180001327983 */ /* 0x000f240000100a00 */
[----:B------:R-:W4:Y:S01]  /*5aa90*/  LDL.LU R4, [R1+0x8f0] ;  /* 0x0008f00001047983 */ /* 0x000f220000300800 */
[----:B------:R-:W4:Y:S01]  /*5aaa0*/  LDL.LU R5, [R1+0x8f4] ;  /* 0x0008f40001057983 */ /* 0x000f220000300800 */
[----:B0-----:R-:W4:Y:S02]  /*5aab0*/  LDL.LU R6, [R1+0x8f8] ;  /* 0x0008f80001067983 */ /* 0x001f240000300800 */
[----:B------:R-:W4:Y:S01]  /*5aac0*/  LDL.LU R7, [R1+0x8fc] ;  /* 0x0008fc0001077983 */ /* 0x000f220000300800 */
[----:B--2---:R-:W0:Y:S01]  /*5aad0*/  LDSM.16.MT88.4 R44, [R31+0x9800] ;  /* 0x009800001f2c783b */ /* 0x004e220000004200 */
[----:B---3--:R-:W-:Y:S03]  /*5aae0*/  HMMA.16816.F32.BF16 R8, R40, R38, R32 ;  /* 0x000000262808723c */ /* 0x008fe60000041820 */
[----:B0-----:R0:W-:Y:S01]  /*5aaf0*/  STL.64 [R1+0x2b70], R46 ;  /* 0x002b702e01007387 */ /* 0x0011e20000100a00 */
[----:B------:R-:W-:Y:S03]  /*5ab00*/  STL.64 [R1+0x2b68], R44 ;  /* 0x002b682c01007387 */ /* 0x000fe60000100a00 */
[----:B------:R-:W-:-:S02]  /*5ab10*/  IMAD.MOV.U32 R34, RZ, RZ, R58 ;  /* 0x000000ffff227224 */ /* 0x000fc400078e003a */
[----:B------:R-:W-:Y:S01]  /*5ab20*/  IMAD.MOV.U32 R35, RZ, RZ, R59 ;  /* 0x000000ffff237224 */ /* 0x000fe200078e003b */
[----:B0-----:R-:W2:Y:S11]  /*5ab30*/  LDL.64 R46, [R1+0xf8] ;  /* 0x0000f800012e7983 */ /* 0x001eb60000100a00 */
[----:B------:R-:W-:Y:S02]  /*5ab40*/  @!UPT UIADD3 URZ, URZ, URZ, URZ ;  /* 0x0000003f3f3ff290 */ /* 0x000fe4000fffe03f */
[----:B------:R-:W-:Y:S01]  /*5ab50*/  STL.64 [R1+0x930], R8 ;  /* 0x0009300801007387 */ /* 0x000fe20000100a00 */
[----:B------:R-:W-:Y:S02]  /*5ab60*/  STL.64 [R1+0x938], R10 ;  /* 0x0009380a01007387 */ /* 0x000fe40000100a00 */
[----:B------:R-:W3:Y:S02]  /*5ab70*/  LDL.LU R32, [R1+0x8e0] ;  /* 0x0008e00001207983 */ /* 0x000ee40000300800 */
[----:B------:R-:W3:Y:S01]  /*5ab80*/  LDL.LU R33, [R1+0x8e4] ;  /* 0x0008e40001217983 */ /* 0x000ee20000300800 */
[----:B------:R-:W2:Y:S01]  /*5ab90*/  LDL.LU R58, [R1+0x2d44] ;  /* 0x002d4400013a7983 */ /* 0x000ea20000300800 */
[----:B------:R-:W2:Y:S02]  /*5aba0*/  LDL.LU R59, [R1+0x2d40] ;  /* 0x002d4000013b7983 */ /* 0x000ea40000300800 */
[----:B------:R-:W-:Y:S02]  /*5abb0*/  IMAD.MOV.U32 R31, RZ, RZ, R38 ;  /* 0x000000ffff1f7224 */ /* 0x000fe400078e0026 */
[----:B------:R-:W-:-:S02]  /*5abc0*/  IMAD.MOV.U32 R30, RZ, RZ, R39 ;  /* 0x000000ffff1e7224 */ /* 0x000fc400078e0027 */
[----:B------:R-:W-:Y:S02]  /*5abd0*/  IMAD.MOV.U32 R56, RZ, RZ, R8 ;  /* 0x000000ffff387224 */ /* 0x000fe400078e0008 */
[----:B------:R-:W-:Y:S01]  /*5abe0*/  IMAD.MOV.U32 R52, RZ, RZ, R10 ;  /* 0x000000ffff347224 */ /* 0x000fe200078e000a */
[----:B------:R-:W3:Y:S01]  /*5abf0*/  LDL.64 R38, [R1+0xe8] ;  /* 0x0000e80001267983 */ /* 0x000ee20000100a00 */
[----:B------:R0:W-:Y:S03]  /*5ac00*/  STL.64 [R1+0x2cf8], R30 ;  /* 0x002cf81e01007387 */ /* 0x0001e60000100a00 */
[----:B0-----:R-:W3:Y:S01]  /*5ac10*/  LDL.64 R30, [R1+0x108] ;  /* 0x00010800011e7983 */ /* 0x001ee20000100a00 */
[----:B------:R-:W-:Y:S02]  /*5ac20*/  STL [R1+0x264c], R56 ;  /* 0x00264c3801007387 */ /* 0x000fe40000100800 */
[----:B------:R-:W-:Y:S01]  /*5ac30*/  STL [R1+0x2648], R52 ;  /* 0x0026483401007387 */ /* 0x000fe20000100800 */
[----:B----4-:R-:W-:Y:S01]  /*5ac40*/  HMMA.16816.F32.BF16 R20, R40, R18, R20 ;  /* 0x000000122814723c */ /* 0x010fe20000041814 */
[----:B------:R-:W-:-:S02]  /*5ac50*/  IMAD.MOV.U32 R9, RZ, RZ, R18 ;  /* 0x000000ffff097224 */ /* 0x000fc400078e0012 */
[----:B------:R-:W-:Y:S02]  /*5ac60*/  IMAD.MOV.U32 R8, RZ, RZ, R19 ;  /* 0x000000ffff087224 */ /* 0x000fe400078e0013 */
[----:B------:R-:W4:Y:S11]  /*5ac70*/  LDL.LU.64 R18, [R1+0x2d38] ;  /* 0x002d380001127983 */ /* 0x000f360000300a00 */
[----:B------:R-:W-:Y:S08]  /*5ac80*/  @!UPT UIADD3 URZ, URZ, URZ, URZ ;  /* 0x0000003f3f3ff290 */ /* 0x000ff0000fffe03f */
[----:B------:R-:W-:Y:S01]  /*5ac90*/  IMAD.MOV.U32 R57, RZ, RZ, R20 ;  /* 0x000000ffff397224 */ /* 0x000fe200078e0014 */
[----:B------:R-:W-:Y:S01]  /*5aca0*/  STL.64 [R1+0x920], R20 ;  /* 0x0009201401007387 */ /* 0x000fe20000100a00 */
[----:B------:R-:W-:Y:S02]  /*5acb0*/  IMAD.MOV.U32 R53, RZ, RZ, R22 ;  /* 0x000000ffff357224 */ /* 0x000fe400078e0016 */
[----:B------:R0:W-:Y:S02]  /*5acc0*/  STL.64 [R1+0x928], R22 ;  /* 0x0009281601007387 */ /* 0x0001e40000100a00 */
[----:B0-----:R-:W3:Y:S01]  /*5acd0*/  LDL.LU.64 R22, [R1+0x2d30] ;  /* 0x002d300001167983 */ /* 0x001ee20000300a00 */
[----:B------:R0:W-:Y:S01]  /*5ace0*/  STL [R1+0x2654], R57 ;  /* 0x0026543901007387 */ /* 0x0001e20000100800 */
[----:B------:R-:W-:Y:S01]  /*5acf0*/  HMMA.16816.F32.BF16 R24, R40, R50, R24 ;  /* 0x000000322818723c */ /* 0x000fe20000041818 */
[----:B------:R-:W-:Y:S02]  /*5ad00*/  IMAD.MOV.U32 R11, RZ, RZ, R50 ;  /* 0x000000ffff0b7224 */ /* 0x000fe400078e0032 */
[----:B------:R-:W-:Y:S01]  /*5ad10*/  IMAD.MOV.U32 R10, RZ, RZ, R51 ;  /* 0x000000ffff0a7224 */ /* 0x000fe200078e0033 */
[----:B--2---:R1:W-:Y:S01]  /*5ad20*/  STL.64 [R1+0x2cb8], R58 ;  /* 0x002cb83a01007387 */ /* 0x0043e20000100a00 */
[----:B------:R-:W2:Y:S02]  /*5ad30*/  LDL.LU R56, [R1+0x900] ;  /* 0x0009000001387983 */ /* 0x000ea40000300800 */
[----:B0-----:R-:W2:Y:S01]  /*5ad40*/  LDL.LU R57, [R1+0x904] ;  /* 0x0009040001397983 */ /* 0x001ea20000300800 */
[----:B-1----:R-:W2:Y:S01]  /*5ad50*/  LDL.LU R58, [R1+0x908] ;  /* 0x00090800013a7983 */ /* 0x002ea20000300800 */
[----:B----4-:R-:W-:-:S03]  /*5ad60*/  IMAD.MOV.U32 R59, RZ, RZ, R18 ;  /* 0x000000ffff3b7224 */ /* 0x010fc600078e0012 */
[----:B------:R-:W4:Y:S01]  /*5ad70*/  LDL.LU R18, [R1+0x2d28] ;  /* 0x002d280001127983 */ /* 0x000f220000300800 */
[----:B------:R-:W-:Y:S10]  /*5ad80*/  STL [R1+0x2650], R53 ;  /* 0x0026503501007387 */ /* 0x000ff40000100800 */
[----:B------:R-:W-:Y:S02]  /*5ad90*/  STL.64 [R1+0x910], R24 ;  /* 0x0009101801007387 */ /* 0x000fe40000100a00 */
[----:B------:R0:W-:Y:S02]  /*5ada0*/  STL.64 [R1+0x918], R26 ;  /* 0x0009181a01007387 */ /* 0x0001e40000100a00 */
[----:B0-----:R-:W4:Y:S01]  /*5adb0*/  LDL.LU.64 R26, [R1+0x2d20] ;  /* 0x002d2000011a7983 */ /* 0x001f220000300a00 */
[----:B------:R-:W4:Y:S02]  /*5adc0*/  LDL.LU.64 R50, [R1+0x2d18] ;  /* 0x002d180001327983 */ /* 0x000f240000300a00 */
[----:B------:R-:W-:Y:S02]  /*5add0*/  STL.64 [R1+0x2bf0], R10 ;  /* 0x002bf00a01007387 */ /* 0x000fe40000100a00 */
[----:B------:R2:W-:Y:S01]  /*5ade0*/  STL.64 [R1+0x2be8], R8 ;  /* 0x002be80801007387 */ /* 0x0005e20000100a00 */
[----:B------:R-:W-:Y:S01]  /*5adf0*/  HMMA.16816.F32.BF16 R4, R40, R46, R4 ;  /* 0x0000002e2804723c */ /* 0x000fe20000041804 */
[----:B---3--:R-:W-:-:S02]  /*5ae00*/  IMAD.MOV.U32 R16, RZ, RZ, R30 ;  /* 0x000000ffff107224 */ /* 0x008fc400078e001e */
[----:B------:R-:W-:Y:S02]  /*5ae10*/  IMAD.MOV.U32 R49, RZ, RZ, R46 ;  /* 0x000000ffff317224 */ /* 0x000fe400078e002e */
[----:B------:R-:W-:Y:S11]  /*5ae20*/  IMAD.MOV.U32 R48, RZ, RZ, R47 ;  /* 0x000000ffff307224 */ /* 0x000ff600078e002f */
[----:B------:R-:W-:Y:S08]  /*5ae30*/  @!UPT UIADD3 URZ, URZ, URZ, URZ ;  /* 0x0000003f3f3ff290 */ /* 0x000ff0000fffe03f */
[----:B------:R-:W-:Y:S02]  /*5ae40*/  IMAD.MOV.U32 R20, RZ, RZ, R6 ;  /* 0x000000ffff147224 */ /* 0x000fe400078e0006 */
[----:B------:R-:W-:Y:S01]  /*5ae50*/  IMAD.MOV.U32 R24, RZ, RZ, R4 ;  /* 0x000000ffff187224 */ /* 0x000fe200078e0004 */
[C---:B--2---:R-:W-:Y:S11]  /*5ae60*/  HMMA.16816.F32.BF16 R8, R40.reuse, R30, R56 ;  /* 0x0000001e2808723c */ /* 0x044ff60000041838 */
[----:B------:R-:W-:Y:S11]  /*5ae70*/  @!UPT UIADD3 URZ, URZ, URZ, URZ ;  /* 0x0000003f3f3ff290 */ /* 0x000ff6000fffe03f */
[----:B------:R-:W-:Y:S01]  /*5ae80*/  @!UPT UIADD3 URZ, URZ, URZ, URZ ;  /* 0x0000003f3f3ff290 */ /* 0x000fe2000fffe03f */
[----:B------:R-:W-:Y:S01]  /*5ae90*/  STL.64 [R1+0x900], R8 ;  /* 0x0009000801007387 */ /* 0x000fe20000100a00 */
[----:B------:R-:W-:Y:S03]  /*5aea0*/  STL.64 [R1+0x908], R10 ;  /* 0x0009080a01007387 */ /* 0x000fe60000100a00 */
[----:B----4-:R-:W-:Y:S01]  /*5aeb0*/  STL.64 [R1+0x2cb0], R18 ;  /* 0x002cb01201007387 */ /* 0x010fe20000100a00 */
[----:B------:R-:W-:Y:S02]  /*5aec0*/  STL [R1+0x2ca8], R16 ;  /* 0x002ca81001007387 */ /* 0x000fe40000100800 */
[----:B------:R-:W-:Y:S02]  /*5aed0*/  STL.64 [R1+0x8f0], R4 ;  /* 0x0008f00401007387 */ /* 0x000fe40000100a00 */
[----:B------:R0:W-:Y:S02]  /*5aee0*/  STL.64 [R1+0x8f8], R6 ;  /* 0x0008f80601007387 */ /* 0x0001e40000100a00 */
[----:B0-----:R-:W-:Y:S01]  /*5aef0*/  HMMA.16816.F32.BF16 R4, R40, R38, R32 ;  /* 0x000000262804723c */ /* 0x001fe20000041820 */
[----:B------:R-:W-:Y:S01]  /*5af00*/  STL.64 [R1+0x2c00], R50 ;  /* 0x002c003201007387 */ /* 0x000fe20000100a00 */
[----:B------:R-:W-:Y:S02]  /*5af10*/  STL.64 [R1+0x2bf8], R48 ;  /* 0x002bf83001007387 */ /* 0x000fe40000100a00 */
[----:B------:R-:W-:Y:S02]  /*5af20*/  STL [R1+0x265c], R24 ;  /* 0x00265c1801007387 */ /* 0x000fe40000100800 */
[----:B------:R-:W-:Y:S11]  /*5af30*/  STL [R1+0x2658], R20 ;  /* 0x0026581401007387 */ /* 0x000ff60000100800 */
[----:B------:R-:W-:Y:S06]  /*5af40*/  @!UPT UIADD3 URZ, URZ, URZ, URZ ;  /* 0x0000003f3f3ff290 */ /* 0x000fec000fffe03f */
[----:B------:R-:W-:Y:S01]  /*5af50*/  STL.64 [R1+0x8e0], R4 ;  /* 0x0008e00401007387 */ /* 0x000fe20000100a00 */
[----:B------:R-:W-:Y:S02]  /*5af60*/  STL.64 [R1+0x8e8], R6 ;  /* 0x0008e80601007387 */ /* 0x000fe40000100a00 */
[----:B------:R-:W2:Y:S02]  /*5af70*/  LDL.LU R56, [R1+0x8a0] ;  /* 0x0008a00001387983 */ /* 0x000ea40000300800 */
[----:B------:R-:W2:Y:S01]  /*5af80*/  LDL.LU R57, [R1+0x8a4] ;  /* 0x0008a40001397983 */ /* 0x000ea20000300800 */
[----:B------:R-:W3:Y:S01]  /*5af90*/  LDL.LU R58, [R1+0x8a8] ;  /* 0x0008a800013a7983 */ /* 0x000ee20000300800 */
[----:B------:R-:W3:Y:S02]  /*5afa0*/  LDL.LU R59, [R1+0x8ac] ;  /* 0x0008ac00013b7983 */ /* 0x000ee40000300800 */
[----:B------:R-:W4:Y:S02]  /*5afb0*/  LDL.LU R28, [R1+0x8d0] ;  /* 0x0008d000011c7983 */ /* 0x000f240000300800 */
[----:B------:R-:W4:Y:S02]  /*5afc0*/  LDL.LU R29, [R1+0x8d4] ;  /* 0x0008d400011d7983 */ /* 0x000f240000300800 */
[----:B------:R-:W-:Y:S01]  /*5afd0*/  IMAD.MOV.U32 R12, RZ, RZ, R31 ;  /* 0x000000ffff0c7224 */ /* 0x000fe200078e001f */
[----:B------:R-:W4:Y:S01]  /*5afe0*/  LDL.LU R30, [R1+0x8d8] ;  /* 0x0008d800011e7983 */ /* 0x000f220000300800 */
[----:B------:R-:W4:Y:S03]  /*5aff0*/  LDL.LU R31, [R1+0x8dc] ;  /* 0x0008dc00011f7983 */ /* 0x000f260000300800 */
[----:B---3--:R0:W-:Y:S01]  /*5b000*/  STL.64 [R1+0x2cc8], R58 ;  /* 0x002cc83a01007387 */ /* 0x0081e20000100a00 */
[----:B--2---:R-:W-:Y:S03]  /*5b010*/  STL.64 [R1+0x2cc0], R56 ;  /* 0x002cc03801007387 */ /* 0x004fe60000100a00 */
[----:B0-----:R-:W2:Y:S04]  /*5b020*/  LDL.64 R58, [R1+0xb8] ;  /* 0x0000b800013a7983 */ /* 0x001ea80000100a00 */
[----:B--2---:R0:W-:Y:S04]  /*5b030*/  STL.64 [R1+0x2cd8], R58 ;  /* 0x002cd83a01007387 */ /* 0x0041e80000100a00 */
[----:B0-----:R-:W2:Y:S04]  /*5b040*/  LDL.64 R58, [R1+0xc8] ;  /* 0x0000c800013a7983 */ /* 0x001ea80000100a00 */
[----:B--2---:R0:W-:Y:S01]  /*5b050*/  STL.64 [R1+0x2cf0], R58 ;  /* 0x002cf03a01007387 */ /* 0x0041e20000100a00 */
[----:B------:R-:W2:Y:S03]  /*5b060*/  LDL.64 R18, [R1+0xa8] ;  /* 0x0000a80001127983 */ /* 0x000ea60000100a00 */
[----:B0-----:R-:W4:Y:S04]  /*5b070*/  LDL.64 R58, [R1+0xd8] ;  /* 0x0000d800013a7983 */ /* 0x001f280000100a00 */
[----:B--2---:R0:W-:Y:S01]  /*5b080*/  STL.64 [R1+0x2cd0], R18 ;  /* 0x002cd01201007387 */ /* 0x0041e20000100a00 */
[----:B------:R-:W2:Y:S02]  /*5b090*/  LDL.LU R16, [R1+0x8b0] ;  /* 0x0008b00001107983 */ /* 0x000ea40000300800 */
[----:B------:R-:W2:Y:S01]  /*5b0a0*/  LDL.LU R17, [R1+0x8b4] ;  /* 0x0008b40001117983 */ /* 0x000ea20000300800 */
[----:B0-----:R-:W3:Y:S01]  /*5b0b0*/  LDL.LU R18, [R1+0x8b8] ;  /* 0x0008b80001127983 */ /* 0x001ee20000300800 */
[----:B------:R-:W3:Y:S02]  /*5b0c0*/  LDL.LU R19, [R1+0x8bc] ;  /* 0x0008bc0001137983 */ /* 0x000ee40000300800 */
[----:B------:R-:W-:-:S02]  /*5b0d0*/  IMAD.MOV.U32 R34, RZ, RZ, R55 ;  /* 0x000000ffff227224 */ /* 0x000fc400078e0037 */
[----:B------:R-:W-:Y:S02]  /*5b0e0*/  IMAD.MOV.U32 R35, RZ, RZ, R54 ;  /* 0x000000ffff237224 */ /* 0x000fe400078e0036 */
[----:B------:R-:W-:Y:S02]  /*5b0f0*/  IMAD.MOV.U32 R44, RZ, RZ, R22 ;  /* 0x000000ffff2c7224 */ /* 0x000fe400078e0016 */
[----:B------:R-:W-:Y:S01]  /*5b100*/  IMAD.MOV.U32 R45, RZ, RZ, R23 ;  /* 0x000000ffff2d7224 */ /* 0x000fe200078e0017 */
[----:B----4-:R-:W-:Y:S01]  /*5b110*/  HMMA.16816.F32.BF16 R28, R40, R58, R28 ;  /* 0x0000003a281c723c */ /* 0x010fe2000004181c */
[----:B---3--:R-:W-:Y:S01]  /*5b120*/  STL.64 [R1+0x2ce8], R18 ;  /* 0x002ce81201007387 */ /* 0x008fe20000100a00 */
[----:B--2---:R0:W-:Y:S03]  /*5b130*/  STL.64 [R1+0x2ce0], R16 ;  /* 0x002ce01001007387 */ /* 0x0041e60000100a00 */
[----:B0-----:R-:W2:Y:S01]  /*5b140*/  LDL.LU R16, [R1+0x8c0] ;  /* 0x0008c00001107983 */ /* 0x001ea20000300800 */
[----:B------:R-:W2:Y:S02]  /*5b150*/  LDL.LU R17, [R1+0x8c4] ;  /* 0x0008c40001117983 */ /* 0x000ea40000300800 */
[----:B------:R-:W2:Y:S02]  /*5b160*/  LDL.LU R18, [R1+0x8c8] ;  /* 0x0008c80001127983 */ /* 0x000ea40000300800 */
[----:B------:R-:W2:Y:S01]  /*5b170*/  LDL.LU R19, [R1+0x8cc] ;  /* 0x0008cc0001137983 */ /* 0x000ea20000300800 */
[----:B------:R-:W3:Y:S01]  /*5b180*/  LDL.LU R32, [R1+0x860] ;  /* 0x0008600001207983 */ /* 0x000ee20000300800 */
[----:B------:R-:W3:Y:S02]  /*5b190*/  LDL.LU R33, [R1+0x864] ;  /* 0x0008640001217983 */ /* 0x000ee40000300800 */
[----:B------:R-:W4:Y:S02]  /*5b1a0*/  LDL.LU R55, [R1+0x2d14] ;  /* 0x002d140001377983 */ /* 0x000f240000300800 */
[----:B------:R-:W2:Y:S01]  /*5b1b0*/  LDL.LU R54, [R1+0x2d10] ;  /* 0x002d100001367983 */ /* 0x000ea20000300800 */
[----:B------:R-:W2:Y:S01]  /*5b1c0*/  LDL.LU R48, [R1+0x880] ;  /* 0x0008800001307983 */ /* 0x000ea20000300800 */
[----:B------:R-:W2:Y:S02]  /*5b1d0*/  LDL.LU R49, [R1+0x884] ;  /* 0x0008840001317983 */ /* 0x000ea40000300800 */
[----:B------:R-:W2:Y:S02]  /*5b1e0*/  LDL.LU R50, [R1+0x888] ;  /* 0x0008880001327983 */ /* 0x000ea40000300800 */
[----:B------:R-:W2:Y:S01]  /*5b1f0*/  LDL.LU R51, [R1+0x88c] ;  /* 0x00088c0001337983 */ /* 0x000ea20000300800 */
[----:B------:R-:W2:Y:S01]  /*5b200*/  LDL.64 R10, [R1+0x88] ;  /* 0x00008800010a7983 */ /* 0x000ea20000100a00 */
[----:B------:R-:W2:Y:S02]  /*5b210*/  LDL.LU R22, [R1+0x2d0c] ;  /* 0x002d0c0001167983 */ /* 0x000ea40000300800 */
[----:B------:R-:W2:Y:S02]  /*5b220*/  LDL.LU R23, [R1+0x2d08] ;  /* 0x002d080001177983 */ /* 0x000ea40000300800 */
[----:B------:R-:W-:-:S02]  /*5b230*/  IMAD.MOV.U32 R13, RZ, RZ, R39 ;  /* 0x000000ffff0d7224 */ /* 0x000fc400078e0027 */
[----:B------:R-:W-:Y:S02]  /*5b240*/  IMAD.MOV.U32 R53, RZ, RZ, R38 ;  /* 0x000000ffff357224 */ /* 0x000fe400078e0026 */
[----:B------:R-:W-:Y:S02]  /*5b250*/  IMAD.MOV.U32 R46, RZ, RZ, R15 ;  /* 0x000000ffff2e7224 */ /* 0x000fe400078e000f */
[----:B------:R-:W-:Y:S01]  /*5b260*/  IMAD.MOV.U32 R25, RZ, RZ, R4 ;  /* 0x000000ffff197224 */ /* 0x000fe200078e0004 */
[----:B------:R-:W3:Y:S01]  /*5b270*/  LDL.LU R15, [R1+0x2d04] ;  /* 0x002d0400010f7983 */ /* 0x000ee20000300800 */
[----:B------:R-:W-:Y:S02]  /*5b280*/  IMAD.MOV.U32 R47, RZ, RZ, R14 ;  /* 0x000000ffff2f7224 */ /* 0x000fe400078e000e */
[----:B------:R-:W-:Y:S02]  /*5b290*/  IMAD.MOV.U32 R21, RZ, RZ, R6 ;  /* 0x000000ffff157224 */ /* 0x000fe400078e0006 */
[----:B------:R-:W3:Y:S01]  /*5b2a0*/  LDL.LU R14, [R1+0x2d00] ;  /* 0x002d0000010e7983 */ /* 0x000ee20000300800 */
[----:B------:R-:W3:Y:S04]  /*5b2b0*/  LDL.64 R6, [R1+0x78] ;  /* 0x0000780001067983 */ /* 0x000ee80000100a00 */
[----:B------:R-:W3:Y:S01]  /*5b2c0*/  LDL.64 R38, [R1+0x68] ;  /* 0x0000680001267983 */ /* 0x000ee20000100a00 */
[----:B------:R-:W-:Y:S02]  /*5b2d0*/  STL [R1+0x2b14], R13 ;  /* 0x002b140d01007387 */ /* 0x000fe40000100800 */
[----:B------:R-:W-:Y:S02]  /*5b2e0*/  STL [R1+0x2b10], R53 ;  /* 0x002b103501007387 */ /* 0x000fe40000100800 */
[----:B------:R0:W-:Y:S01]  /*5b2f0*/  STL [R1+0x2664], R25 ;  /* 0x0026641901007387 */ /* 0x0001e20000100800 */
[----:B------:R-:W-:Y:S01]  /*5b300*/  STL [R1+0x2660], R21 ;  /* 0x0026601501007387 */ /* 0x000fe20000100800 */
[----:B0-----:R-:W-:-:S03]  /*5b310*/  IMAD.MOV.U32 R25, RZ, RZ, R59 ;  /* 0x000000ffff197224 */ /* 0x001fc600078e003b */
[----:B--2---:R0:W-:Y:S04]  /*5b320*/  STL.64 [R1+0x2c60], R22 ;  /* 0x002c601601007387 */ /* 0x0041e80000100a00 */
[----:B0-----:R-:W2:Y:S01]  /*5b330*/  LDL.64 R22, [R1+0x98] ;  /* 0x0000980001167983 */ /* 0x001ea20000100a00 */
[----:B------:R0:W-:Y:S02]  /*5b340*/  STL.64 [R1+0x8d0], R28 ;  /* 0x0008d01c01007387 */ /* 0x0001e40000100a00 */
[----:B------:R1:W-:Y:S02]  /*5b350*/  STL.64 [R1+0x8d8], R30 ;  /* 0x0008d81e01007387 */ /* 0x0003e40000100a00 */
[----:B0-----:R-:W-:Y:S01]  /*5b360*/  IMAD.MOV.U32 R28, RZ, RZ, R58 ;  /* 0x000000ffff1c7224 */ /* 0x001fe200078e003a */
[----:B-1----:R-:W2:Y:S01]  /*5b370*/  LDL.LU.64 R30, [R1+0x2cf8] ;  /* 0x002cf800011e7983 */ /* 0x002ea20000300a00 */
[----:B------:R-:W2:Y:S02]  /*5b380*/  LDL.LU.64 R58, [R1+0x2cf0] ;  /* 0x002cf000013a7983 */ /* 0x000ea40000300a00 */
[----:B------:R-:W-:Y:S01]  /*5b390*/  STL [R1+0x2b1c], R25 ;  /* 0x002b1c1901007387 */ /* 0x000fe20000100800 */
        /* <DEDUP_REMOVED lines=20> */
[----:B--2---:R-:W-:Y:S11]  /*5b4e0*/  HMMA.16816.F32.BF16 R56, R40, R18, R56 ;  /* 0x000000122838723c */ /* 0x004ff60000041838 */
[----:B------:R-:W-:Y:S11]  /*5b4f0*/  @!UPT UIADD3 URZ, URZ, URZ, URZ ;  /* 0x0000003f3f3ff290 */ /* 0x000ff6000fffe03f */
[----:B------:R-:W-:Y:S01]  /*5b500*/  @!UPT UIADD3 URZ, URZ, URZ, URZ ;  /* 0x0000003f3f3ff290 */ /* 0x000fe2000fffe03f */
[----:B------:R0:W-:Y:S01]  /*5b510*/  STL.64 [R1+0x8a0], R56 ;  /* 0x0008a03801007387 */ /* 0x0001e20000100a00 */
[----:B------:R1:W-:Y:S02]  /*5b520*/  STL.64 [R1+0x8a8], R58 ;  /* 0x0008a83a01007387 */ /* 0x0003e40000100a00 */
[----:B0-----:R-:W-:Y:S01]  /*5b530*/  IMAD.MOV.U32 R57, RZ, RZ, R18 ;  /* 0x000000ffff397224 */ /* 0x001fe200078e0012 */
[----:B-1----:R-:W2:Y:S01]  /*5b540*/  LDL.LU.64 R58, [R1+0x2cb8] ;  /* 0x002cb800013a7983 */ /* 0x002ea20000300a00 */
[----:B------:R-:W-:Y:S02]  /*5b550*/  IMAD.MOV.U32 R56, RZ, RZ, R19 ;  /* 0x000000ffff387224 */ /* 0x000fe400078e0013 */
[----:B------:R-:W3:Y:S02]  /*5b560*/  LDL.LU.64 R18, [R1+0x2cb0] ;  /* 0x002cb00001127983 */ /* 0x000ee40000300a00 */
[----:B------:R-:W3:Y:S01]  /*5b570*/  LDL.LU R16, [R1+0x2ca8] ;  /* 0x002ca80001107983 */ /* 0x000ee20000300800 */
[----:B--2---:R-:W-:Y:S01]  /*5b580*/  STL.64 [R1+0x2c18], R58 ;  /* 0x002c183a01007387 */ /* 0x004fe20000100a00 */
[----:B------:R3:W-:Y:S02]  /*5b590*/  STL.64 [R1+0x2c10], R56 ;  /* 0x002c103801007387 */ /* 0x0007e40000100a00 */
[----:B---3--:R-:W-:-:S02]  /*5b5a0*/  IMAD.MOV.U32 R56, RZ, RZ, R19 ;  /* 0x000000ffff387224 */ /* 0x008fc400078e0013 */
[----:B------:R-:W2:Y:S01]  /*5b5b0*/  LDL.LU R19, [R1+0x2ca4] ;  /* 0x002ca40001137983 */ /* 0x000ea20000300800 */
[----:B------:R-:W-:Y:S02]  /*5b5c0*/  IMAD.MOV.U32 R57, RZ, RZ, R15 ;  /* 0x000000ffff397224 */ /* 0x000fe400078e000f */
[----:B------:R-:W3:Y:S02]  /*5b5d0*/  LDL.LU R15, [R1+0x2ca0] ;  /* 0x002ca000010f7983 */ /* 0x000ee40000300800 */
[----:B------:R-:W-:Y:S02]  /*5b5e0*/  IMAD.MOV.U32 R58, RZ, RZ, R54 ;  /* 0x000000ffff3a7224 */ /* 0x000fe400078e0036 */
[----:B----4-:R-:W-:Y:S01]  /*5b5f0*/  IMAD.MOV.U32 R59, RZ, RZ, R55 ;  /* 0x000000ffff3b7224 */ /* 0x010fe200078e0037 */
[----:B------:R-:W4:Y:S01]  /*5b600*/  LDL.LU R54, [R1+0x2c9c] ;  /* 0x002c9c0001367983 */ /* 0x000f220000300800 */
[----:B------:R-:W4:Y:S05]  /*5b610*/  LDL.LU R55, [R1+0x2c98] ;  /* 0x002c980001377983 */ /* 0x000f2a0000300800 */
[----:B------:R-:W-:Y:S01]  /*5b620*/  HMMA.16816.F32.BF16 R56, R40, R22, R56 ;  /* 0x000000162838723c */ /* 0x000fe20000041838 */
[----:B------:R-:W-:-:S02]  /*5b630*/  IMAD.MOV.U32 R17, RZ, RZ, R23 ;  /* 0x000000ffff117224 */ /* 0x000fc400078e0017 */
[----:B------:R-:W-:Y:S02]  /*5b640*/  IMAD.MOV.U32 R53, RZ, RZ, R10 ;  /* 0x000000ffff357224 */ /* 0x000fe400078e000a */
[----:B------:R-:W-:Y:S02]  /*5b650*/  IMAD.MOV.U32 R61, RZ, RZ, R11 ;  /* 0x000000ffff3d7224 */ /* 0x000fe400078e000b */
[----:B------:R-:W-:Y:S02]  /*5b660*/  IMAD.MOV.U32 R28, RZ, RZ, R6 ;  /* 0x000000ffff1c7224 */ /* 0x000fe400078e0006 */
[----:B------:R-:W-:Y:S11]  /*5b670*/  IMAD.MOV.U32 R13, RZ, RZ, R7 ;  /* 0x000000ffff0d7224 */ /* 0x000ff600078e0007 */
[----:B------:R-:W-:Y:S03]  /*5b680*/  @!UPT UIADD3 URZ, URZ, URZ, URZ ;  /* 0x0000003f3f3ff290 */ /* 0x000fe6000fffe03f */
[----:B------:R-:W-:Y:S01]  /*5b690*/  STL.64 [R1+0x890], R56 ;  /* 0x0008903801007387 */ /* 0x000fe20000100a00 */
[----:B------:R-:W-:Y:S02]  /*5b6a0*/  STL.64 [R1+0x898], R58 ;  /* 0x0008983a01007387 */ /* 0x000fe40000100a00 */
[----:B------:R-:W-:Y:S01]  /*5b6b0*/  IMAD.MOV.U32 R52, RZ, RZ, R38 ;  /* 0x000000ffff347224 */ /* 0x000fe200078e0026 */
[----:B--2---:R-:W-:Y:S01]  /*5b6c0*/  STL.64 [R1+0x2bb0], R18 ;  /* 0x002bb01201007387 */ /* 0x004fe20000100a00 */
[----:B------:R0:W-:Y:S02]  /*5b6d0*/  STL.64 [R1+0x2ba8], R16 ;  /* 0x002ba81001007387 */ /* 0x0001e40000100a00 */
[C---:B0-----:R-:W-:Y:S08]  /*5b6e0*/  HMMA.16816.F32.BF16 R16, R40.reuse, R10, R48 ;  /* 0x0000000a2810723c */ /* 0x041ff00000041830 */
[C---:B------:R-:W-:Y:S08]  /*5b6f0*/  HMMA.16816.F32.BF16 R8, R40.reuse, R6, R44 ;  /* 0x000000062808723c */ /* 0x040ff0000004182c */
[----:B------:R-:W-:Y:S01]  /*5b700*/  HMMA.16816.F32.BF16 R4, R40, R38, R32 ;  /* 0x000000262804723c */ /* 0x000fe20000041820 */
[----:B------:R-:W-:-:S02]  /*5b710*/  IMAD.MOV.U32 R45, RZ, RZ, R27 ;  /* 0x000000ffff2d7224 */ /* 0x000fc400078e001b */
[----:B------:R-:W-:-:S04]  /*5b720*/  IMAD.MOV.U32 R46, RZ, RZ, R26 ;  /* 0x000000ffff2e7224 */ /* 0x000fc800078e001a */
[----:B------:R-:W-:Y:S01]  /*5b730*/  STL.64 [R1+0x880], R16 ;  /* 0x0008801001007387 */ /* 0x000fe20000100a00 */
[----:B------:R-:W-:Y:S07]  /*5b740*/  STL.64 [R1+0x888], R18 ;  /* 0x0008881201007387 */ /* 0x000fee0000100a00 */
[----:B------:R-:W-:Y:S02]  /*5b750*/  STL.64 [R1+0x870], R8 ;  /* 0x0008700801007387 */ /* 0x000fe40000100a00 */
[----:B------:R-:W-:Y:S01]  /*5b760*/  STL.64 [R1+0x878], R10 ;  /* 0x0008780a01007387 */ /* 0x000fe20000100a00 */
[----:B------:R-:W-:Y:S01]  /*5b770*/  STL.64 [R1+0x2c30], R30 ;  /* 0x002c301e01007387 */ /* 0x000fe20000100a00 */
[----:B------:R-:W-:Y:S02]  /*5b780*/  STL.64 [R1+0x2c28], R28 ;  /* 0x002c281c01007387 */ /* 0x000fe40000100a00 */
[----:B---3--:R-:W-:Y:S02]  /*5b790*/  STL.64 [R1+0x2ba0], R14 ;  /* 0x002ba00e01007387 */ /* 0x008fe40000100a00 */
[----:B------:R0:W-:Y:S01]  /*5b7a0*/  STL.64 [R1+0x2b98], R12 ;  /* 0x002b980c01007387 */ /* 0x0001e20000100a00 */
[----:B------:R-:W-:Y:S01]  /*5b7b0*/  STL.64 [R1+0x860], R4 ;  /* 0x0008600401007387 */ /* 0x000fe20000100a00 */
[----:B------:R-:W-:Y:S02]  /*5b7c0*/  STL.64 [R1+0x868], R6 ;  /* 0x0008680601007387 */ /* 0x000fe40000100a00 */
[----:B----4-:R-:W-:Y:S02]  /*5b7d0*/  STL.64 [R1+0x2c40], R54 ;  /* 0x002c403601007387 */ /* 0x010fe40000100a00 */
[----:B------:R-:W-:Y:S01]  /*5b7e0*/  STL.64 [R1+0x2c38], R52 ;  /* 0x002c383401007387 */ /* 0x000fe20000100a00 */
[----:B------:R-:W2:Y:S01]  /*5b7f0*/  LDL.LU R44, [R1+0x7b0] ;  /* 0x0007b000012c7983 */ /* 0x000ea20000300800 */
[----:B------:R-:W3:Y:S02]  /*5b800*/  LDL.LU R27, [R1+0x2c94] ;  /* 0x002c9400011b7983 */ /* 0x000ee40000300800 */
[----:B------:R-:W4:Y:S02]  /*5b810*/  LDL.LU R26, [R1+0x2c90] ;  /* 0x002c9000011a7983 */ /* 0x000f240000300800 */
[----:B------:R-:W2:Y:S02]  /*5b820*/  LDL.LU R47, [R1+0x7bc] ;  /* 0x0007bc00012f7983 */ /* 0x000ea40000300800 */
[----:B--2---:R-:W-:Y:S01]  /*5b830*/  STL.64 [R1+0x2c58], R46 ;  /* 0x002c582e01007387 */ /* 0x004fe20000100a00 */
[----:B------:R-:W-:Y:S02]  /*5b840*/  STL.64 [R1+0x2c50], R44 ;  /* 0x002c502c01007387 */ /* 0x000fe40000100a00 */
[----:B0-----:R-:W2:Y:S02]  /*5b850*/  LDL.LU R12, [R1+0x7d0] ;  /* 0x0007d000010c7983 */ /* 0x001ea40000300800 */
[----:B------:R-:W2:Y:S02]  /*5b860*/  LDL.LU R13, [R1+0x7d4] ;  /* 0x0007d400010d7983 */ /* 0x000ea40000300800 */
[----:B---3--:R-:W-:-:S02]  /*5b870*/  IMAD.MOV.U32 R14, RZ, RZ, R27 ;  /* 0x000000ffff0e7224 */ /* 0x008fc400078e001b */
[----:B----4-:R-:W-:Y:S01]  /*5b880*/  IMAD.MOV.U32 R15, RZ, RZ, R26 ;  /* 0x000000ffff0f7224 */ /* 0x010fe200078e001a */
[----:B------:R-:W3:Y:S01]  /*5b890*/  LDL.LU R27, [R1+0x2c8c] ;  /* 0x002c8c00011b7983 */ /* 0x000ee20000300800 */
[----:B------:R-:W4:Y:S03]  /*5b8a0*/  LDL.LU R26, [R1+0x2c88] ;  /* 0x002c8800011a7983 */ /* 0x000f260000300800 */
[----:B------:R0:W-:Y:S01]  /*5b8b0*/  STL.64 [R1+0x2c70], R14 ;  /* 0x002c700e01007387 */ /* 0x0001e20000100a00 */
[----:B------:R-:W-:Y:S02]  /*5b8c0*/  IMAD.MOV.U32 R24, RZ, RZ, R22 ;  /* 0x000000ffff187224 */ /* 0x000fe400078e0016 */
[----:B------:R-:W-:Y:S01]  /*5b8d0*/  IMAD.MOV.U32 R25, RZ, RZ, R39 ;  /* 0x000000ffff197224 */ /* 0x000fe200078e0027 */
[----:B--2---:R-:W-:Y:S01]  /*5b8e0*/  STL.64 [R1+0x2c68], R12 ;  /* 0x002c680c01007387 */ /* 0x004fe20000100a00 */
        /* <DEDUP_REMOVED lines=8> */
[----:B0-----:R-:W2:Y:S02]  /*5b970*/  LDL.64 R14, [R1+0x58] ;  /* 0x00005800010e7983 */ /* 0x001ea40000100a00 */
[----:B------:R-:W2:Y:S02]  /*5b980*/  LDL.64 R46, [R1+0x48] ;  /* 0x00004800012e7983 */ /* 0x000ea40000100a00 */
[----:B------:R-:W2:Y:S01]  /*5b990*/  LDL.LU R4, [R1+0x820] ;  /* 0x0008200001047983 */ /* 0x000ea20000300800 */
[----:B------:R-:W2:Y:S01]  /*5b9a0*/  LDL.LU R5, [R1+0x824] ;  /* 0x0008240001057983 */ /* 0x000ea20000300800 */
[----:B------:R-:W2:Y:S02]  /*5b9b0*/  LDL.LU R6, [R1+0x828] ;  /* 0x0008280001067983 */ /* 0x000ea40000300800 */
[----:B------:R-:W2:Y:S02]  /*5b9c0*/  LDL.LU R7, [R1+0x82c] ;  /* 0x00082c0001077983 */ /* 0x000ea40000300800 */
[----:B------:R-:W2:Y:S01]  /*5b9d0*/  LDL R30, [R1+0x38] ;  /* 0x00003800011e7983 */ /* 0x000ea20000100800 */
[----:B------:R-:W2:Y:S01]  /*5b9e0*/  LDL R31, [R1+0x3c] ;  /* 0x00003c00011f7983 */ /* 0x000ea20000100800 */
        /* <DEDUP_REMOVED lines=9> */
[----:B------:R-:W2:Y:S02]  /*5ba80*/  LDL.64 R50, [R1+0x18] ;  /* 0x0000180001327983 */ /* 0x000ea40000100a00 */
[----:B------:R-:W2:Y:S02]  /*5ba90*/  LDL.LU R8, [R1+0x800] ;  /* 0x0008000001087983 */ /* 0x000ea40000300800 */
[----:B----4-:R-:W-:-:S02]  /*5baa0*/  IMAD.MOV.U32 R9, RZ, RZ, R26 ;  /* 0x000000ffff097224 */ /* 0x010fc400078e001a */
[----:B---3--:R-:W-:Y:S01]  /*5bab0*/  IMAD.MOV.U32 R10, RZ, RZ, R27 ;  /* 0x000000ffff0a7224 */ /* 0x008fe200078e001b */
[----:B------:R-:W3:Y:S01]  /*5bac0*/  LDL.LU R26, [R1+0x2c84] ;  /* 0x002c8400011a7983 */ /* 0x000ee20000300800 */
[----:B------:R-:W3:Y:S02]  /*5bad0*/  LDL.LU R27, [R1+0x2c80] ;  /* 0x002c8000011b7983 */ /* 0x000ee40000300800 */
[----:B------:R-:W4:Y:S02]  /*5bae0*/  LDL.LU R11, [R1+0x80c] ;  /* 0x00080c00010b7983 */ /* 0x000f240000300800 */
[----:B------:R-:W4:Y:S01]  /*5baf0*/  LDL.LU R16, [R1+0x7c0] ;  /* 0x0007c00001107983 */ /* 0x000f220000300800 */
[----:B------:R-:W4:Y:S01]  /*5bb00*/  LDL.LU R17, [R1+0x7c4] ;  /* 0x0007c40001117983 */ /* 0x000f220000300800 */
[----:B------:R-:W4:Y:S02]  /*5bb10*/  LDL.LU R18, [R1+0x7c8] ;  /* 0x0007c80001127983 */ /* 0x000f240000300800 */
[----:B------:R-:W4:Y:S01]  /*5bb20*/  LDL.LU R19, [R1+0x7cc] ;  /* 0x0007cc0001137983 */ /* 0x000f220000300800 */
[C---:B--2---:R-:W-:Y:S08]  /*5bb30*/  HMMA.16816.F32.BF16 R36, R40.reuse, R14, R36 ;  /* 0x0000000e2824723c */ /* 0x044ff00000041824 */
[----:B------:R-:W-:Y:S01]  /*5bb40*/  HMMA.16816.F32.BF16 R20, R40, R46, R20 ;  /* 0x0000002e2814723c */ /* 0x000fe20000041814 */
[----:B---3--:R-:W-:Y:S01]  /*5bb50*/  STL.64 [R1+0x2bd0], R26 ;  /* 0x002bd01a01007387 */ /* 0x008fe20000100a00 */
[----:B------:R0:W-:Y:S03]  /*5bb60*/  STL.64 [R1+0x2bc8], R24 ;  /* 0x002bc81801007387 */ /* 0x0001e60000100a00 */
[----:B0-----:R-:W2:Y:S01]  /*5bb70*/  LDL.LU R24, [R1+0x7e0] ;  /* 0x0007e00001187983 */ /* 0x001ea20000300800 */
[----:B------:R-:W2:Y:S02]  /*5bb80*/  LDL.LU R25, [R1+0x7e4] ;  /* 0x0007e40001197983 */ /* 0x000ea40000300800 */
[----:B------:R-:W2:Y:S02]  /*5bb90*/  LDL.LU R26, [R1+0x7e8] ;  /* 0x0007e800011a7983 */ /* 0x000ea40000300800 */
[----:B------:R-:W2:Y:S05]  /*5bba0*/  LDL.LU R27, [R1+0x7ec] ;  /* 0x0007ec00011b7983 */ /* 0x000eaa0000300800 */
[----:B------:R0:W-:Y:S01]  /*5bbb0*/  STL.64 [R1+0x850], R36 ;  /* 0x0008502401007387 */ /* 0x0001e20000100a00 */
[----:B------:R1:W-:Y:S02]  /*5bbc0*/  STL.64 [R1+0x858], R38 ;  /* 0x0008582601007387 */ /* 0x0003e40000100a00 */
[----:B0-----:R-:W-:Y:S01]  /*5bbd0*/  IMAD.MOV.U32 R37, RZ, RZ, R14 ;  /* 0x000000ffff257224 */ /* 0x001fe200078e000e */
[----:B-1----:R-:W3:Y:S01]  /*5bbe0*/  LDL.LU.64 R38, [R1+0x2c78] ;  /* 0x002c780001267983 */ /* 0x002ee20000300a00 */
[----:B------:R-:W-:-:S02]  /*5bbf0*/  IMAD.MOV.U32 R36, RZ, RZ, R15 ;  /* 0x000000ffff247224 */ /* 0x000fc400078e000f */
[----:B------:R-:W2:Y:S02]  /*5bc00*/  LDL.LU.64 R14, [R1+0x2c70] ;  /* 0x002c7000010e7983 */ /* 0x000ea40000300a00 */
[----:B------:R-:W2:Y:S01]  /*5bc10*/  LDL.LU.64 R12, [R1+0x2c68] ;  /* 0x002c6800010c7983 */ /* 0x000ea20000300a00 */
[----:B------:R-:W-:Y:S01]  /*5bc20*/  STL.64 [R1+0x840], R20 ;  /* 0x0008401401007387 */ /* 0x000fe20000100a00 */
[----:B------:R0:W-:Y:S03]  /*5bc30*/  STL.64 [R1+0x848], R22 ;  /* 0x0008481601007387 */ /* 0x0001e60000100a00 */
[----:B0-----:R-:W2:Y:S01]  /*5bc40*/  LDL.LU.64 R22, [R1+0x2c60] ;  /* 0x002c600001167983 */ /* 0x001ea20000300a00 */
[C---:B------:R-:W-:Y:S08]  /*5bc50*/  HMMA.16816.F32.BF16 R28, R40.reuse, R30, R52 ;  /* 0x0000001e281c723c */ /* 0x040ff00000041834 */
[----:B------:R-:W-:Y:S01]  /*5bc60*/  HMMA.16816.F32.BF16 R4, R40, R58, R4 ;  /* 0x0000003a2804723c */ /* 0x000fe20000041804 */
[----:B------:R-:W-:-:S02]  /*5bc70*/  IMAD.MOV.U32 R21, RZ, RZ, R46 ;  /* 0x000000ffff157224 */ /* 0x000fc400078e002e */
[----:B------:R-:W-:Y:S02]  /*5bc80*/  IMAD.MOV.U32 R20, RZ, RZ, R47 ;  /* 0x000000ffff147224 */ /* 0x000fe400078e002f */
[----:B------:R-:W3:Y:S01]  /*5bc90*/  LDL.LU.64 R46, [R1+0x2c58] ;  /* 0x002c5800012e7983 */ /* 0x000ee20000300a00 */
[----:B------:R-:W3:Y:S03]  /*5bca0*/  LDL.LU.64 R44, [R1+0x2c50] ;  /* 0x002c5000012c7983 */ /* 0x000ee60000300a00 */
[----:B--2---:R3:W-:Y:S01]  /*5bcb0*/  STL.64 [R1+0x2bc0], R22 ;  /* 0x002bc01601007387 */ /* 0x0047e20000100a00 */
[----:B------:R0:W-:Y:S02]  /*5bcc0*/  STL.64 [R1+0x2bb8], R20 ;  /* 0x002bb81401007387 */ /* 0x0001e40000100a00 */
[----:B---3--:R-:W-:Y:S01]  /*5bcd0*/  IMAD.MOV.U32 R22, RZ, RZ, R38 ;  /* 0x000000ffff167224 */ /* 0x008fe200078e0026 */
[----:B0-----:R-:W2:Y:S01]  /*5bce0*/  LDL.LU R20, [R1+0x7f0] ;  /* 0x0007f00001147983 */ /* 0x001ea20000300800 */
[----:B------:R-:W2:Y:S02]  /*5bcf0*/  LDL.LU R21, [R1+0x7f4] ;  /* 0x0007f40001157983 */ /* 0x000ea40000300800 */
[----:B------:R-:W3:Y:S02]  /*5bd00*/  LDL.LU R38, [R1+0x2c4c] ;  /* 0x002c4c0001267983 */ /* 0x000ee40000300800 */
[----:B------:R-:W-:-:S02]  /*5bd10*/  IMAD.MOV.U32 R23, RZ, RZ, R39 ;  /* 0x000000ffff177224 */ /* 0x000fc400078e0027 */
[----:B------:R-:W3:Y:S01]  /*5bd20*/  LDL.LU R39, [R1+0x2c48] ;  /* 0x002c480001277983 */ /* 0x000ee20000300800 */
[----:B------:R-:W2:Y:S02]  /*5bd30*/  LDL.LU.64 R54, [R1+0x2c40] ;  /* 0x002c400001367983 */ /* 0x000ea40000300a00 */
[----:B------:R-:W2:Y:S02]  /*5bd40*/  LDL.LU.64 R52, [R1+0x2c38] ;  /* 0x002c380001347983 */ /* 0x000ea40000300a00 */
[----:B------:R-:W-:Y:S01]  /*5bd50*/  STL.64 [R1+0x830], R28 ;  /* 0x0008301c01007387 */ /* 0x000fe20000100a00 */
[----:B------:R0:W-:Y:S04]  /*5bd60*/  STL.64 [R1+0x838], R30 ;  /* 0x0008381e01007387 */ /* 0x0001e80000100a00 */
[----:B0-----:R-:W2:Y:S01]  /*5bd70*/  LDL.LU.64 R30, [R1+0x2c30] ;  /* 0x002c3000011e7983 */ /* 0x001ea20000300a00 */
[----:B------:R-:W2:Y:S02]  /*5bd80*/  LDL.LU.64 R28, [R1+0x2c28] ;  /* 0x002c2800011c7983 */ /* 0x000ea40000300a00 */
[----:B------:R-:W-:Y:S02]  /*5bd90*/  STL.64 [R1+0x820], R4 ;  /* 0x0008200401007387 */ /* 0x000fe40000100a00 */
[----:B------:R0:W-:Y:S02]  /*5bda0*/  STL.64 [R1+0x828], R6 ;  /* 0x0008280601007387 */ /* 0x0001e40000100a00 */
[----:B0-----:R-:W2:Y:S01]  /*5bdb0*/  LDL.LU.64 R6, [R1+0x2c20] ;  /* 0x002c200001067983 */ /* 0x001ea20000300a00 */
[----:B------:R-:W-:-:S02]  /*5bdc0*/  IMAD.MOV.U32 R5, RZ, RZ, R58 ;  /* 0x000000ffff057224 */ /* 0x000fc400078e003a */
[----:B------:R-:W-:Y:S02]  /*5bdd0*/  IMAD.MOV.U32 R4, RZ, RZ, R59 ;  /* 0x000000ffff047224 */ /* 0x000fe400078e003b */
[----:B------:R-:W3:Y:S01]  /*5bde0*/  LDL.LU.64 R58, [R1+0x2c18] ;  /* 0x002c1800013a7983 */ /* 0x000ee20000300a00 */
[----:B------:R-:W3:Y:S01]  /*5bdf0*/  LDL.LU.64 R56, [R1+0x2c10] ;  /* 0x002c100001387983 */ /* 0x000ee20000300a00 */
[C---:B------:R-:W-:Y:S02]  /*5be00*/  HMMA.16816.F32.BF16 R32, R40.reuse, R50, R32 ;  /* 0x000000322820723c */ /* 0x040fe40000041820 */
[----:B--2---:R0:W-:Y:S01]  /*5be10*/  STL.64 [R1+0x2b80], R6 ;  /* 0x002b800601007387 */ /* 0x0041e20000100a00 */
[----:B------:R-:W-:Y:S03]  /*5be20*/  STL.64 [R1+0x2b78], R4 ;  /* 0x002b780401007387 */ /* 0x000fe60000100a00 */
[----:B0-----:R-:W4:Y:S11]  /*5be30*/  LDL.64 R6, [R1+0x8] ;  /* 0x0000080001067983 */ /* 0x001f360000100a00 */
[----:B------:R-:W-:Y:S06]  /*5be40*/  @!UPT UIADD3 URZ, URZ, URZ, URZ ;  /* 0x0000003f3f3ff290 */ /* 0x000fec000fffe03f */
[----:B------:R0:W-:Y:S02]  /*5be50*/  STL.64 [R1+0x810], R32 ;  /* 0x0008102001007387 */ /* 0x0001e40000100a00 */
[----:B------:R1:W-:Y:S02]  /*5be60*/  STL.64 [R1+0x818], R34 ;  /* 0x0008182201007387 */ /* 0x0003e40000100a00 */
[----:B0-----:R-:W-:Y:S01]  /*5be70*/  IMAD.MOV.U32 R33, RZ, RZ, R50 ;  /* 0x000000ffff217224 */ /* 0x001fe200078e0032 */
[----:B-1----:R-:W2:Y:S01]  /*5be80*/  LDL.LU.64 R34, [R1+0x2c08] ;  /* 0x002c080001227983 */ /* 0x002ea20000300a00 */
[----:B------:R-:W-:Y:S02]  /*5be90*/  IMAD.MOV.U32 R32, RZ, RZ, R51 ;  /* 0x000000ffff207224 */ /* 0x000fe400078e0033 */
[----:B------:R-:W2:Y:S02]  /*5bea0*/  LDL.LU.64 R50, [R1+0x2c00] ;  /* 0x002c000001327983 */ /* 0x000ea40000300a00 */
[----:B------:R-:W2:Y:S01]  /*5beb0*/  LDL.LU.64 R48, [R1+0x2bf8] ;  /* 0x002bf80001307983 */ /* 0x000ea20000300a00 */
[C---:B----4-:R-:W-:Y:S11]  /*5bec0*/  HMMA.16816.F32.BF16 R8, R40.reuse, R6, R8 ;  /* 0x000000062808723c */ /* 0x050ff60000041808 */
[----:B------:R-:W-:Y:S11]  /*5bed0*/  @!UPT UIADD3 URZ, URZ, URZ, URZ ;  /* 0x0000003f3f3ff290 */ /* 0x000ff6000fffe03f */
[----:B------:R-:W-:Y:S01]  /*5bee0*/  @!UPT UIADD3 URZ, URZ, URZ, URZ ;  /* 0x0000003f3f3ff290 */ /* 0x000fe2000fffe03f */
[----:B------:R-:W-:Y:S01]  /*5bef0*/  STL.64 [R1+0x800], R8 ;  /* 0x0008000801007387 */ /* 0x000fe20000100a00 */
[----:B------:R0:W-:Y:S03]  /*5bf00*/  STL.64 [R1+0x808], R10 ;  /* 0x0008080a01007387 */ /* 0x0001e60000100a00 */
[----:B0-----:R-:W4:Y:S01]  /*5bf10*/  LDL.LU.64 R10, [R1+0x2bf0] ;  /* 0x002bf000010a7983 */ /* 0x001f220000300a00 */
[----:B------:R-:W4:Y:S02]  /*5bf20*/  LDL.LU.64 R8, [R1+0x2be8] ;  /* 0x002be80001087983 */ /* 0x000f240000300a00 */
[----:B------:R-:W-:Y:S02]  /*5bf30*/  IMAD.MOV.U32 R2, RZ, RZ, R6 ;  /* 0x000000ffff027224 */ /* 0x000fe400078e0006 */
[----:B------:R-:W-:Y:S02]  /*5bf40*/  IMAD.MOV.U32 R0, RZ, RZ, R7 ;  /* 0x000000ffff007224 */ /* 0x000fe400078e0007 */
[C---:B---3--:R-:W-:Y:S01]  /*5bf50*/  HMMA.16816.F32.BF16 R4, R40.reuse, R58, R20 ;  /* 0x0000003a2804723c */ /* 0x048fe20000041814 */
[----:B------:R-:W-:Y:S01]  /*5bf60*/  STL.64 [R1+0x2a38], R58 ;  /* 0x002a383a01007387 */ /* 0x000fe20000100a00 */
[----:B------:R-:W-:Y:S11]  /*5bf70*/  STL.64 [R1+0x2b28], R56 ;  /* 0x002b283801007387 */ /* 0x000ff60000100a00 */
[----:B------:R-:W-:Y:S10]  /*5bf80*/  @!UPT UIADD3 URZ, URZ, URZ, URZ ;  /* 0x0000003f3f3ff290 */ /* 0x000ff4000fffe03f */
[----:B------:R-:W-:Y:S01]  /*5bf90*/  STL.64 [R1+0x7f0], R4 ;  /* 0x0007f00401007387 */ /* 0x000fe20000100a00 */
[----:B------:R0:W-:Y:S02]  /*5bfa0*/  STL.64 [R1+0x7f8], R6 ;  /* 0x0007f80601007387 */ /* 0x0001e40000100a00 */
[C---:B0-----:R-:W-:Y:S01]  /*5bfb0*/  HMMA.16816.F32.BF16 R4, R40.reuse, R54, R24 ;  /* 0x000000362804723c */ /* 0x041fe20000041818 */
[----:B------:R-:W-:Y:S07]  /*5bfc0*/  STL.64 [R1+0x2a40], R54 ;  /* 0x002a403601007387 */ /* 0x000fee0000100a00 */
[C---:B--2---:R-:W-:Y:S01]  /*5bfd0*/  HMMA.16816.F32.BF16 R12, R40.reuse, R50, R12 ;  /* 0x00000032280c723c */ /* 0x044fe2000004180c */
[----:B------:R-:W-:Y:S11]  /*5bfe0*/  STL.64 [R1+0x2b30], R52 ;  /* 0x002b303401007387 */ /* 0x000ff60000100a00 */
[----:B------:R-:W-:Y:S03]  /*5bff0*/  @!UPT UIADD3 URZ, URZ, URZ, URZ ;  /* 0x0000003f3f3ff290 */ /* 0x000fe6000fffe03f */
[----:B------:R-:W-:Y:S01]  /*5c000*/  STL.64 [R1+0x7e0], R4 ;  /* 0x0007e00401007387 */ /* 0x000fe20000100a00 */
[----:B------:R0:W-:Y:S02]  /*5c010*/  STL.64 [R1+0x7e8], R6 ;  /* 0x0007e80601007387 */ /* 0x0001e40000100a00 */
[C---:B0-----:R-:W-:Y:S01]  /*5c020*/  HMMA.16816.F32.BF16 R4, R40.reuse, R38, R16 ;  /* 0x000000262804723c */ /* 0x041fe20000041810 */
[----:B------:R-:W-:Y:S04]  /*5c030*/  STL.64 [R1+0x2b58], R50 ;  /* 0x002b583201007387 */ /* 0x000fe80000100a00 */
[----:B------:R-:W-:Y:S02]  /*5c040*/  STL.64 [R1+0x7d0], R12 ;  /* 0x0007d00c01007387 */ /* 0x000fe40000100a00 */
[----:B------:R-:W-:Y:S02]  /*5c050*/  STL.64 [R1+0x7d8], R14 ;  /* 0x0007d80e01007387 */ /* 0x000fe40000100a00 */
[----:B------:R-:W-:Y:S01]  /*5c060*/  STL.64 [R1+0x2a30], R38 ;  /* 0x002a302601007387 */ /* 0x000fe20000100a00 */
[----:B------:R-:W-:Y:S11]  /*5c070*/  STL.64 [R1+0x2b38], R36 ;  /* 0x002b382401007387 */ /* 0x000ff60000100a00 */
[----:B------:R-:W-:Y:S02]  /*5c080*/  @!UPT UIADD3 URZ, URZ, URZ, URZ ;  /* 0x0000003f3f3ff290 */ /* 0x000fe4000fffe03f */
[----:B------:R-:W-:Y:S01]  /*5c090*/  STL.64 [R1+0x7c0], R4 ;  /* 0x0007c00401007387 */ /* 0x000fe20000100a00 */
[----:B------:R0:W-:Y:S02]  /*5c0a0*/  STL.64 [R1+0x7c8], R6 ;  /* 0x0007c80601007387 */ /* 0x0001e40000100a00 */
[----:B0-----:R-:W-:Y:S11]  /*5c0b0*/  HMMA.16816.F32.BF16 R4, R40, R34, R44 ;  /* 0x000000222804723c */ /* 0x001ff6000004182c */
[----:B------:R-:W-:Y:S11]  /*5c0c0*/  @!UPT UIADD3 URZ, URZ, URZ, URZ ;  /* 0x0000003f3f3ff290 */ /* 0x000ff6000fffe03f */
[----:B------:R-:W-:Y:S01]  /*5c0d0*/  @!UPT UIADD3 URZ, URZ, URZ, URZ ;  /* 0x0000003f3f3ff290 */ /* 0x000fe2000fffe03f */
[----:B------:R0:W-:Y:S01]  /*5c0e0*/  STL.64 [R1+0x7b0], R4 ;  /* 0x0007b00401007387 */ /* 0x0001e20000100a00 */
[----:B------:R1:W-:Y:S02]  /*5c0f0*/  STL.64 [R1+0x7b8], R6 ;  /* 0x0007b80601007387 */ /* 0x0003e40000100a00 */
[----:B------:R-:W-:Y:S02]  /*5c100*/  IMAD.MOV.U32 R50, RZ, RZ, R31 ;  /* 0x000000ffff327224 */ /* 0x000fe400078e001f */
[----:B------:R-:W-:Y:S02]  /*5c110*/  IMAD.MOV.U32 R51, RZ, RZ, R30 ;  /* 0x000000ffff337224 */ /* 0x000fe400078e001e */
[----:B----4-:R-:W-:Y:S02]  /*5c120*/  IMAD.MOV.U32 R54, RZ, RZ, R11 ;  /* 0x000000ffff367224 */ /* 0x010fe400078e000b */
[----:B------:R-:W-:-:S05]  /*5c130*/  IMAD.MOV.U32 R55, RZ, RZ, R10 ;  /* 0x000000ffff377224 */ /* 0x000fca00078e000a */
[----:B------:R2:W-:Y:S01]  /*5c140*/  STL.64 [R1+0x2b40], R54 ;  /* 0x002b403601007387 */ /* 0x0005e20000100a00 */
[----:B0-----:R-:W3:Y:S02]  /*5c150*/  LDL.LU R4, [R1+0x750] ;  /* 0x0007500001047983 */ /* 0x001ee40000300800 */
[----:B------:R-:W3:Y:S02]  /*5c160*/  LDL.LU R5, [R1+0x754] ;  /* 0x0007540001057983 */ /* 0x000ee40000300800 */
[----:B-1----:R-:W3:Y:S01]  /*5c170*/  LDL.LU R6, [R1+0x758] ;  /* 0x0007580001067983 */ /* 0x002ee20000300800 */
[----:B------:R-:W3:Y:S01]  /*5c180*/  LDL.LU R7, [R1+0x75c] ;  /* 0x00075c0001077983 */ /* 0x000ee20000300800 */
[----:B--2---:R-:W-:Y:S02]  /*5c190*/  IMAD.MOV.U32 R55, RZ, RZ, R8 ;  /* 0x000000ffff377224 */ /* 0x004fe400078e0008 */
[----:B------:R-:W-:Y:S01]  /*5c1a0*/  IMAD.MOV.U32 R54, RZ, RZ, R9 ;  /* 0x000000ffff367224 */ /* 0x000fe200078e0009 */
[----:B------:R-:W2:Y:S01]  /*5c1b0*/  LDL.LU R8, [R1+0x760] ;  /* 0x0007600001087983 */ /* 0x000ea20000300800 */
[----:B------:R-:W2:Y:S02]  /*5c1c0*/  LDL.LU R9, [R1+0x764] ;  /* 0x0007640001097983 */ /* 0x000ea40000300800 */
[----:B------:R-:W2:Y:S02]  /*5c1d0*/  LDL.LU R10, [R1+0x768] ;  /* 0x00076800010a7983 */ /* 0x000ea40000300800 */
[----:B------:R-:W2:Y:S01]  /*5c1e0*/  LDL.LU R11, [R1+0x76c] ;  /* 0x00076c00010b7983 */ /* 0x000ea20000300800 */
[----:B------:R-:W4:Y:S01]  /*5c1f0*/  LDL.LU R12, [R1+0x770] ;  /* 0x00077000010c7983 */ /* 0x000f220000300800 */
[----:B------:R-:W4:Y:S02]  /*5c200*/  LDL.LU R13, [R1+0x774] ;  /* 0x00077400010d7983 */ /* 0x000f240000300800 */
[----:B------:R-:W4:Y:S02]  /*5c210*/  LDL.LU R14, [R1+0x778] ;  /* 0x00077800010e7983 */ /* 0x000f240000300800 */
        /* <DEDUP_REMOVED lines=14> */
[----:B------:R-:W2:Y:S02]  /*5c300*/  LDL.LU R36, [R1+0x3a0] ;  /* 0x0003a00001247983 */ /* 0x000ea40000300800 */
[----:B------:R-:W2:Y:S02]  /*5c310*/  LDL.LU R37, [R1+0x3a4] ;  /* 0x0003a40001257983 */ /* 0x000ea40000300800 */
[----:B------:R-:W2:Y:S01]  /*5c320*/  LDL.LU R38, [R1+0x3a8] ;  /* 0x0003a80001267983 */ /* 0x000ea20000300800 */
[----:B------:R-:W2:Y:S01]  /*5c330*/  LDL.LU R39, [R1+0x3ac] ;  /* 0x0003ac0001277983 */ /* 0x000ea20000300800 */
        /* <DEDUP_REMOVED lines=8> */
[----:B0-----:R-:W3:Y:S02]  /*5c3c0*/  LDL.LU R54, [R1+0x3c8] ;  /* 0x0003c80001367983 */ /* 0x001ee40000300800 */
[----:B------:R-:W3:Y:S01]  /*5c3d0*/  LDL.LU R55, [R1+0x3cc] ;  /* 0x0003cc0001377983 */ /* 0x000ee20000300800 */
[----:B--2---:R3:W-:Y:S01]  /*5c3e0*/  STL.64 [R1+0x2b50], R38 ;  /* 0x002b502601007387 */ /* 0x0047e20000100a00 */
[----:B------:R0:W-:Y:S02]  /*5c3f0*/  STL.64 [R1+0x2b48], R36 ;  /* 0x002b482401007387 */ /* 0x0001e40000100a00 */
[----:B---3--:R-:W-:Y:S01]  /*5c400*/  IMAD.MOV.U32 R38, RZ, RZ, R31 ;  /* 0x000000ffff267224 */ /* 0x008fe200078e001f */
[----:B0-----:R-:W2:Y:S01]  /*5c410*/  LDL.LU R36, [R1+0x3b0] ;  /* 0x0003b00001247983 */ /* 0x001ea20000300800 */
[----:B------:R-:W-:-:S02]  /*5c420*/  IMAD.MOV.U32 R37, RZ, RZ, R30 ;  /* 0x000000ffff257224 */ /* 0x000fc400078e001e */
[----:B------:R-:W3:Y:S02]  /*5c430*/  LDL.LU R30, [R1+0x2bdc] ;  /* 0x002bdc00011e7983 */ /* 0x000ee40000300800 */
[----:B------:R-:W3:Y:S01]  /*5c440*/  LDL.LU R31, [R1+0x2bd8] ;  /* 0x002bd800011f7983 */ /* 0x000ee20000300800 */
[----:B------:R-:W2:Y:S01]  /*5c450*/  LDL.LU R39, [R1+0x3bc] ;  /* 0x0003bc0001277983 */ /* 0x000ea20000300800 */
[----:B------:R-:W2:Y:S02]  /*5c460*/  LDL.LU R56, [R1+0x390] ;  /* 0x0003900001387983 */ /* 0x000ea40000300800 */
[----:B------:R-:W2:Y:S02]  /*5c470*/  LDL.LU R57, [R1+0x394] ;  /* 0x0003940001397983 */ /* 0x000ea40000300800 */
[----:B------:R-:W2:Y:S01]  /*5c480*/  LDL.LU R58, [R1+0x398] ;  /* 0x00039800013a7983 */ /* 0x000ea20000300800 */
[----:B------:R-:W2:Y:S01]  /*5c490*/  LDL.LU R59, [R1+0x39c] ;  /* 0x00039c00013b7983 */ /* 0x000ea20000300800 */
[----:B------:R-:W-:Y:S01]  /*5c4a0*/  STL.64 [R1+0x2a28], R34 ;  /* 0x002a282201007387 */ /* 0x000fe20000100a00 */
[C---:B---3--:R-:W-:Y:S11]  /*5c4b0*/  HMMA.16816.F32.BF16 R24, R40.reuse, R30, R24 ;  /* 0x0000001e2818723c */ /* 0x048ff60000041818 */
[----:B------:R-:W-:Y:S11]  /*5c4c0*/  @!UPT UIADD3 URZ, URZ, URZ, URZ ;  /* 0x0000003f3f3ff290 */ /* 0x000ff6000fffe03f */
[----:B------:R-:W-:Y:S01]  /*5c4d0*/  @!UPT UIADD3 URZ, URZ, URZ, URZ ;  /* 0x0000003f3f3ff290 */ /* 0x000fe2000fffe03f */
[----:B------:R-:W-:Y:S01]  /*5c4e0*/  STL.64 [R1+0x7a0], R24 ;  /* 0x0007a01801007387 */ /* 0x000fe20000100a00 */
[----:B------:R0:W-:Y:S03]  /*5c4f0*/  STL.64 [R1+0x7a8], R26 ;  /* 0x0007a81a01007387 */ /* 0x0001e60000100a00 */
[----:B0-----:R-:W3:Y:S01]  /*5c500*/  LDL.LU.64 R26, [R1+0x2bd0] ;  /* 0x002bd000011a7983 */ /* 0x001ee20000300a00 */
[----:B------:R-:W2:Y:S02]  /*5c510*/  LDL.LU.64 R24, [R1+0x2bc8] ;  /* 0x002bc80001187983 */ /* 0x000ea40000300a00 */
        /* <DEDUP_REMOVED lines=14> */
[----:B0-----:R-:W4:Y:S01]  /*5c600*/  LDL.LU.64 R18, [R1+0x2bb0] ;  /* 0x002bb00001127983 */ /* 0x001f220000300a00 */
[----:B------:R-:W3:Y:S02]  /*5c610*/  LDL.LU.64 R16, [R1+0x2ba8] ;  /* 0x002ba80001107983 */ /* 0x000ee40000300a00 */
[----:B------:R-:W-:Y:S01]  /*5c620*/  STL.64 [R1+0x2a50], R22 ;  /* 0x002a501601007387 */ /* 0x000fe20000100a00 */
        /* <DEDUP_REMOVED lines=20> */
[----:B------:R-:W3:Y:S02]  /*5c770*/  LDL.LU.64 R4, [R1+0x2b78] ;  /* 0x002b780001047983 */ /* 0x000ee40000300a00 */
[----:B------:R0:W-:Y:S02]  /*5c780*/  STL.64 [R1+0x29f8], R10 ;  /* 0x0029f80a01007387 */ /* 0x0001e40000100a00 */
[----:B--2---:R-:W-:Y:S01]  /*5c790*/  STL.64 [R1+0x29f0], R8 ;  /* 0x0029f00801007387 */ /* 0x004fe20000100a00 */
[----:B----4-:R-:W-:Y:S01]  /*5c7a0*/  HMMA.16816.F32.BF16 R40, R40, R6, R44 ;  /* 0x000000062828723c */ /* 0x010fe2000004182c */
[----:B------:R-:W2:Y:S01]  /*5c7b0*/  LDL.LU.64 R46, [R1+0x2b70] ;  /* 0x002b7000012e7983 */ /* 0x000ea20000300a00 */
[----:B------:R-:W2:Y:S02]  /*5c7c0*/  LDL.LU.64 R44, [R1+0x2b68] ;  /* 0x002b6800012c7983 */ /* 0x000ea40000300a00 */
[----:B0-----:R-:W-:-:S02]  /*5c7d0*/  IMAD.MOV.U32 R10, RZ, RZ, R49 ;  /* 0x000000ffff0a7224 */ /* 0x001fc400078e0031 */
[----:B------:R-:W-:Y:S11]  /*5c7e0*/  IMAD.MOV.U32 R11, RZ, RZ, R48 ;  /* 0x000000ffff0b7224 */ /* 0x000ff600078e0030 */
[----:B------:R-:W-:Y:S06]  /*5c7f0*/  @!UPT UIADD3 URZ, URZ, URZ, URZ ;  /* 0x0000003f3f3ff290 */ /* 0x000fec000fffe03f */
[----:B------:R0:W-:Y:S01]  /*5c800*/  STL.64 [R1+0x3d0], R40 ;  /* 0x0003d02801007387 */ /* 0x0001e20000100a00 */
[----:B------:R1:W-:Y:S03]  /*5c810*/  STL.64 [R1+0x3d8], R42 ;  /* 0x0003d82a01007387 */ /* 0x0003e60000100a00 */
[----:B0-----:R-:W4:Y:S01]  /*5c820*/  LDL.LU R40, [R1+0x380] ;  /* 0x0003800001287983 */ /* 0x001f220000300800 */
[----:B------:R-:W4:Y:S02]  /*5c830*/  LDL.LU R41, [R1+0x384] ;  /* 0x0003840001297983 */ /* 0x000f240000300800 */
[----:B-1----:R-:W4:Y:S02]  /*5c840*/  LDL.LU R42, [R1+0x388] ;  /* 0x00038800012a7983 */ /* 0x002f240000300800 */
[----:B------:R-:W4:Y:S01]  /*5c850*/  LDL.LU R43, [R1+0x38c] ;  /* 0x00038c00012b7983 */ /* 0x000f220000300800 */
[----:B------:R-:W-:Y:S01]  /*5c860*/  STL.64 [R1+0x29e8], R6 ;  /* 0x0029e80601007387 */ /* 0x000fe20000100a00 */
[C---:B--2---:R-:W-:Y:S03]  /*5c870*/  HMMA.16816.F32.BF16 R48, R44.reuse, R50, R52 ;  /* 0x000000322c30723c */ /* 0x044fe60000041834 */
[----:B------:R-:W2:Y:S11]  /*5c880*/  LDL.LU.64 R54, [R1+0x2b60] ;  /* 0x002b600001367983 */ /* 0x000eb60000300a00 */
[----:B------:R-:W-:Y:S09]  /*5c890*/  @!UPT UIADD3 URZ, URZ, URZ, URZ ;  /* 0x0000003f3f3ff290 */ /* 0x000ff2000fffe03f */
[----:B------:R-:W-:Y:S01]  /*5c8a0*/  STL.64 [R1+0x3c0], R48 ;  /* 0x0003c03001007387 */ /* 0x000fe20000100a00 */
[----:B------:R0:W-:Y:S03]  /*5c8b0*/  STL.64 [R1+0x3c8], R50 ;  /* 0x0003c83201007387 */ /* 0x0001e60000100a00 */
[----:B0-----:R-:W3:Y:S01]  /*5c8c0*/  LDL.LU.64 R50, [R1+0x2b58] ;  /* 0x002b580001327983 */ /* 0x001ee20000300a00 */
[----:B------:R-:W-:Y:S01]  /*5c8d0*/  STL [R1+0x2668], R48 ;  /* 0x0026683001007387 */ /* 0x000fe20000100800 */
[----:B--2---:R-:W-:Y:S02]  /*5c8e0*/  HMMA.16816.F32.BF16 R52, R44, R54, R36 ;  /* 0x000000362c34723c */ /* 0x004fe40000041824 */
[----:B------:R-:W2:Y:S01]  /*5c8f0*/  LDL.LU.64 R38, [R1+0x2b50] ;  /* 0x002b500001267983 */ /* 0x000ea20000300a00 */
[----:B------:R-:W2:Y:S11]  /*5c900*/  LDL.LU.64 R36, [R1+0x2b48] ;  /* 0x002b480001247983 */ /* 0x000eb60000300a00 */
[----:B------:R-:W-:Y:S09]  /*5c910*/  @!UPT UIADD3 URZ, URZ, URZ, URZ ;  /* 0x0000003f3f3ff290 */ /* 0x000ff2000fffe03f */
[----:B------:R-:W-:Y:S01]  /*5c920*/  STL.64 [R1+0x3b0], R52 ;  /* 0x0003b03401007387 */ /* 0x000fe20000100a00 */
[----:B------:R0:W-:Y:S03]  /*5c930*/  STL.64 [R1+0x3b8], R54 ;  /* 0x0003b83601007387 */ /* 0x0001e60000100a00 */
[----:B0-----:R-:W2:Y:S01]  /*5c940*/  LDL.LU.64 R54, [R1+0x2b40] ;  /* 0x002b400001367983 */ /* 0x001ea20000300a00 */
[----:B------:R-:W-:-:S05]  /*5c950*/  IMAD.MOV.U32 R49, RZ, RZ, R52 ;  /* 0x000000ffff317224 */ /* 0x000fca00078e0034 */
[----:B------:R-:W-:Y:S01]  /*5c960*/  STL [R1+0x2680], R49 ;  /* 0x0026803101007387 */ /* 0x000fe20000100800 */
[----:B---3--:R0:W-:Y:S01]  /*5c970*/  STL.64 [R1+0x2a58], R50 ;  /* 0x002a583201007387 */ /* 0x0081e20000100a00 */
[----:B----4-:R-:W-:Y:S01]  /*5c980*/  HMMA.16816.F32.BF16 R8, R44, R10, R40 ;  /* 0x0000000a2c08723c */ /* 0x010fe20000041828 */
[----:B0-----:R-:W-:Y:S02]  /*5c990*/  IMAD.MOV.U32 R50, RZ, RZ, R16 ;  /* 0x000000ffff327224 */ /* 0x001fe400078e0010 */
[----:B------:R-:W-:-:S07]  /*5c9a0*/  IMAD.MOV.U32 R51, RZ, RZ, R12 ;  /* 0x000000ffff337224 */ /* 0x000fce00078e000c */
[C---:B------:R-:W-:Y:S01]  /*5c9b0*/  HMMA.16816.F32.BF16 R48, R44.reuse, R50, R56 ;  /* 0x000000322c30723c */ /* 0x040fe20000041838 */
[----:B------:R-:W-:Y:S11]  /*5c9c0*/  IMAD.MOV.U32 R30, RZ, RZ, R5 ;  /* 0x000000ffff1e7224 */ /* 0x000ff600078e0005 */
[----:B------:R-:W-:Y:S02]  /*5c9d0*/  @!UPT UIADD3 URZ, URZ, URZ, URZ ;  /* 0x0000003f3f3ff290 */ /* 0x000fe4000fffe03f */
[----:B------:R-:W-:Y:S02]  /*5c9e0*/  IMAD.MOV.U32 R12, RZ, RZ, R10 ;  /* 0x000000ffff0c7224 */ /* 0x000fe400078e000a */
[----:B------:R-:W-:Y:S02]  /*5c9f0*/  IMAD.MOV.U32 R16, RZ, RZ, R8 ;  /* 0x000000ffff107224 */ /* 0x000fe400078e0008 */
[----:B------:R-:W-:Y:S01]  /*5ca00*/  IMAD.MOV.U32 R31, RZ, RZ, R4 ;  /* 0x000000ffff1f7224 */ /* 0x000fe200078e0004 */
[----:B--2---:R-:W-:Y:S01]  /*5ca10*/  HMMA.16816.F32.BF16 R52, R44, R54, R36 ;  /* 0x000000362c34723c */ /* 0x004fe20000041824 */
[----:B------:R-:W2:Y:S06]  /*5ca20*/  LDL.LU.64 R36, [R1+0x2b38] ;  /* 0x002b380001247983 */ /* 0x000eac0000300a00 */
[----:B------:R-:W-:-:S02]  /*5ca30*/  IMAD.MOV.U32 R38, RZ, RZ, R33 ;  /* 0x000000ffff267224 */ /* 0x000fc400078e0021 */
[----:B------:R-:W-:Y:S11]  /*5ca40*/  IMAD.MOV.U32 R39, RZ, RZ, R32 ;  /* 0x000000ffff277224 */ /* 0x000ff600078e0020 */
[----:B------:R-:W-:Y:S03]  /*5ca50*/  @!UPT UIADD3 URZ, URZ, URZ, URZ ;  /* 0x0000003f3f3ff290 */ /* 0x000fe6000fffe03f */
[----:B------:R0:W-:Y:S01]  /*5ca60*/  STL.64 [R1+0x3a0], R52 ;  /* 0x0003a03401007387 */ /* 0x0001e20000100a00 */
[----:B------:R-:W-:Y:S03]  /*5ca70*/  STL.64 [R1+0x3a8], R54 ;  /* 0x0003a83601007387 */ /* 0x000fe60000100a00 */
[----:B0-----:R-:W3:Y:S01]  /*5ca80*/  LDL.LU.64 R52, [R1+0x2b30] ;  /* 0x002b300001347983 */ /* 0x001ee20000300a00 */
[----:B------:R-:W4:Y:S02]  /*5ca90*/  LDL.LU.64 R56, [R1+0x2b28] ;  /* 0x002b280001387983 */ /* 0x000f240000300a00 */
[----:B------:R-:W-:Y:S02]  /*5caa0*/  STL.64 [R1+0x390], R48 ;  /* 0x0003903001007387 */ /* 0x000fe40000100a00 */
[----:B------:R2:W-:Y:S01]  /*5cab0*/  STL.64 [R1+0x398], R50 ;  /* 0x0003983201007387 */ /* 0x0005e20000100a00 */
[----:B------:R-:W-:Y:S01]  /*5cac0*/  STL.64 [R1+0x380], R8 ;  /* 0x0003800801007387 */ /* 0x000fe20000100a00 */
[----:B------:R-:W-:Y:S02]  /*5cad0*/  STL.64 [R1+0x388], R10 ;  /* 0x0003880a01007387 */ /* 0x000fe40000100a00 */
[----:B------:R-:W-:Y:S02]  /*5cae0*/  STL.64 [R1+0x2b08], R14 ;  /* 0x002b080e01007387 */ /* 0x000fe40000100a00 */
[----:B------:R-:W-:Y:S01]  /*5caf0*/  STL [R1+0x2b00], R12 ;  /* 0x002b000c01007387 */ /* 0x000fe20000100800 */
[----:B------:R-:W-:Y:S01]  /*5cb00*/  STL.64 [R1+0x2af8], R18 ;  /* 0x002af81201007387 */ /* 0x000fe20000100a00 */
[----:B------:R-:W-:Y:S02]  /*5cb10*/  STL [R1+0x2af0], R16 ;  /* 0x002af01001007387 */ /* 0x000fe40000100800 */
[----:B------:R0:W-:Y:S02]  /*5cb20*/  STL.64 [R1+0x2a60], R38 ;  /* 0x002a602601007387 */ /* 0x0001e40000100a00 */
[----:B------:R3:W-:Y:S01]  /*5cb30*/  STL.64 [R1+0x2a68], R30 ;  /* 0x002a681e01007387 */ /* 0x0007e20000100a00 */
[----:B------:R-:W2:Y:S01]  /*5cb40*/  LDL.LU R4, [R1+0x6a0] ;  /* 0x0006a00001047983 */ /* 0x000ea20000300800 */
[----:B------:R-:W2:Y:S02]  /*5cb50*/  LDL.LU R5, [R1+0x6a4] ;  /* 0x0006a40001057983 */ /* 0x000ea40000300800 */
[----:B------:R-:W2:Y:S02]  /*5cb60*/  LDL.LU R6, [R1+0x6a8] ;  /* 0x0006a80001067983 */ /* 0x000ea40000300800 */
[----:B------:R-:W2:Y:S02]  /*5cb70*/  LDL.LU R7, [R1+0x6ac] ;  /* 0x0006ac0001077983 */ /* 0x000ea40000300800 */
[----:B--2---:R-:W-:Y:S01]  /*5cb80*/  STL.64 [R1+0x2a78], R6 ;  /* 0x002a780601007387 */ /* 0x004fe20000100a00 */
[----:B------:R1:W-:Y:S02]  /*5cb90*/  STL.64 [R1+0x2a70], R4 ;  /* 0x002a700401007387 */ /* 0x0003e40000100a00 */
[----:B------:R-:W2:Y:S02]  /*5cba0*/  LDL.LU R32, [R1+0x690] ;  /* 0x0006900001207983 */ /* 0x000ea40000300800 */
[----:B------:R-:W2:Y:S01]  /*5cbb0*/  LDL.LU R33, [R1+0x694] ;  /* 0x0006940001217983 */ /* 0x000ea20000300800 */
[----:B------:R-:W2:Y:S01]  /*5cbc0*/  LDL.LU R34, [R1+0x698] ;  /* 0x0006980001227983 */ /* 0x000ea20000300800 */
[----:B------:R-:W2:Y:S02]  /*5cbd0*/  LDL.LU R35, [R1+0x69c] ;  /* 0x00069c0001237983 */ /* 0x000ea40000300800 */
[----:B------:R-:W-:-:S02]  /*5cbe0*/  IMAD.MOV.U32 R26, RZ, RZ, R21 ;  /* 0x000000ffff1a7224 */ /* 0x000fc400078e0015 */
[----:B------:R-:W-:Y:S01]  /*5cbf0*/  IMAD.MOV.U32 R27, RZ, RZ, R20 ;  /* 0x000000ffff1b7224 */ /* 0x000fe200078e0014 */
[----:B--2---:R2:W-:Y:S01]  /*5cc00*/  STL.64 [R1+0x2a88], R34 ;  /* 0x002a882201007387 */ /* 0x0045e20000100a00 */
[----:B------:R-:W-:Y:S03]  /*5cc10*/  STL.64 [R1+0x2a80], R32 ;  /* 0x002a802001007387 */ /* 0x000fe60000100a00 */
[----:B------:R-:W-:Y:S02]  /*5cc20*/  STL.64 [R1+0x2a90], R26 ;  /* 0x002a901a01007387 */ /* 0x000fe40000100a00 */
[----:B------:R-:W2:Y:S01]  /*5cc30*/  LDL.LU R20, [R1+0x6c0] ;  /* 0x0006c00001147983 */ /* 0x000ea20000300800 */
[----:B------:R-:W2:Y:S01]  /*5cc40*/  LDL.LU R21, [R1+0x6c4] ;  /* 0x0006c40001157983 */ /* 0x000ea20000300800 */
[----:B------:R-:W2:Y:S02]  /*5cc50*/  LDL.LU R22, [R1+0x6c8] ;  /* 0x0006c80001167983 */ /* 0x000ea40000300800 */
        /* <DEDUP_REMOVED lines=8> */
[----:B0-----:R-:W2:Y:S02]  /*5cce0*/  LDL.LU R38, [R1+0x6d8] ;  /* 0x0006d80001267983 */ /* 0x001ea40000300800 */
        /* <DEDUP_REMOVED lines=8> */
[----:B-1----:R-:W2:Y:S02]  /*5cd70*/  LDL.LU R4, [R1+0x6e0] ;  /* 0x0006e00001047983 */ /* 0x002ea40000300800 */
[----:B------:R-:W2:Y:S02]  /*5cd80*/  LDL.LU R5, [R1+0x6e4] ;  /* 0x0006e40001057983 */ /* 0x000ea40000300800 */
[----:B------:R-:W2:Y:S01]  /*5cd90*/  LDL.LU R6, [R1+0x6e8] ;  /* 0x0006e80001067983 */ /* 0x000ea20000300800 */
[----:B------:R-:W2:Y:S01]  /*5cda0*/  LDL.LU R7, [R1+0x6ec] ;  /* 0x0006ec0001077983 */ /* 0x000ea20000300800 */
[----:B------:R-:W-:-:S02]  /*5cdb0*/  IMAD.MOV.U32 R34, RZ, RZ, R28 ;  /* 0x000000ffff227224 */ /* 0x000fc400078e001c */
[----:B------:R-:W-:Y:S02]  /*5cdc0*/  IMAD.MOV.U32 R35, RZ, RZ, R13 ;  /* 0x000000ffff237224 */ /* 0x000fe400078e000d */
[----:B------:R-:W-:Y:S02]  /*5cdd0*/  IMAD.MOV.U32 R22, RZ, RZ, R53 ;  /* 0x000000ffff167224 */ /* 0x000fe400078e0035 */
[----:B------:R-:W-:Y:S02]  /*5cde0*/  IMAD.MOV.U32 R23, RZ, RZ, R61 ;  /* 0x000000ffff177224 */ /* 0x000fe400078e003d */
[----:B----4-:R-:W-:Y:S02]  /*5cdf0*/  IMAD.MOV.U32 R58, RZ, RZ, R57 ;  /* 0x000000ffff3a7224 */ /* 0x010fe400078e0039 */
[----:B------:R-:W-:Y:S01]  /*5ce00*/  IMAD.MOV.U32 R59, RZ, RZ, R56 ;  /* 0x000000ffff3b7224 */ /* 0x000fe200078e0038 */
[----:B--2---:R-:W-:Y:S01]  /*5ce10*/  STL.64 [R1+0x2ad0], R6 ;  /* 0x002ad00601007387 */ /* 0x004fe20000100a00 */
[----:B------:R0:W-:Y:S02]  /*5ce20*/  STL.64 [R1+0x2ac8], R4 ;  /* 0x002ac80401007387 */ /* 0x0001e40000100a00 */
[----:B------:R-:W2:Y:S02]  /*5ce30*/  LDL.LU R28, [R1+0x2b18] ;  /* 0x002b1800011c7983 */ /* 0x000ea40000300800 */
[----:B------:R-:W4:Y:S01]  /*5ce40*/  LDL.LU R13, [R1+0x2b14] ;  /* 0x002b1400010d7983 */ /* 0x000f220000300800 */
[----:B------:R-:W-:Y:S01]  /*5ce50*/  STL.64 [R1+0x2ad8], R34 ;  /* 0x002ad82201007387 */ /* 0x000fe20000100a00 */
[----:B------:R-:W2:Y:S02]  /*5ce60*/  LDL.LU R53, [R1+0x2b10] ;  /* 0x002b100001357983 */ /* 0x000ea40000300800 */
[----:B------:R1:W-:Y:S02]  /*5ce70*/  STL.64 [R1+0x2ae0], R22 ;  /* 0x002ae01601007387 */ /* 0x0003e40000100a00 */
[----:B------:R1:W-:Y:S01]  /*5ce80*/  STL.64 [R1+0x2ae8], R58 ;  /* 0x002ae83a01007387 */ /* 0x0003e20000100a00 */
[----:B------:R-:W2:Y:S01]  /*5ce90*/  LDL.LU R8, [R1+0x720] ;  /* 0x0007200001087983 */ /* 0x000ea20000300800 */
[----:B------:R-:W3:Y:S02]  /*5cea0*/  LDL.LU R9, [R1+0x724] ;  /* 0x0007240001097983 */ /* 0x000ee40000300800 */
[----:B------:R-:W3:Y:S02]  /*5ceb0*/  LDL.LU R10, [R1+0x728] ;  /* 0x00072800010a7983 */ /* 0x000ee40000300800 */
[----:B------:R-:W3:Y:S01]  /*5cec0*/  LDL.LU R11, [R1+0x72c] ;  /* 0x00072c00010b7983 */ /* 0x000ee20000300800 */
[----:B0-----:R-:W3:Y:S01]  /*5ced0*/  LDL.LU R4, [R1+0x730] ;  /* 0x0007300001047983 */ /* 0x001ee20000300800 */
[----:B------:R-:W3:Y:S02]  /*5cee0*/  LDL.LU R5, [R1+0x734] ;  /* 0x0007340001057983 */ /* 0x000ee40000300800 */
[----:B------:R-:W3:Y:S02]  /*5cef0*/  LDL.LU R6, [R1+0x738] ;  /* 0x0007380001067983 */ /* 0x000ee40000300800 */
[----:B------:R-:W3:Y:S01]  /*5cf00*/  LDL.LU R7, [R1+0x73c] ;  /* 0x00073c0001077983 */ /* 0x000ee20000300800 */
[----:B------:R-:W3:Y:S01]  /*5cf10*/  LDL.LU R12, [R1+0x370] ;  /* 0x00037000010c7983 */ /* 0x000ee20000300800 */
[----:B----4-:R-:W-:-:S03]  /*5cf20*/  IMAD.MOV.U32 R19, RZ, RZ, R13 ;  /* 0x000000ffff137224 */ /* 0x010fc600078e000d */
[----:B------:R-:W4:Y:S01]  /*5cf30*/  LDL.LU R13, [R1+0x374] ;  /* 0x00037400010d7983 */ /* 0x000f220000300800 */
[----:B------:R-:W4:Y:S02]  /*5cf40*/  LDL.LU R14, [R1+0x378] ;  /* 0x00037800010e7983 */ /* 0x000f240000300800 */
[----:B------:R-:W4:Y:S02]  /*5cf50*/  LDL.LU R15, [R1+0x37c] ;  /* 0x00037c00010f7983 */ /* 0x000f240000300800 */
[----:B--2---:R-:W-:Y:S01]  /*5cf60*/  IMAD.MOV.U32 R18, RZ, RZ, R53 ;  /* 0x000000ffff127224 */ /* 0x004fe200078e0035 */
[----:B------:R-:W2:Y:S01]  /*5cf70*/  LDL.LU R20, [R1+0x740] ;  /* 0x0007400001147983 */ /* 0x000ea20000300800 */
[----:B------:R-:W2:Y:S02]  /*5cf80*/  LDL.LU R21, [R1+0x744] ;  /* 0x0007440001157983 */ /* 0x000ea40000300800 */
[----:B-1----:R-:W2:Y:S02]  /*5cf90*/  LDL.LU R22, [R1+0x748] ;  /* 0x0007480001167983 */ /* 0x002ea40000300800 */
[----:B------:R-:W2:Y:S02]  /*5cfa0*/  LDL.LU R23, [R1+0x74c] ;  /* 0x00074c0001177983 */ /* 0x000ea40000300800 */
[----:B------:R-:W-:Y:S01]  /*5cfb0*/  IMAD.MOV.U32 R39, RZ, RZ, R17 ;  /* 0x000000ffff277224 */ /* 0x000fe200078e0011 */
[----:B------:R-:W2:Y:S01]  /*5cfc0*/  LDL.LU R56, [R1+0x360] ;  /* 0x0003600001387983 */ /* 0x000ea20000300800 */
[----:B------:R-:W2:Y:S02]  /*5cfd0*/  LDL.LU R57, [R1+0x364] ;  /* 0x0003640001397983 */ /* 0x000ea40000300800 */
[----:B------:R-:W2:Y:S02]  /*5cfe0*/  LDL.LU R58, [R1+0x368] ;  /* 0x00036800013a7983 */ /* 0x000ea40000300800 */
[----:B------:R-:W2:Y:S01]  /*5cff0*/  LDL.LU R59, [R1+0x36c] ;  /* 0x00036c00013b7983 */ /* 0x000ea20000300800 */
[----:B------:R-:W2:Y:S01]  /*5d000*/  LDL R61, [R1+0xe44] ;  /* 0x000e4400013d7983 */ /* 0x000ea20000100800 */
[----:B------:R-:W2:Y:S02]  /*5d010*/  LDL.LU R48, [R1+0x700] ;  /* 0x0007000001307983 */ /* 0x000ea40000300800 */
[----:B------:R-:W2:Y:S02]  /*5d020*/  LDL.LU R49, [R1+0x704] ;  /* 0x0007040001317983 */ /* 0x000ea40000300800 */
[----:B------:R-:W2:Y:S02]  /*5d030*/  LDL.LU R50, [R1+0x708] ;  /* 0x0007080001327983 */ /* 0x000ea40000300800 */
[----:B------:R-:W-:Y:S01]  /*5d040*/  IMAD.MOV.U32 R42, RZ, RZ, R28 ;  /* 0x000000ffff2a7224 */ /* 0x000fe200078e001c */
[----:B------:R-:W2:Y:S01]  /*5d050*/  LDL.LU R51, [R1+0x70c] ;  /* 0x00070c0001337983 */ /* 0x000ea20000300800 */
[----:B------:R-:W-:-:S02]  /*5d060*/  IMAD.MOV.U32 R35, RZ, RZ, R29 ;  /* 0x000000ffff237224 */ /* 0x000fc400078e001d */
[----:B------:R-:W2:Y:S02]  /*5d070*/  LDL.LU R28, [R1+0x710] ;  /* 0x00071000011c7983 */ /* 0x000ea40000300800 */
[----:B------:R-:W2:Y:S01]  /*5d080*/  LDL.LU R29, [R1+0x714] ;  /* 0x00071400011d7983 */ /* 0x000ea20000300800 */
[----:B------:R-:W2:Y:S01]  /*5d090*/  LDL.LU R30, [R1+0x718] ;  /* 0x00071800011e7983 */ /* 0x000ea20000300800 */
[----:B------:R-:W-:Y:S02]  /*5d0a0*/  IMAD.MOV.U32 R38, RZ, RZ, R24 ;  /* 0x000000ffff267224 */ /* 0x000fe400078e0018 */
[----:B------:R-:W2:Y:S02]  /*5d0b0*/  LDL.LU R31, [R1+0x71c] ;  /* 0x00071c00011f7983 */ /* 0x000ea40000300800 */
[----:B---3--:R-:W-:Y:S01]  /*5d0c0*/  IMAD.MOV.U32 R43, RZ, RZ, R25 ;  /* 0x000000ffff2b7224 */ /* 0x008fe200078e0019 */
[----:B------:R-:W3:Y:S01]  /*5d0d0*/  LDL.LU R24, [R1+0x6f0] ;  /* 0x0006f00001187983 */ /* 0x000ee20000300800 */
[----:B------:R-:W3:Y:S02]  /*5d0e0*/  LDL.LU R25, [R1+0x6f4] ;  /* 0x0006f40001197983 */ /* 0x000ee40000300800 */
[----:B------:R-:W3:Y:S02]  /*5d0f0*/  LDL.LU R26, [R1+0x6f8] ;  /* 0x0006f800011a7983 */ /* 0x000ee40000300800 */
[----:B------:R-:W-:Y:S01]  /*5d100*/  IMAD.MOV.U32 R34, RZ, RZ, R52 ;  /* 0x000000ffff227224 */ /* 0x000fe200078e0034 */
[----:B------:R-:W3:Y:S01]  /*5d110*/  LDL.LU R27, [R1+0x6fc] ;  /* 0x0006fc00011b7983 */ /* 0x000ee20000300800 */
[----:B------:R-:W2:Y:S02]  /*5d120*/  LDL.LU R52, [R1+0x6b0] ;  /* 0x0006b00001347983 */ /* 0x000ea40000300800 */
[----:B------:R-:W2:Y:S02]  /*5d130*/  LDL.LU R53, [R1+0x6b4] ;  /* 0x0006b40001357983 */ /* 0x000ea40000300800 */
[----:B------:R-:W2:Y:S01]  /*5d140*/  LDL.LU R54, [R1+0x6b8] ;  /* 0x0006b80001367983 */ /* 0x000ea20000300800 */
[----:B------:R-:W2:Y:S01]  /*5d150*/  LDL.LU R55, [R1+0x6bc] ;  /* 0x0006bc0001377983 */ /* 0x000ea20000300800 */
[C---:B----4-:R-:W-:Y:S03]  /*5d160*/  HMMA.16816.F32.BF16 R16, R44.reuse, R18, R12 ;  /* 0x000000122c10723c */ /* 0x050fe6000004180c */
[----:B------:R-:W4:Y:S01]  /*5d170*/  LDL.LU.64 R14, [R1+0x2b08] ;  /* 0x002b0800010e7983 */ /* 0x000f220000300a00 */
[----:B------:R-:W3:Y:S11]  /*5d180*/  LDL.LU R12, [R1+0x2b00] ;  /* 0x002b0000010c7983 */ /* 0x000ef60000300800 */
[----:B------:R-:W-:Y:S08]  /*5d190*/  @!UPT UIADD3 URZ, URZ, URZ, URZ ;  /* 0x0000003f3f3ff290 */ /* 0x000ff0000fffe03f */
[----:B------:R0:W-:Y:S01]  /*5d1a0*/  STL.64 [R1+0x370], R16 ;  /* 0x0003701001007387 */ /* 0x0001e20000100a00 */
[----:B------:R-:W-:Y:S02]  /*5d1b0*/  IMAD.MOV.U32 R13, RZ, RZ, R18 ;  /* 0x000000ffff0d7224 */ /* 0x000fe400078e0012 */
[----:B------:R1:W-:Y:S02]  /*5d1c0*/  STL.64 [R1+0x378], R18 ;  /* 0x0003781201007387 */ /* 0x0003e40000100a00 */
[----:B0-----:R-:W-:Y:S01]  /*5d1d0*/  IMAD.MOV.U32 R17, RZ, RZ, R16 ;  /* 0x000000ffff117224 */ /* 0x001fe200078e0010 */
[----:B-1----:R-:W3:Y:S01]  /*5d1e0*/  LDL.LU.64 R18, [R1+0x2af8] ;  /* 0x002af80001127983 */ /* 0x002ee20000300a00 */
[----:B------:R-:W4:Y:S01]  /*5d1f0*/  LDL.LU R16, [R1+0x2af0] ;  /* 0x002af00001107983 */ /* 0x000f220000300800 */
[C---:B--2---:R-:W-:Y:S08]  /*5d200*/  HMMA.16816.F32.BF16 R40, R44.reuse, R42, R56 ;  /* 0x0000002a2c28723c */ /* 0x044ff00000041838 */
[----:B------:R-:W-:Y:S01]  /*5d210*/  HMMA.16816.F32.BF16 R32, R44, R34, R20 ;  /* 0x000000222c20723c */ /* 0x000fe20000041814 */
[----:B---3--:R0:W-:Y:S01]  /*5d220*/  STL.64 [R1+0x2a18], R18 ;  /* 0x002a181201007387 */ /* 0x0081e20000100a00 */
[----:B----4-:R-:W-:Y:S03]  /*5d230*/  STL.64 [R1+0x2a10], R16 ;  /* 0x002a101001007387 */ /* 0x010fe60000100a00 */
[----:B0-----:R-:W3:Y:S04]  /*5d240*/  LDL R18, [R1+0x38] ;  /* 0x0000380001127983 */ /* 0x001ee80000100800 */
[----:B------:R-:W3:Y:S01]  /*5d250*/  LDL R19, [R1+0x3c] ;  /* 0x00003c0001137983 */ /* 0x000ee20000100800 */
[----:B------:R0:W-:Y:S02]  /*5d260*/  STL.64 [R1+0x2a08], R14 ;  /* 0x002a080e01007387 */ /* 0x0001e40000100a00 */
[----:B------:R1:W-:Y:S02]  /*5d270*/  STL.64 [R1+0x2a00], R12 ;  /* 0x002a000c01007387 */ /* 0x0003e40000100a00 */
[----:B------:R-:W3:Y:S01]  /*5d280*/  LDL.LU.64 R58, [R1+0x2ae8] ;  /* 0x002ae800013a7983 */ /* 0x000ee20000300a00 */
[----:B------:R-:W-:Y:S01]  /*5d290*/  STL.64 [R1+0x360], R40 ;  /* 0x0003602801007387 */ /* 0x000fe20000100a00 */
[----:B------:R-:W-:Y:S02]  /*5d2a0*/  STL.64 [R1+0x368], R42 ;  /* 0x0003682a01007387 */ /* 0x000fe40000100a00 */
[----:B------:R-:W4:Y:S02]  /*5d2b0*/  LDL.LU.64 R22, [R1+0x2ae0] ;  /* 0x002ae00001167983 */ /* 0x000f240000300a00 */
[----:B0-----:R-:W-:-:S02]  /*5d2c0*/  IMAD.MOV.U32 R14, RZ, RZ, R60 ;  /* 0x000000ffff0e7224 */ /* 0x001fc400078e003c */
[----:B------:R-:W-:Y:S01]  /*5d2d0*/  IMAD.MOV.U32 R15, RZ, RZ, R3 ;  /* 0x000000ffff0f7224 */ /* 0x000fe200078e0003 */
[C---:B------:R-:W-:Y:S08]  /*5d2e0*/  HMMA.16816.F32.BF16 R36, R44.reuse, R38, R28 ;  /* 0x000000262c24723c */ /* 0x040ff0000004181c */
[C---:B-1----:R-:W-:Y:S01]  /*5d2f0*/  HMMA.16816.F32.BF16 R12, R44.reuse, R14, R4 ;  /* 0x0000000e2c0c723c */ /* 0x042fe20000041804 */
[----:B------:R-:W-:Y:S01]  /*5d300*/  STL.64 [R1+0x740], R32 ;  /* 0x0007402001007387 */ /* 0x000fe20000100a00 */
[----:B------:R0:W-:Y:S03]  /*5d310*/  STL.64 [R1+0x748], R34 ;  /* 0x0007482201007387 */ /* 0x0001e60000100a00 */
[----:B------:R-:W1:Y:S04]  /*5d320*/  LDSM.16.MT88.4 R40, [R61+0x9800] ;  /* 0x009800003d28783b */ /* 0x000e680000004200 */
[----:B0-----:R-:W3:Y:S01]  /*5d330*/  LDL.LU.64 R34, [R1+0x2ad8] ;  /* 0x002ad80001227983 */ /* 0x001ee20000300a00 */
[----:B------:R-:W3:Y:S02]  /*5d340*/  LDL.LU.64 R6, [R1+0x2ad0] ;  /* 0x002ad00001067983 */ /* 0x000ee40000300a00 */
[----:B------:R-:W3:Y:S11]  /*5d350*/  LDL.LU.64 R4, [R1+0x2ac8] ;  /* 0x002ac80001047983 */ /* 0x000ef60000300a00 */
[----:B------:R-:W-:Y:S01]  /*5d360*/  STL.64 [R1+0x730], R12 ;  /* 0x0007300c01007387 */ /* 0x000fe20000100a00 */
[----:B------:R-:W-:Y:S01]  /*5d370*/  STL.64 [R1+0x738], R14 ;  /* 0x0007380e01007387 */ /* 0x000fe20000100a00 */
[C---:B---3--:R-:W-:Y:S11]  /*5d380*/  HMMA.16816.F32.BF16 R8, R44.reuse, R58, R8 ;  /* 0x0000003a2c08723c */ /* 0x048ff60000041808 */
[----:B------:R-:W-:Y:S11]  /*5d390*/  @!UPT UIADD3 URZ, URZ, URZ, URZ ;  /* 0x0000003f3f3ff290 */ /* 0x000ff6000fffe03f */
[----:B------:R-:W-:Y:S01]  /*5d3a0*/  @!UPT UIADD3 URZ, URZ, URZ, URZ ;  /* 0x0000003f3f3ff290 */ /* 0x000fe2000fffe03f */
[----:B------:R0:W-:Y:S01]  /*5d3b0*/  STL.64 [R1+0x720], R8 ;  /* 0x0007200801007387 */ /* 0x0001e20000100a00 */
[----:B------:R3:W-:Y:S02]  /*5d3c0*/  STL.64 [R1+0x728], R10 ;  /* 0x0007280a01007387 */ /* 0x0007e40000100a00 */
[----:B------:R-:W2:Y:S02]  /*5d3d0*/  LDL.LU R56, [R1+0x680] ;  /* 0x0006800001387983 */ /* 0x000ea40000300800 */
[----:B------:R-:W2:Y:S01]  /*5d3e0*/  LDL.LU R57, [R1+0x684] ;  /* 0x0006840001397983 */ /* 0x000ea20000300800 */
[----:B------:R-:W2:Y:S01]  /*5d3f0*/  LDL.LU R58, [R1+0x688] ;  /* 0x00068800013a7983 */ /* 0x000ea20000300800 */
[----:B------:R-:W2:Y:S03]  /*5d400*/  LDL.LU R59, [R1+0x68c] ;  /* 0x00068c00013b7983 */ /* 0x000ea60000300800 */
[----:B0-----:R-:W2:Y:S01]  /*5d410*/  LDL.LU R8, [R1+0x670] ;  /* 0x0006700001087983 */ /* 0x001ea20000300800 */
[----:B------:R-:W2:Y:S02]  /*5d420*/  LDL.LU R9, [R1+0x674] ;  /* 0x0006740001097983 */ /* 0x000ea40000300800 */
[----:B---3--:R-:W3:Y:S02]  /*5d430*/  LDL.LU R10, [R1+0x678] ;  /* 0x00067800010a7983 */ /* 0x008ee40000300800 */
[----:B------:R-:W3:Y:S01]  /*5d440*/  LDL.LU R11, [R1+0x67c] ;  /* 0x00067c00010b7983 */ /* 0x000ee20000300800 */
[----:B------:R-:W2:Y:S01]  /*5d450*/  LDL.LU.64 R30, [R1+0x2ac0] ;  /* 0x002ac000011e7983 */ /* 0x000ea20000300a00 */
[----:B------:R-:W-:Y:S02]  /*5d460*/  STL.64 [R1+0x710], R36 ;  /* 0x0007102401007387 */ /* 0x000fe40000100a00 */
[----:B------:R0:W-:Y:S01]  /*5d470*/  STL.64 [R1+0x718], R38 ;  /* 0x0007182601007387 */ /* 0x0001e20000100a00 */
[C---:B----4-:R-:W-:Y:S01]  /*5d480*/  HMMA.16816.F32.BF16 R20, R44.reuse, R22, R48 ;  /* 0x000000162c14723c */ /* 0x050fe20000041830 */
[----:B0-----:R-:W4:Y:S01]  /*5d490*/  LDL.LU.64 R38, [R1+0x2ab8] ;  /* 0x002ab80001267983 */ /* 0x001f220000300a00 */
[----:B------:R-:W4:Y:S02]  /*5d4a0*/  LDL.LU.64 R36, [R1+0x2ab0] ;  /* 0x002ab00001247983 */ /* 0x000f240000300a00 */
[----:B------:R-:W4:Y:S04]  /*5d4b0*/  LDL.LU.64 R50, [R1+0x2aa8] ;  /* 0x002aa80001327983 */ /* 0x000f280000300a00 */
[C---:B------:R-:W-:Y:S11]  /*5d4c0*/  HMMA.16816.F32.BF16 R32, R44.reuse, R34, R24 ;  /* 0x000000222c20723c */ /* 0x040ff60000041818 */
[----:B------:R-:W-:Y:S04]  /*5d4d0*/  @!UPT UIADD3 URZ, URZ, URZ, URZ ;  /* 0x0000003f3f3ff290 */ /* 0x000fe8000fffe03f */
[----:B------:R-:W-:Y:S01]  /*5d4e0*/  STL.64 [R1+0x700], R20 ;  /* 0x0007001401007387 */ /* 0x000fe20000100a00 */
[----:B------:R0:W-:Y:S03]  /*5d4f0*/  STL.64 [R1+0x708], R22 ;  /* 0x0007081601007387 */ /* 0x0001e60000100a00 */
[----:B0-----:R-:W3:Y:S01]  /*5d500*/  LDL.LU.64 R22, [R1+0x2aa0] ;  /* 0x002aa00001167983 */ /* 0x001ee20000300a00 */
[----:B------:R-:W3:Y:S02]  /*5d510*/  LDL.LU.64 R20, [R1+0x2a98] ;  /* 0x002a980001147983 */ /* 0x000ee40000300a00 */
[----:B------:R-:W3:Y:S02]  /*5d520*/  LDL.LU.64 R26, [R1+0x2a90] ;  /* 0x002a9000011a7983 */ /* 0x000ee40000300a00 */
[----:B------:R-:W-:Y:S01]  /*5d530*/  STL.64 [R1+0x6f0], R32 ;  /* 0x0006f02001007387 */ /* 0x000fe20000100a00 */
[----:B------:R0:W-:Y:S04]  /*5d540*/  STL.64 [R1+0x6f8], R34 ;  /* 0x0006f82201007387 */ /* 0x0001e80000100a00 */
[----:B0-----:R-:W3:Y:S01]  /*5d550*/  LDL.LU.64 R34, [R1+0x2a88] ;  /* 0x002a880001227983 */ /* 0x001ee20000300a00 */
[----:B------:R-:W3:Y:S01]  /*5d560*/  LDL.LU.64 R32, [R1+0x2a80] ;  /* 0x002a800001207983 */ /* 0x000ee20000300a00 */
[C---:B--2---:R-:W-:Y:S02]  /*5d570*/  HMMA.16816.F32.BF16 R28, R44.reuse, R30, R4 ;  /* 0x0000001e2c1c723c */ /* 0x044fe40000041804 */
[----:B------:R-:W2:Y:S01]  /*5d580*/  LDL.LU.64 R6, [R1+0x2a78] ;  /* 0x002a780001067983 */ /* 0x000ea20000300a00 */
[----:B------:R-:W2:Y:S05]  /*5d590*/  LDL.LU.64 R4, [R1+0x2a70] ;  /* 0x002a700001047983 */ /* 0x000eaa0000300a00 */
[C---:B----4-:R-:W-:Y:S11]  /*5d5a0*/  HMMA.16816.F32.BF16 R48, R44.reuse, R50, R36 ;  /* 0x000000322c30723c */ /* 0x050ff60000041824 */
[----:B------:R-:W-:Y:S04]  /*5d5b0*/  @!UPT UIADD3 URZ, URZ, URZ, URZ ;  /* 0x0000003f3f3ff290 */ /* 0x000fe8000fffe03f */
[----:B------:R-:W-:Y:S01]  /*5d5c0*/  STL.64 [R1+0x6e0], R28 ;  /* 0x0006e01c01007387 */ /* 0x000fe20000100a00 */
[----:B------:R0:W-:Y:S03]  /*5d5d0*/  STL.64 [R1+0x6e8], R30 ;  /* 0x0006e81e01007387 */ /* 0x0001e60000100a00 */
[----:B0-----:R-:W2:Y:S01]  /*5d5e0*/  LDL.LU.64 R30, [R1+0x2a68] ;  /* 0x002a6800011e7983 */ /* 0x001ea20000300a00 */
[----:B------:R-:W4:Y:S01]  /*5d5f0*/  LDL.LU.64 R38, [R1+0x2a60] ;  /* 0x002a600001267983 */ /* 0x000f220000300a00 */
[C---:B---3--:R-:W-:Y:S08]  /*5d600*/  HMMA.16816.F32.BF16 R24, R44.reuse, R26, R20 ;  /* 0x0000001a2c18723c */ /* 0x048ff00000041814 */
[----:B------:R-:W-:Y:S01]  /*5d610*/  HMMA.16816.F32.BF16 R16, R44, R18, R52 ;  /* 0x000000122c10723c */ /* 0x000fe20000041834 */
[----:B------:R-:W-:Y:S01]  /*5d620*/  STL.64 [R1+0x6d0], R48 ;  /* 0x0006d03001007387 */ /* 0x000fe20000100a00 */
[----:B------:R0:W-:Y:S03]  /*5d630*/  STL.64 [R1+0x6d8], R50 ;  /* 0x0006d83201007387 */ /* 0x0001e60000100a00 */
[----:B0-----:R-:W3:Y:S01]  /*5d640*/  LDL.LU.64 R50, [R1+0x2a58] ;  /* 0x002a580001327983 */ /* 0x001ee20000300a00 */
[----:B------:R-:W3:Y:S09]  /*5d650*/  LDL.LU.64 R22, [R1+0x2a50] ;  /* 0x002a500001167983 */ /* 0x000ef20000300a00 */
[----:B------:R-:W-:Y:S01]  /*5d660*/  STL.64 [R1+0x6c0], R24 ;  /* 0x0006c01801007387 */ /* 0x000fe20000100a00 */
[----:B------:R0:W-:Y:S03]  /*5d670*/  STL.64 [R1+0x6c8], R26 ;  /* 0x0006c81a01007387 */ /* 0x0001e60000100a00 */
[----:B0-----:R-:W3:Y:S01]  /*5d680*/  LDL.LU.64 R26, [R1+0x2a48] ;  /* 0x002a4800011a7983 */ /* 0x001ee20000300a00 */
[----:B------:R-:W3:Y:S03]  /*5d690*/  LDL.LU.64 R54, [R1+0x2a40] ;  /* 0x002a400001367983 */ /* 0x000ee60000300a00 */
[----:B------:R-:W-:Y:S02]  /*5d6a0*/  STL.64 [R1+0x6b0], R16 ;  /* 0x0006b01001007387 */ /* 0x000fe40000100a00 */
[----:B------:R4:W-:Y:S02]  /*5d6b0*/  STL.64 [R1+0x6b8], R18 ;  /* 0x0006b81201007387 */ /* 0x0009e40000100a00 */
[----:B------:R-:W-:-:S02]  /*5d6c0*/  IMAD.MOV.U32 R14, RZ, RZ, R2 ;  /* 0x000000ffff0e7224 */ /* 0x000fc400078e0002 */
[----:B------:R-:W-:-:S07]  /*5d6d0*/  IMAD.MOV.U32 R15, RZ, RZ, R0 ;  /* 0x000000ffff0f7224 */ /* 0x000fce00078e0000 */
[C---:B------:R-:W-:Y:S08]  /*5d6e0*/  HMMA.16816.F32.BF16 R12, R44.reuse, R14, R56 ;  /* 0x0000000e2c0c723c */ /* 0x040ff00000041838 */
[C---:B--2---:R-:W-:Y:S08]  /*5d6f0*/  HMMA.16816.F32.BF16 R28, R44.reuse, R30, R4 ;  /* 0x0000001e2c1c723c */ /* 0x044ff00000041804 */
[C---:B----4-:R-:W-:Y:S01]  /*5d700*/  HMMA.16816.F32.BF16 R16, R44.reuse, R38, R32 ;  /* 0x000000262c10723c */ /* 0x050fe20000041820 */
[----:B------:R-:W3:Y:S11]  /*5d710*/  LDL.LU R4, [R1+0x660] ;  /* 0x0006600001047983 */ /* 0x000ef60000300800 */
[----:B------:R-:W-:Y:S03]  /*5d720*/  @!UPT UIADD3 URZ, URZ, URZ, URZ ;  /* 0x0000003f3f3ff290 */ /* 0x000fe6000fffe03f */
[----:B------:R0:W-:Y:S01]  /*5d730*/  STL.64 [R1+0x6a0], R28 ;  /* 0x0006a01c01007387 */ /* 0x0001e20000100a00 */
[----:B------:R2:W-:Y:S07]  /*5d740*/  STL.64 [R1+0x6a8], R30 ;  /* 0x0006a81e01007387 */ /* 0x0005ee0000100a00 */
[----:B------:R4:W-:Y:S02]  /*5d750*/  STL.64 [R1+0x690], R16 ;  /* 0x0006901001007387 */ /* 0x0009e40000100a00 */
[----:B------:R1:W-:Y:S01]  /*5d760*/  STL.64 [R1+0x698], R18 ;  /* 0x0006981201007387 */ /* 0x0003e20000100a00 */
[----:B------:R-:W3:Y:S01]  /*5d770*/  LDL.LU R5, [R1+0x664] ;  /* 0x0006640001057983 */ /* 0x000ee20000300800 */
[----:B------:R-:W3:Y:S02]  /*5d780*/  LDL.LU R6, [R1+0x668] ;  /* 0x0006680001067983 */ /* 0x000ee40000300800 */
[----:B------:R-:W3:Y:S01]  /*5d790*/  LDL.LU R7, [R1+0x66c] ;  /* 0x00066c0001077983 */ /* 0x000ee20000300800 */
[----:B0-----:R-:W3:Y:S01]  /*5d7a0*/  LDL.LU R28, [R1+0x630] ;  /* 0x00063000011c7983 */ /* 0x001ee20000300800 */
[----:B------:R-:W3:Y:S02]  /*5d7b0*/  LDL.LU R29, [R1+0x634] ;  /* 0x00063400011d7983 */ /* 0x000ee40000300800 */
        /* <DEDUP_REMOVED lines=10> */
[----:B----4-:R-:W4:Y:S01]  /*5d860*/  LDL.LU R16, [R1+0x600] ;  /* 0x0006000001107983 */ /* 0x010f220000300800 */
[----:B------:R-:W4:Y:S02]  /*5d870*/  LDL.LU R17, [R1+0x604] ;  /* 0x0006040001117983 */ /* 0x000f240000300800 */
[----:B-1----:R-:W4:Y:S02]  /*5d880*/  LDL.LU R18, [R1+0x608] ;  /* 0x0006080001127983 */ /* 0x002f240000300800 */
[----:B------:R-:W4:Y:S01]  /*5d890*/  LDL.LU R19, [R1+0x60c] ;  /* 0x00060c0001137983 */ /* 0x000f220000300800 */
[----:B------:R-:W2:Y:S01]  /*5d8a0*/  LDL.LU.64 R58, [R1+0x2a38] ;  /* 0x002a3800013a7983 */ /* 0x000ea20000300a00 */
[----:B------:R0:W-:Y:S02]  /*5d8b0*/  STL.64 [R1+0x680], R12 ;  /* 0x0006800c01007387 */ /* 0x0001e40000100a00 */
[----:B------:R1:W-:Y:S01]  /*5d8c0*/  STL.64 [R1+0x688], R14 ;  /* 0x0006880e01007387 */ /* 0x0003e20000100a00 */
[----:B0-----:R-:W4:Y:S01]  /*5d8d0*/  LDL.LU R12, [R1+0x5f0] ;  /* 0x0005f000010c7983 */ /* 0x001f220000300800 */
[C---:B---3--:R-:W-:Y:S08]  /*5d8e0*/  HMMA.16816.F32.BF16 R4, R44.reuse, R54, R4 ;  /* 0x000000362c04723c */ /* 0x048ff00000041804 */
[C---:B--2---:R-:W-:Y:S08]  /*5d8f0*/  HMMA.16816.F32.BF16 R8, R44.reuse, R58, R8 ;  /* 0x0000003a2c08723c */ /* 0x044ff00000041808 */
[C---:B------:R-:W-:Y:S11]  /*5d900*/  HMMA.16816.F32.BF16 R36, R44.reuse, R50, R36 ;  /* 0x000000322c24723c */ /* 0x040ff60000041824 */
[----:B------:R-:W-:Y:S04]  /*5d910*/  @!UPT UIADD3 URZ, URZ, URZ, URZ ;  /* 0x0000003f3f3ff290 */ /* 0x000fe8000fffe03f */
[----:B------:R0:W-:Y:S01]  /*5d920*/  STL.64 [R1+0x670], R8 ;  /* 0x0006700801007387 */ /* 0x0001e20000100a00 */
[----:B------:R2:W-:Y:S02]  /*5d930*/  STL.64 [R1+0x678], R10 ;  /* 0x0006780a01007387 */ /* 0x0005e40000100a00 */
[----:B------:R-:W3:Y:S02]  /*5d940*/  LDL.LU R13, [R1+0x5f4] ;  /* 0x0005f400010d7983 */ /* 0x000ee40000300800 */
[----:B-1----:R-:W3:Y:S01]  /*5d950*/  LDL.LU R14, [R1+0x5f8] ;  /* 0x0005f800010e7983 */ /* 0x002ee20000300800 */
[----:B------:R-:W3:Y:S04]  /*5d960*/  LDL.LU R15, [R1+0x5fc] ;  /* 0x0005fc00010f7983 */ /* 0x000ee80000300800 */
[----:B0-----:R-:W3:Y:S01]  /*5d970*/  LDL.LU R8, [R1+0x5e0] ;  /* 0x0005e00001087983 */ /* 0x001ee20000300800 */
[----:B------:R-:W3:Y:S02]  /*5d980*/  LDL.LU R9, [R1+0x5e4] ;  /* 0x0005e40001097983 */ /* 0x000ee40000300800 */
[----:B--2---:R-:W2:Y:S02]  /*5d990*/  LDL.LU R10, [R1+0x5e8] ;  /* 0x0005e800010a7983 */ /* 0x004ea40000300800 */
[----:B------:R-:W2:Y:S01]  /*5d9a0*/  LDL.LU R11, [R1+0x5ec] ;  /* 0x0005ec00010b7983 */ /* 0x000ea20000300800 */
[----:B------:R0:W-:Y:S01]  /*5d9b0*/  STL.64 [R1+0x29e0], R58 ;  /* 0x0029e03a01007387 */ /* 0x0001e20000100a00 */
[----:B------:R-:W2:Y:S02]  /*5d9c0*/  LDL.LU R56, [R1+0x610] ;  /* 0x0006100001387983 */ /* 0x000ea40000300800 */
[----:B------:R-:W2:Y:S01]  /*5d9d0*/  LDL.LU R57, [R1+0x614] ;  /* 0x0006140001397983 */ /* 0x000ea20000300800 */
[----:B0-----:R-:W2:Y:S01]  /*5d9e0*/  LDL.LU R58, [R1+0x618] ;  /* 0x00061800013a7983 */ /* 0x001ea20000300800 */
[----:B------:R-:W2:Y:S02]  /*5d9f0*/  LDL.LU R59, [R1+0x61c] ;  /* 0x00061c00013b7983 */ /* 0x000ea40000300800 */
[----:B------:R0:W-:Y:S02]  /*5da00*/  STL.64 [R1+0x660], R4 ;  /* 0x0006600401007387 */ /* 0x0001e40000100a00 */
[----:B------:R1:W-:Y:S01]  /*5da10*/  STL.64 [R1+0x668], R6 ;  /* 0x0006680601007387 */ /* 0x0003e20000100a00 */
[----:B0-----:R-:W2:Y:S01]  /*5da20*/  LDL.LU R4, [R1+0x5d0] ;  /* 0x0005d00001047983 */ /* 0x001ea20000300800 */
[----:B------:R-:W2:Y:S02]  /*5da30*/  LDL.LU R5, [R1+0x5d4] ;  /* 0x0005d40001057983 */ /* 0x000ea40000300800 */
[----:B-1----:R-:W2:Y:S02]  /*5da40*/  LDL.LU R6, [R1+0x5d8] ;  /* 0x0005d80001067983 */ /* 0x002ea40000300800 */
[----:B------:R-:W2:Y:S01]  /*5da50*/  LDL.LU R7, [R1+0x5dc] ;  /* 0x0005dc0001077983 */ /* 0x000ea20000300800 */
[----:B------:R0:W-:Y:S01]  /*5da60*/  STL.64 [R1+0x2950], R54 ;  /* 0x0029503601007387 */ /* 0x0001e20000100a00 */
[----:B------:R-:W2:Y:S02]  /*5da70*/  LDL.LU R52, [R1+0x620] ;  /* 0x0006200001347983 */ /* 0x000ea40000300800 */
[----:B------:R-:W2:Y:S01]  /*5da80*/  LDL.LU R53, [R1+0x624] ;  /* 0x0006240001357983 */ /* 0x000ea20000300800 */
[----:B0-----:R-:W2:Y:S01]  /*5da90*/  LDL.LU R54, [R1+0x628] ;  /* 0x0006280001367983 */ /* 0x001ea20000300800 */
[----:B------:R-:W2:Y:S02]  /*5daa0*/  LDL.LU R55, [R1+0x62c] ;  /* 0x00062c0001377983 */ /* 0x000ea40000300800 */
[----:B------:R-:W-:Y:S02]  /*5dab0*/  STL.64 [R1+0x650], R36 ;  /* 0x0006502401007387 */ /* 0x000fe40000100a00 */
[----:B------:R0:W-:Y:S02]  /*5dac0*/  STL.64 [R1+0x658], R38 ;  /* 0x0006582601007387 */ /* 0x0001e40000100a00 */
[----:B0-----:R-:W2:Y:S02]  /*5dad0*/  LDL.LU.64 R38, [R1+0x2a30] ;  /* 0x002a300001267983 */ /* 0x001ea40000300a00 */
[C---:B--2---:R-:W-:Y:S11]  /*5dae0*/  HMMA.16816.F32.BF16 R32, R44.reuse, R38, R32 ;  /* 0x000000262c20723c */ /* 0x044ff60000041820 */
[----:B------:R-:W-:Y:S11]  /*5daf0*/  @!UPT UIADD3 URZ, URZ, URZ, URZ ;  /* 0x0000003f3f3ff290 */ /* 0x000ff6000fffe03f */
[----:B------:R-:W-:Y:S01]  /*5db00*/  @!UPT UIADD3 URZ, URZ, URZ, URZ ;  /* 0x0000003f3f3ff290 */ /* 0x000fe2000fffe03f */
        /* <DEDUP_REMOVED lines=9> */
[C---:B------:R-:W-:Y:S08]  /*5dba0*/  HMMA.16816.F32.BF16 R56, R44.reuse, R26, R56 ;  /* 0x0000001a2c38723c */ /* 0x040ff00000041838 */
[C---:B----4-:R-:W-:Y:S01]  /*5dbb0*/  HMMA.16816.F32.BF16 R16, R44.reuse, R22, R16 ;  /* 0x000000162c10723c */ /* 0x050fe20000041810 */
[----:B------:R-:W4:Y:S07]  /*5dbc0*/  LDL R37, [R1+0xe40] ;  /* 0x000e400001257983 */ /* 0x000f2e0000100800 */
[C---:B--2---:R-:W-:Y:S11]  /*5dbd0*/  HMMA.16816.F32.BF16 R52, R44.reuse, R30, R52 ;  /* 0x0000001e2c34723c */ /* 0x044ff60000041834 */
[----:B------:R-:W-:Y:S11]  /*5dbe0*/  @!UPT UIADD3 URZ, URZ, URZ, URZ ;  /* 0x0000003f3f3ff290 */ /* 0x000ff6000fffe03f */
[----:B------:R-:W-:Y:S01]  /*5dbf0*/  @!UPT UIADD3 URZ, URZ, URZ, URZ ;  /* 0x0000003f3f3ff290 */ /* 0x000fe2000fffe03f */
[----:B------:R0:W-:Y:S01]  /*5dc00*/  STL.64 [R1+0x620], R52 ;  /* 0x0006203401007387 */ /* 0x0001e20000100a00 */
[----:B------:R1:W-:Y:S03]  /*5dc10*/  STL.64 [R1+0x628], R54 ;  /* 0x0006283601007387 */ /* 0x0003e60000100a00 */
[----:B0-----:R-:W2:Y:S01]  /*5dc20*/  LDL.LU R52, [R1+0x5a0] ;  /* 0x0005a00001347983 */ /* 0x001ea20000300800 */
[----:B------:R-:W-:Y:S02]  /*5dc30*/  STL.64 [R1+0x610], R56 ;  /* 0x0006103801007387 */ /* 0x000fe40000100a00 */
[----:B------:R0:W-:Y:S02]  /*5dc40*/  STL.64 [R1+0x618], R58 ;  /* 0x0006183a01007387 */ /* 0x0001e40000100a00 */
[----:B------:R-:W2:Y:S01]  /*5dc50*/  LDL.LU R53, [R1+0x5a4] ;  /* 0x0005a40001357983 */ /* 0x000ea20000300800 */
[----:B-1----:R-:W2:Y:S01]  /*5dc60*/  LDL.LU R54, [R1+0x5a8] ;  /* 0x0005a80001367983 */ /* 0x002ea20000300800 */
[----:B------:R-:W2:Y:S03]  /*5dc70*/  LDL.LU R55, [R1+0x5ac] ;  /* 0x0005ac0001377983 */ /* 0x000ea60000300800 */
[----:B0-----:R-:W2:Y:S01]  /*5dc80*/  LDL.LU.64 R58, [R1+0x118] ;  /* 0x00011800013a7983 */ /* 0x001ea20000300a00 */
[----:B------:R0:W-:Y:S03]  /*5dc90*/  STL.64 [R1+0x2948], R26 ;  /* 0x0029481a01007387 */ /* 0x0001e60000100a00 */
[----:B0-----:R-:W2:Y:S01]  /*5dca0*/  LDL.LU.64 R26, [R1+0x128] ;  /* 0x00012800011a7983 */ /* 0x001ea20000300a00 */
[----:B------:R-:W-:Y:S02]  /*5dcb0*/  STL.64 [R1+0x600], R16 ;  /* 0x0006001001007387 */ /* 0x000fe40000100a00 */
[----:B------:R0:W-:Y:S02]  /*5dcc0*/  STL.64 [R1+0x608], R18 ;  /* 0x0006081201007387 */ /* 0x0001e40000100a00 */
[----:B0-----:R-:W3:Y:S01]  /*5dcd0*/  LDL.LU.64 R18, [R1+0x2a18] ;  /* 0x002a180001127983 */ /* 0x001ee20000300a00 */
[----:B------:R-:W2:Y:S02]  /*5dce0*/  LDL.LU.64 R16, [R1+0x2a10] ;  /* 0x002a100001107983 */ /* 0x000ea40000300a00 */
[----:B------:R0:W-:Y:S02]  /*5dcf0*/  STL.64 [R1+0x29c0], R22 ;  /* 0x0029c01601007387 */ /* 0x0001e40000100a00 */
[----:B------:R-:W2:Y:S01]  /*5dd00*/  LDL.LU R20, [R1+0x5b0] ;  /* 0x0005b00001147983 */ /* 0x000ea20000300800 */
[----:B------:R-:W2:Y:S04]  /*5dd10*/  LDL.LU R21, [R1+0x5b4] ;  /* 0x0005b40001157983 */ /* 0x000ea80000300800 */
[----:B0-----:R-:W2:Y:S01]  /*5dd20*/  LDL.LU R22, [R1+0x5b8] ;  /* 0x0005b80001167983 */ /* 0x001ea20000300800 */
[----:B------:R-:W2:Y:S01]  /*5dd30*/  LDL.LU R23, [R1+0x5bc] ;  /* 0x0005bc0001177983 */ /* 0x000ea20000300800 */
[C---:B---3--:R-:W-:Y:S11]  /*5dd40*/  HMMA.16816.F32.BF16 R12, R44.reuse, R18, R12 ;  /* 0x000000122c0c723c */ /* 0x048ff6000004180c */
[----:B------:R-:W-:Y:S11]  /*5dd50*/  @!UPT UIADD3 URZ, URZ, URZ, URZ ;  /* 0x0000003f3f3ff290 */ /* 0x000ff6000fffe03f */
[----:B------:R-:W-:Y:S01]  /*5dd60*/  @!UPT UIADD3 URZ, URZ, URZ, URZ ;  /* 0x0000003f3f3ff290 */ /* 0x000fe2000fffe03f */
[----:B------:R-:W-:Y:S01]  /*5dd70*/  STL.64 [R1+0x5f0], R12 ;  /* 0x0005f00c01007387 */ /* 0x000fe20000100a00 */
[----:B------:R0:W-:Y:S03]  /*5dd80*/  STL.64 [R1+0x5f8], R14 ;  /* 0x0005f80e01007387 */ /* 0x0001e60000100a00 */
[----:B0-----:R-:W3:Y:S01]  /*5dd90*/  LDL.LU.64 R14, [R1+0x2a08] ;  /* 0x002a0800010e7983 */ /* 0x001ee20000300a00 */
[----:B------:R-:W4:Y:S02]  /*5dda0*/  LDL.LU.64 R12, [R1+0x2a00] ;  /* 0x002a0000010c7983 */ /* 0x000f240000300a00 */
[----:B------:R0:W-:Y:S02]  /*5ddb0*/  STL.64 [R1+0x28f0], R18 ;  /* 0x0028f01201007387 */ /* 0x0001e40000100a00 */
[----:B--2---:R-:W-:Y:S01]  /*5ddc0*/  STL.64 [R1+0x28e8], R16 ;  /* 0x0028e81001007387 */ /* 0x004fe20000100a00 */
[----:B0-----:R-:W2:Y:S01]  /*5ddd0*/  LDL.LU.64 R18, [R1+0x138] ;  /* 0x0001380001127983 */ /* 0x001ea20000300a00 */
[C---:B---3--:R-:W-:Y:S11]  /*5dde0*/  HMMA.16816.F32.BF16 R8, R44.reuse, R14, R8 ;  /* 0x0000000e2c08723c */ /* 0x048ff60000041808 */
[----:B------:R-:W-:Y:S11]  /*5ddf0*/  @!UPT UIADD3 URZ, URZ, URZ, URZ ;  /* 0x0000003f3f3ff290 */ /* 0x000ff6000fffe03f */
[----:B------:R-:W-:Y:S01]  /*5de00*/  @!UPT UIADD3 URZ, URZ, URZ, URZ ;  /* 0x0000003f3f3ff290 */ /* 0x000fe2000fffe03f */
[----:B------:R-:W-:Y:S01]  /*5de10*/  STL.64 [R1+0x5e0], R8 ;  /* 0x0005e00801007387 */ /* 0x000fe20000100a00 */
[----:B------:R0:W-:Y:S03]  /*5de20*/  STL.64 [R1+0x5e8], R10 ;  /* 0x0005e80a01007387 */ /* 0x0001e60000100a00 */
[----:B0-----:R-:W3:Y:S01]  /*5de30*/  LDL.LU.64 R10, [R1+0x29f8] ;  /* 0x0029f800010a7983 */ /* 0x001ee20000300a00 */
[----:B------:R-:W2:Y:S02]  /*5de40*/  LDL.LU.64 R8, [R1+0x29f0] ;  /* 0x0029f00001087983 */ /* 0x000ea40000300a00 */
[----:B------:R-:W-:Y:S02]  /*5de50*/  STL.64 [R1+0x28e0], R14 ;  /* 0x0028e00e01007387 */ /* 0x000fe40000100a00 */
[----:B----4-:R0:W-:Y:S02]  /*5de60*/  STL.64 [R1+0x28d8], R12 ;  /* 0x0028d80c01007387 */ /* 0x0101e40000100a00 */
[----:B0-----:R-:W4:Y:S01]  /*5de70*/  LDL.LU R12, [R1+0x5c0] ;  /* 0x0005c000010c7983 */ /* 0x001f220000300800 */
[----:B------:R-:W4:Y:S02]  /*5de80*/  LDL.LU R13, [R1+0x5c4] ;  /* 0x0005c400010d7983 */ /* 0x000f240000300800 */
[----:B------:R-:W4:Y:S02]  /*5de90*/  LDL.LU R14, [R1+0x5c8] ;  /* 0x0005c800010e7983 */ /* 0x000f240000300800 */
[----:B------:R-:W4:Y:S01]  /*5dea0*/  LDL.LU R15, [R1+0x5cc] ;  /* 0x0005cc00010f7983 */ /* 0x000f220000300800 */
[----:B---3--:R-:W-:Y:S11]  /*5deb0*/  HMMA.16816.F32.BF16 R4, R44, R10, R4 ;  /* 0x0000000a2c04723c */ /* 0x008ff60000041804 */
[----:B------:R-:W-:Y:S11]  /*5dec0*/  @!UPT UIADD3 URZ, URZ, URZ, URZ ;  /* 0x0000003f3f3ff290 */ /* 0x000ff6000fffe03f */
[----:B------:R-:W-:Y:S01]  /*5ded0*/  @!UPT UIADD3 URZ, URZ, URZ, URZ ;  /* 0x0000003f3f3ff290 */ /* 0x000fe2000fffe03f */
[----:B------:R-:W-:Y:S01]  /*5dee0*/  STL.64 [R1+0x5d0], R4 ;  /* 0x0005d00401007387 */ /* 0x000fe20000100a00 */
[----:B------:R0:W-:Y:S03]  /*5def0*/  STL.64 [R1+0x5d8], R6 ;  /* 0x0005d80601007387 */ /* 0x0001e60000100a00 */
[----:B0-----:R-:W3:Y:S01]  /*5df00*/  LDL.LU.64 R6, [R1+0x29e8] ;  /* 0x0029e80001067983 */ /* 0x001ee20000300a00 */
[----:B------:R-:W-:Y:S02]  /*5df10*/  STL.64 [R1+0x28d0], R10 ;  /* 0x0028d00a01007387 */ /* 0x000fe40000100a00 */
[----:B--2---:R0:W-:Y:S02]  /*5df20*/  STL.64 [R1+0x28c8], R8 ;  /* 0x0028c80801007387 */ /* 0x0041e40000100a00 */
[----:B0-----:R-:W3:Y:S01]  /*5df30*/  LDL.LU R8, [R1+0x350] ;  /* 0x0003500001087983 */ /* 0x001ee20000300800 */
[----:B------:R-:W3:Y:S02]  /*5df40*/  LDL.LU R9, [R1+0x354] ;  /* 0x0003540001097983 */ /* 0x000ee40000300800 */
[----:B------:R-:W3:Y:S02]  /*5df50*/  LDL.LU R10, [R1+0x358] ;  /* 0x00035800010a7983 */ /* 0x000ee40000300800 */
[----:B------:R-:W3:Y:S02]  /*5df60*/  LDL.LU R11, [R1+0x35c] ;  /* 0x00035c00010b7983 */ /* 0x000ee40000300800 */
[----:B------:R-:W-:-:S02]  /*5df70*/  IMAD.MOV.U32 R29, RZ, RZ, R18 ;  /* 0x000000ffff1d7224 */ /* 0x000fc400078e0012 */
[----:B------:R-:W-:Y:S02]  /*5df80*/  IMAD.MOV.U32 R28, RZ, RZ, R19 ;  /* 0x000000ffff1c7224 */ /* 0x000fe400078e0013 */
[----:B------:R-:W-:Y:S02]  /*5df90*/  IMAD.MOV.U32 R33, RZ, RZ, R26 ;  /* 0x000000ffff217224 */ /* 0x000fe400078e001a */
[----:B------:R-:W-:Y:S02]  /*5dfa0*/  IMAD.MOV.U32 R32, RZ, RZ, R27 ;  /* 0x000000ffff207224 */ /* 0x000fe400078e001b */
[----:B------:R-:W-:Y:S02]  /*5dfb0*/  IMAD.MOV.U32 R49, RZ, RZ, R58 ;  /* 0x000000ffff317224 */ /* 0x000fe400078e003a */
[----:B------:R-:W-:Y:S01]  /*5dfc0*/  IMAD.MOV.U32 R48, RZ, RZ, R59 ;  /* 0x000000ffff307224 */ /* 0x000fe200078e003b */
[----:B---3--:R-:W-:Y:S01]  /*5dfd0*/  HMMA.16816.F32.BF16 R8, R44, R6, R8 ;  /* 0x000000062c08723c */ /* 0x008fe20000041808 */
[----:B------:R-:W0:Y:S04]  /*5dfe0*/  LDSM.16.MT88.4 R44, [R37+0x9800] ;  /* 0x00980000252c783b */ /* 0x000e280000004200 */
[----:B------:R4:W-:Y:S03]  /*5dff0*/  STL.64 [R1+0x2958], R6 ;  /* 0x0029580601007387 */ /* 0x0009e60000100a00 */
[C---:B----4-:R-:W-:Y:S11]  /*5e000*/  HMMA.16816.F32.BF16 R4, R40.reuse, R18, R12 ;  /* 0x000000122804723c */ /* 0x050ff6000004180c */
[----:B------:R-:W-:Y:S04]  /*5e010*/  @!UPT UIADD3 URZ, URZ, URZ, URZ ;  /* 0x0000003f3f3ff290 */ /* 0x000fe8000fffe03f */
[----:B------:R-:W-:Y:S01]  /*5e020*/  STL.64 [R1+0x350], R8 ;  /* 0x0003500801007387 */ /* 0x000fe20000100a00 */
[----:B------:R-:W-:Y:S08]  /*5e030*/  STL.64 [R1+0x358], R10 ;  /* 0x0003580a01007387 */ /* 0x000ff00000100a00 */
[----:B------:R-:W-:Y:S01]  /*5e040*/  IMAD.MOV.U32 R36, RZ, RZ, R6 ;  /* 0x000000ffff247224 */ /* 0x000fe200078e0006 */
[----:B0-----:R-:W-:Y:S01]  /*5e050*/  STL.64 [R1+0x28b0], R46 ;  /* 0x0028b02e01007387 */ /* 0x001fe20000100a00 */
[----:B------:R-:W-:Y:S02]  /*5e060*/  STL.64 [R1+0x28a8], R44 ;  /* 0x0028a82c01007387 */ /* 0x000fe40000100a00 */
[----:B------:R-:W-:Y:S02]  /*5e070*/  STL.64 [R1+0x5c0], R4 ;  /* 0x0005c00401007387 */ /* 0x000fe40000100a00 */
[----:B------:R0:W-:Y:S02]  /*5e080*/  STL.64 [R1+0x5c8], R6 ;  /* 0x0005c80601007387 */ /* 0x0001e40000100a00 */
[C---:B0-----:R-:W-:Y:S01]  /*5e090*/  HMMA.16816.F32.BF16 R4, R40.reuse, R26, R20 ;  /* 0x0000001a2804723c */ /* 0x041fe20000041814 */
[----:B------:R-:W-:Y:S01]  /*5e0a0*/  STL.64 [R1+0x2920], R30 ;  /* 0x0029201e01007387 */ /* 0x000fe20000100a00 */
[----:B------:R-:W-:Y:S11]  /*5e0b0*/  STL.64 [R1+0x2918], R28 ;  /* 0x0029181c01007387 */ /* 0x000ff60000100a00 */
[----:B------:R-:W-:Y:S10]  /*5e0c0*/  @!UPT UIADD3 URZ, URZ, URZ, URZ ;  /* 0x0000003f3f3ff290 */ /* 0x000ff4000fffe03f */
[----:B------:R-:W-:Y:S01]  /*5e0d0*/  STL.64 [R1+0x5b0], R4 ;  /* 0x0005b00401007387 */ /* 0x000fe20000100a00 */
[----:B------:R0:W-:Y:S02]  /*5e0e0*/  STL.64 [R1+0x5b8], R6 ;  /* 0x0005b80601007387 */ /* 0x0001e40000100a00 */
[----:B------:R-:W-:Y:S02]  /*5e0f0*/  IMAD.MOV.U32 R37, RZ, RZ, R6 ;  /* 0x000000ffff257224 */ /* 0x000fe400078e0006 */
[C---:B0-----:R-:W-:Y:S01]  /*5e100*/  HMMA.16816.F32.BF16 R4, R40.reuse, R58, R52 ;  /* 0x0000003a2804723c */ /* 0x041fe20000041834 */
[----:B------:R-:W-:Y:S02]  /*5e110*/  STL.64 [R1+0x2940], R38 ;  /* 0x0029402601007387 */ /* 0x000fe40000100a00 */
[----:B------:R-:W-:Y:S02]  /*5e120*/  STL.64 [R1+0x2938], R36 ;  /* 0x0029382401007387 */ /* 0x000fe40000100a00 */
[----:B------:R-:W-:Y:S02]  /*5e130*/  STL.64 [R1+0x2930], R34 ;  /* 0x0029302201007387 */ /* 0x000fe40000100a00 */
[----:B------:R-:W-:Y:S11]  /*5e140*/  STL.64 [R1+0x2928], R32 ;  /* 0x0029282001007387 */ /* 0x000ff60000100a00 */
[----:B------:R-:W-:Y:S05]  /*5e150*/  @!UPT UIADD3 URZ, URZ, URZ, URZ ;  /* 0x0000003f3f3ff290 */ /* 0x000fea000fffe03f */
[----:B------:R-:W-:Y:S01]  /*5e160*/  STL.64 [R1+0x5a0], R4 ;  /* 0x0005a00401007387 */ /* 0x000fe20000100a00 */
[----:B------:R-:W-:Y:S02]  /*5e170*/  STL.64 [R1+0x5a8], R6 ;  /* 0x0005a80601007387 */ /* 0x000fe40000100a00 */
[----:B------:R-:W2:Y:S02]  /*5e180*/  LDL.LU R56, [R1+0x590] ;  /* 0x0005900001387983 */ /* 0x000ea40000300800 */
[----:B------:R-:W2:Y:S01]  /*5e190*/  LDL.LU R57, [R1+0x594] ;  /* 0x0005940001397983 */ /* 0x000ea20000300800 */
[----:B------:R-:W2:Y:S01]  /*5e1a0*/  LDL.LU R58, [R1+0x598] ;  /* 0x00059800013a7983 */ /* 0x000ea20000300800 */
[----:B------:R-:W2:Y:S02]  /*5e1b0*/  LDL.LU R59, [R1+0x59c] ;  /* 0x00059c00013b7983 */ /* 0x000ea40000300800 */
[----:B------:R-:W3:Y:S02]  /*5e1c0*/  LDL.LU.64 R22, [R1+0xf8] ;  /* 0x0000f80001167983 */ /* 0x000ee40000300a00 */
[----:B---3--:R0:W-:Y:S04]  /*5e1d0*/  STL.64 [R1+0x29d8], R22 ;  /* 0x0029d81601007387 */ /* 0x0081e80000100a00 */
[----:B0-----:R-:W2:Y:S01]  /*5e1e0*/  LDL.LU.64 R22, [R1+0x108] ;  /* 0x0001080001167983 */ /* 0x001ea20000300a00 */
[----:B------:R-:W3:Y:S02]  /*5e1f0*/  LDL.LU R32, [R1+0x570] ;  /* 0x0005700001207983 */ /* 0x000ee40000300800 */
[----:B------:R-:W3:Y:S02]  /*5e200*/  LDL.LU R33, [R1+0x574] ;  /* 0x0005740001217983 */ /* 0x000ee40000300800 */
[----:B------:R-:W4:Y:S01]  /*5e210*/  LDL.LU R34, [R1+0x578] ;  /* 0x0005780001227983 */ /* 0x000f220000300800 */
[----:B------:R-:W4:Y:S04]  /*5e220*/  LDL.LU R35, [R1+0x57c] ;  /* 0x00057c0001237983 */ /* 0x000f280000300800 */
[----:B----4-:R-:W-:Y:S01]  /*5e230*/  STL.64 [R1+0x29d0], R34 ;  /* 0x0029d02201007387 */ /* 0x010fe20000100a00 */
[----:B---3--:R0:W-:Y:S01]  /*5e240*/  STL.64 [R1+0x29c8], R32 ;  /* 0x0029c82001007387 */ /* 0x0081e20000100a00 */
[----:B--2---:R-:W-:Y:S02]  /*5e250*/  HMMA.16816.F32.BF16 R56, R40, R22, R56 ;  /* 0x000000162838723c */ /* 0x004fe40000041838 */
[----:B0-----:R-:W2:Y:S01]  /*5e260*/  LDL.LU R32, [R1+0x580] ;  /* 0x0005800001207983 */ /* 0x001ea20000300800 */
[----:B------:R-:W2:Y:S02]  /*5e270*/  LDL.LU R33, [R1+0x584] ;  /* 0x0005840001217983 */ /* 0x000ea40000300800 */
[----:B------:R-:W2:Y:S02]  /*5e280*/  LDL.LU R34, [R1+0x588] ;  /* 0x0005880001227983 */ /* 0x000ea40000300800 */
[----:B------:R-:W2:Y:S01]  /*5e290*/  LDL.LU R35, [R1+0x58c] ;  /* 0x00058c0001237983 */ /* 0x000ea20000300800 */
[----:B------:R-:W3:Y:S01]  /*5e2a0*/  LDL.LU.64 R38, [R1+0xe8] ;  /* 0x0000e80001267983 */ /* 0x000ee20000300a00 */
[----:B------:R-:W4:Y:S02]  /*5e2b0*/  LDL.LU R28, [R1+0x560] ;  /* 0x00056000011c7983 */ /* 0x000f240000300800 */
[----:B------:R-:W4:Y:S02]  /*5e2c0*/  LDL.LU R29, [R1+0x564] ;  /* 0x00056400011d7983 */ /* 0x000f240000300800 */
[----:B------:R-:W4:Y:S01]  /*5e2d0*/  LDL.LU R30, [R1+0x568] ;  /* 0x00056800011e7983 */ /* 0x000f220000300800 */
[----:B------:R-:W4:Y:S01]  /*5e2e0*/  LDL.LU R31, [R1+0x56c] ;  /* 0x00056c00011f7983 */ /* 0x000f220000300800 */
[----:B------:R-:W4:Y:S02]  /*5e2f0*/  LDL.LU.64 R46, [R1+0xd8] ;  /* 0x0000d800012e7983 */ /* 0x000f240000300a00 */
        /* <DEDUP_REMOVED lines=15> */
[----:B------:R-:W-:Y:S02]  /*5e3f0*/  STL [R1+0x2860], R48 ;  /* 0x0028603001007387 */ /* 0x000fe40000100800 */
[----:B------:R-:W-:Y:S02]  /*5e400*/  STL [R1+0x285c], R49 ;  /* 0x00285c3101007387 */ /* 0x000fe40000100800 */
[----:B------:R0:W-:Y:S01]  /*5e410*/  STL.64 [R1+0x590], R56 ;  /* 0x0005903801007387 */ /* 0x0001e20000100a00 */
[----:B------:R1:W-:Y:S01]  /*5e420*/  STL.64 [R1+0x598], R58 ;  /* 0x0005983a01007387 */ /* 0x0003e20000100a00 */
[----:B0-----:R-:W-:-:S03]  /*5e430*/  IMAD.MOV.U32 R57, RZ, RZ, R22 ;  /* 0x000000ffff397224 */ /* 0x001fc600078e0016 */
[----:B-1----:R-:W2:Y:S01]  /*5e440*/  LDL.LU.64 R58, [R1+0x29e0] ;  /* 0x0029e000013a7983 */ /* 0x002ea20000300a00 */
[----:B------:R-:W-:Y:S02]  /*5e450*/  IMAD.MOV.U32 R56, RZ, RZ, R23 ;  /* 0x000000ffff387224 */ /* 0x000fe400078e0017 */
[----:B------:R-:W2:Y:S03]  /*5e460*/  LDL.LU.64 R22, [R1+0x29d8] ;  /* 0x0029d80001167983 */ /* 0x000ea60000300a00 */
[----:B------:R-:W-:Y:S01]  /*5e470*/  STL [R1+0x2868], R56 ;  /* 0x0028683801007387 */ /* 0x000fe20000100800 */
        /* <DEDUP_REMOVED lines=8> */
[----:B------:R-:W-:Y:S02]  /*5e500*/  IMAD.MOV.U32 R2, RZ, RZ, R22 ;  /* 0x000000ffff027224 */ /* 0x000fe400078e0016 */
[----:B------:R-:W-:Y:S02]  /*5e510*/  IMAD.MOV.U32 R0, RZ, RZ, R23 ;  /* 0x000000ffff007224 */ /* 0x000fe400078e0017 */
[----:B------:R-:W2:Y:S01]  /*5e520*/  LDL.LU.64 R22, [R1+0x29c0] ;  /* 0x0029c00001167983 */ /* 0x000ea20000300a00 */
[C---:B----4-:R-:W-:Y:S08]  /*5e530*/  HMMA.16816.F32.BF16 R28, R40.reuse, R46, R28 ;  /* 0x0000002e281c723c */ /* 0x050ff0000004181c */
[----:B------:R-:W-:Y:S01]  /*5e540*/  HMMA.16816.F32.BF16 R4, R40, R10, R4 ;  /* 0x0000000a2804723c */ /* 0x000fe20000041804 */
[----:B---3--:R-:W-:Y:S01]  /*5e550*/  IMAD.MOV.U32 R3, RZ, RZ, R39 ;  /* 0x000000ffff037224 */ /* 0x008fe200078e0027 */
[----:B------:R-:W-:Y:S01]  /*5e560*/  STL [R1+0x2870], R0 ;  /* 0x0028700001007387 */ /* 0x000fe20000100800 */
[----:B------:R-:W-:-:S02]  /*5e570*/  IMAD.MOV.U32 R49, RZ, RZ, R38 ;  /* 0x000000ffff317224 */ /* 0x000fc400078e0026 */
[----:B------:R0:W-:Y:S02]  /*5e580*/  STL [R1+0x286c], R2 ;  /* 0x00286c0201007387 */ /* 0x0001e40000100800 */
[----:B------:R-:W-:Y:S02]  /*5e590*/  IMAD.MOV.U32 R20, RZ, RZ, R47 ;  /* 0x000000ffff147224 */ /* 0x000fe400078e002f */
[----:B------:R-:W-:Y:S02]  /*5e5a0*/  IMAD.MOV.U32 R21, RZ, RZ, R46 ;  /* 0x000000ffff157224 */ /* 0x000fe400078e002e */
[----:B------:R-:W-:Y:S02]  /*5e5b0*/  IMAD.MOV.U32 R48, RZ, RZ, R11 ;  /* 0x000000ffff307224 */ /* 0x000fe400078e000b */
[----:B------:R-:W-:Y:S02]  /*5e5c0*/  IMAD.MOV.U32 R57, RZ, RZ, R10 ;  /* 0x000000ffff397224 */ /* 0x000fe400078e000a */
[----:B------:R-:W-:-:S02]  /*5e5d0*/  IMAD.MOV.U32 R56, RZ, RZ, R19 ;  /* 0x000000ffff387224 */ /* 0x000fc400078e0013 */
[----:B0-----:R-:W-:Y:S01]  /*5e5e0*/  IMAD.MOV.U32 R2, RZ, RZ, R18 ;  /* 0x000000ffff027224 */ /* 0x001fe200078e0012 */
[C---:B--2---:R-:W-:Y:S11]  /*5e5f0*/  HMMA.16816.F32.BF16 R32, R40.reuse, R38, R32 ;  /* 0x000000262820723c */ /* 0x044ff60000041820 */
[----:B------:R-:W-:Y:S11]  /*5e600*/  @!UPT UIADD3 URZ, URZ, URZ, URZ ;  /* 0x0000003f3f3ff290 */ /* 0x000ff6000fffe03f */
[----:B------:R-:W-:Y:S01]  /*5e610*/  @!UPT UIADD3 URZ, URZ, URZ, URZ ;  /* 0x0000003f3f3ff290 */ /* 0x000fe2000fffe03f */
[----:B------:R-:W-:Y:S01]  /*5e620*/  STL.64 [R1+0x570], R32 ;  /* 0x0005702001007387 */ /* 0x000fe20000100a00 */
[----:B------:R-:W-:Y:S02]  /*5e630*/  STL.64 [R1+0x578], R34 ;  /* 0x0005782201007387 */ /* 0x000fe40000100a00 */
[----:B------:R-:W-:Y:S02]  /*5e640*/  STL [R1+0x2878], R3 ;  /* 0x0028780301007387 */ /* 0x000fe40000100800 */
[----:B------:R-:W-:Y:S01]  /*5e650*/  STL [R1+0x2874], R49 ;  /* 0x0028743101007387 */ /* 0x000fe20000100800 */
[----:B------:R-:W-:Y:S01]  /*5e660*/  STL.64 [R1+0x560], R28 ;  /* 0x0005601c01007387 */ /* 0x000fe20000100a00 */
[----:B------:R-:W-:Y:S02]  /*5e670*/  STL.64 [R1+0x568], R30 ;  /* 0x0005681e01007387 */ /* 0x000fe40000100a00 */
[----:B------:R-:W-:Y:S02]  /*5e680*/  STL [R1+0x2880], R20 ;  /* 0x0028801401007387 */ /* 0x000fe40000100800 */
[----:B------:R-:W-:Y:S01]  /*5e690*/  STL [R1+0x287c], R21 ;  /* 0x00287c1501007387 */ /* 0x000fe20000100800 */
[----:B------:R-:W-:Y:S01]  /*5e6a0*/  STL.64 [R1+0x29b8], R22 ;  /* 0x0029b81601007387 */ /* 0x000fe20000100a00 */
        /* <DEDUP_REMOVED lines=10> */
[----:B------:R-:W-:Y:S02]  /*5e750*/  STL.64 [R1+0x29a0], R58 ;  /* 0x0029a03a01007387 */ /* 0x000fe40000100a00 */
[----:B------:R-:W-:Y:S11]  /*5e760*/  STL [R1+0x288c], R2 ;  /* 0x00288c0201007387 */ /* 0x000ff60000100800 */
[----:B------:R-:W-:Y:S08]  /*5e770*/  @!UPT UIADD3 URZ, URZ, URZ, URZ ;  /* 0x0000003f3f3ff290 */ /* 0x000ff0000fffe03f */
[----:B------:R0:W-:Y:S01]  /*5e780*/  STL.64 [R1+0x530], R4 ;  /* 0x0005300401007387 */ /* 0x0001e20000100a00 */
[----:B------:R1:W-:Y:S02]  /*5e790*/  STL.64 [R1+0x538], R6 ;  /* 0x0005380601007387 */ /* 0x0003e40000100a00 */
[----:B------:R-:W2:Y:S02]  /*5e7a0*/  LDL.LU R8, [R1+0x4b0] ;  /* 0x0004b00001087983 */ /* 0x000ea40000300800 */
[----:B------:R-:W2:Y:S01]  /*5e7b0*/  LDL.LU R9, [R1+0x4b4] ;  /* 0x0004b40001097983 */ /* 0x000ea20000300800 */
[----:B------:R-:W3:Y:S01]  /*5e7c0*/  LDL.LU R10, [R1+0x4b8] ;  /* 0x0004b800010a7983 */ /* 0x000ee20000300800 */
[----:B------:R-:W3:Y:S03]  /*5e7d0*/  LDL.LU R11, [R1+0x4bc] ;  /* 0x0004bc00010b7983 */ /* 0x000ee60000300800 */
[----:B---3--:R-:W-:Y:S01]  /*5e7e0*/  STL.64 [R1+0x2968], R10 ;  /* 0x0029680a01007387 */ /* 0x008fe20000100a00 */
[----:B--2---:R-:W-:Y:S02]  /*5e7f0*/  STL.64 [R1+0x2960], R8 ;  /* 0x0029600801007387 */ /* 0x004fe40000100a00 */
[----:B0-----:R-:W2:Y:S02]  /*5e800*/  LDL.LU R4, [R1+0x4e0] ;  /* 0x0004e00001047983 */ /* 0x001ea40000300800 */
[----:B------:R-:W2:Y:S01]  /*5e810*/  LDL.LU R5, [R1+0x4e4] ;  /* 0x0004e40001057983 */ /* 0x000ea20000300800 */
[----:B-1----:R-:W3:Y:S01]  /*5e820*/  LDL.LU R6, [R1+0x4e8] ;  /* 0x0004e80001067983 */ /* 0x002ee20000300800 */
[----:B------:R-:W3:Y:S03]  /*5e830*/  LDL.LU R7, [R1+0x4ec] ;  /* 0x0004ec0001077983 */ /* 0x000ee60000300800 */
[----:B---3--:R-:W-:Y:S01]  /*5e840*/  STL.64 [R1+0x2978], R6 ;  /* 0x0029780601007387 */ /* 0x008fe20000100a00 */
[----:B--2---:R0:W-:Y:S03]  /*5e850*/  STL.64 [R1+0x2970], R4 ;  /* 0x0029700401007387 */ /* 0x0041e60000100a00 */
[----:B0-----:R-:W2:Y:S01]  /*5e860*/  LDL.LU R4, [R1+0x4f0] ;  /* 0x0004f00001047983 */ /* 0x001ea20000300800 */
[----:B------:R-:W2:Y:S02]  /*5e870*/  LDL.LU R5, [R1+0x4f4] ;  /* 0x0004f40001057983 */ /* 0x000ea40000300800 */
[----:B------:R-:W3:Y:S02]  /*5e880*/  LDL.LU R6, [R1+0x4f8] ;  /* 0x0004f80001067983 */ /* 0x000ee40000300800 */
[----:B------:R-:W3:Y:S01]  /*5e890*/  LDL.LU R7, [R1+0x4fc] ;  /* 0x0004fc0001077983 */ /* 0x000ee20000300800 */
[----:B------:R-:W4:Y:S01]  /*5e8a0*/  LDL.LU R56, [R1+0x510] ;  /* 0x0005100001387983 */ /* 0x000f220000300800 */
[----:B------:R-:W4:Y:S02]  /*5e8b0*/  LDL.LU R57, [R1+0x514] ;  /* 0x0005140001397983 */ /* 0x000f240000300800 */
[----:B------:R-:W2:Y:S02]  /*5e8c0*/  LDL.LU R58, [R1+0x518] ;  /* 0x00051800013a7983 */ /* 0x000ea40000300800 */
[----:B------:R-:W2:Y:S01]  /*5e8d0*/  LDL.LU R59, [R1+0x51c] ;  /* 0x00051c00013b7983 */ /* 0x000ea20000300800 */
[----:B------:R-:W3:Y:S01]  /*5e8e0*/  LDL.LU R20, [R1+0x520] ;  /* 0x0005200001147983 */ /* 0x000ee20000300800 */
[----:B------:R-:W3:Y:S02]  /*5e8f0*/  LDL.LU R21, [R1+0x524] ;  /* 0x0005240001157983 */ /* 0x000ee40000300800 */
[----:B------:R-:W3:Y:S02]  /*5e900*/  LDL.LU R22, [R1+0x528] ;  /* 0x0005280001167983 */ /* 0x000ee40000300800 */
[----:B------:R-:W3:Y:S01]  /*5e910*/  LDL.LU R23, [R1+0x52c] ;  /* 0x00052c0001177983 */ /* 0x000ee20000300800 */
[----:B--2---:R0:W-:Y:S01]  /*5e920*/  STL.64 [R1+0x29b0], R58 ;  /* 0x0029b03a01007387 */ /* 0x0041e20000100a00 */
[----:B----4-:R-:W-:Y:S03]  /*5e930*/  STL.64 [R1+0x29a8], R56 ;  /* 0x0029a83801007387 */ /* 0x010fe60000100a00 */
[----:B0-----:R-:W2:Y:S01]  /*5e940*/  LDL.LU.64 R58, [R1+0x98] ;  /* 0x00009800013a7983 */ /* 0x001ea20000300a00 */
[----:B---3--:R0:W-:Y:S02]  /*5e950*/  STL.64 [R1+0x2988], R6 ;  /* 0x0029880601007387 */ /* 0x0081e40000100a00 */
[----:B------:R-:W-:Y:S01]  /*5e960*/  STL.64 [R1+0x2980], R4 ;  /* 0x0029800401007387 */ /* 0x000fe20000100a00 */
[----:B0-----:R-:W3:Y:S04]  /*5e970*/  LDL.LU.64 R6, [R1+0x78] ;  /* 0x0000780001067983 */ /* 0x001ee80000300a00 */
[----:B---3--:R0:W-:Y:S04]  /*5e980*/  STL.64 [R1+0x2998], R6 ;  /* 0x0029980601007387 */ /* 0x0081e80000100a00 */
[----:B0-----:R-:W3:Y:S01]  /*5e990*/  LDL.LU.64 R6, [R1+0x88] ;  /* 0x0000880001067983 */ /* 0x001ee20000300a00 */
[----:B------:R-:W4:Y:S01]  /*5e9a0*/  LDL.LU.64 R10, [R1+0x68] ;  /* 0x00006800010a7983 */ /* 0x000f220000300a00 */
[----:B--2---:R-:W-:Y:S01]  /*5e9b0*/  HMMA.16816.F32.BF16 R20, R40, R58, R20 ;  /* 0x0000003a2814723c */ /* 0x004fe20000041814 */
[----:B------:R-:W-:-:S02]  /*5e9c0*/  IMAD.MOV.U32 R49, RZ, RZ, R54 ;  /* 0x000000ffff317224 */ /* 0x000fc400078e0036 */
[----:B------:R-:W-:Y:S02]  /*5e9d0*/  IMAD.MOV.U32 R0, RZ, RZ, R55 ;  /* 0x000000ffff007224 */ /* 0x000fe400078e0037 */
[----:B------:R-:W-:Y:S01]  /*5e9e0*/  IMAD.MOV.U32 R3, RZ, RZ, R59 ;  /* 0x000000ffff037224 */ /* 0x000fe200078e003b */
[----:B----4-:R0:W-:Y:S01]  /*5e9f0*/  STL.64 [R1+0x2990], R10 ;  /* 0x0029900a01007387 */ /* 0x0101e20000100a00 */
[----:B------:R-:W2:Y:S02]  /*5ea00*/  LDL.LU R8, [R1+0x500] ;  /* 0x0005000001087983 */ /* 0x000ea40000300800 */
[----:B------:R-:W2:Y:S01]  /*5ea10*/  LDL.LU R9, [R1+0x504] ;  /* 0x0005040001097983 */ /* 0x000ea20000300800 */
[----:B0-----:R-:W2:Y:S01]  /*5ea20*/  LDL.LU R10, [R1+0x508] ;  /* 0x00050800010a7983 */ /* 0x001ea20000300800 */
[----:B------:R-:W2:Y:S02]  /*5ea30*/  LDL.LU R11, [R1+0x50c] ;  /* 0x00050c00010b7983 */ /* 0x000ea40000300800 */
[----:B------:R-:W4:Y:S02]  /*5ea40*/  LDL.LU.64 R54, [R1+0x58] ;  /* 0x0000580001367983 */ /* 0x000f240000300a00 */
        /* <DEDUP_REMOVED lines=10> */
[----:B------:R-:W2:Y:S02]  /*5eaf0*/  LDL.LU.64 R14, [R1+0x28] ;  /* 0x00002800010e7983 */ /* 0x000ea40000300a00 */
[----:B------:R-:W2:Y:S02]  /*5eb00*/  LDL.LU R16, [R1+0x4a0] ;  /* 0x0004a00001107983 */ /* 0x000ea40000300800 */
[----:B------:R-:W2:Y:S01]  /*5eb10*/  LDL.LU R17, [R1+0x4a4] ;  /* 0x0004a40001117983 */ /* 0x000ea20000300800 */
[----:B------:R-:W2:Y:S01]  /*5eb20*/  LDL.LU R18, [R1+0x4a8] ;  /* 0x0004a80001127983 */ /* 0x000ea20000300800 */
[----:B------:R-:W2:Y:S02]  /*5eb30*/  LDL.LU R19, [R1+0x4ac] ;  /* 0x0004ac0001137983 */ /* 0x000ea40000300800 */
[----:B------:R-:W2:Y:S02]  /*5eb40*/  LDL.LU.64 R26, [R1+0x18] ;  /* 0x00001800011a7983 */ /* 0x000ea40000300a00 */
[----:B------:R-:W-:Y:S01]  /*5eb50*/  STL [R1+0x2898], R0 ;  /* 0x0028980001007387 */ /* 0x000fe20000100800 */
[----:B------:R-:W-:Y:S01]  /*5eb60*/  STL [R1+0x2894], R49 ;  /* 0x0028943101007387 */ /* 0x000fe20000100800 */
[----:B------:R0:W-:Y:S02]  /*5eb70*/  STL.64 [R1+0x520], R20 ;  /* 0x0005201401007387 */ /* 0x0001e40000100a00 */
[----:B------:R1:W-:Y:S02]  /*5eb80*/  STL.64 [R1+0x528], R22 ;  /* 0x0005281601007387 */ /* 0x0003e40000100a00 */
[----:B0-----:R-:W-:Y:S01]  /*5eb90*/  IMAD.MOV.U32 R21, RZ, RZ, R58 ;  /* 0x000000ffff157224 */ /* 0x001fe200078e003a */
[----:B-1----:R-:W2:Y:S01]  /*5eba0*/  LDL.LU.64 R22, [R1+0x29b8] ;  /* 0x0029b80001167983 */ /* 0x002ea20000300a00 */
[----:B------:R-:W2:Y:S02]  /*5ebb0*/  LDL.LU.64 R58, [R1+0x29b0] ;  /* 0x0029b000013a7983 */ /* 0x000ea40000300a00 */
[----:B------:R-:W2:Y:S02]  /*5ebc0*/  LDL.LU.64 R56, [R1+0x29a8] ;  /* 0x0029a80001387983 */ /* 0x000ea40000300a00 */
[----:B------:R-:W-:Y:S01]  /*5ebd0*/  STL [R1+0x28a0], R3 ;  /* 0x0028a00301007387 */ /* 0x000fe20000100800 */
[----:B------:R-:W-:Y:S01]  /*5ebe0*/  STL [R1+0x289c], R21 ;  /* 0x00289c1501007387 */ /* 0x000fe20000100800 */
[----:B---3--:R-:W-:Y:S01]  /*5ebf0*/  IMAD.MOV.U32 R20, RZ, RZ, R7 ;  /* 0x000000ffff147224 */ /* 0x008fe200078e0007 */
[C---:B--2---:R-:W-:Y:S11]  /*5ec00*/  HMMA.16816.F32.BF16 R56, R40.reuse, R6, R56 ;  /* 0x000000062838723c */ /* 0x044ff60000041838 */
[----:B------:R-:W-:Y:S11]  /*5ec10*/  @!UPT UIADD3 URZ, URZ, URZ, URZ ;  /* 0x0000003f3f3ff290 */ /* 0x000ff6000fffe03f */
[----:B------:R-:W-:Y:S01]  /*5ec20*/  @!UPT UIADD3 URZ, URZ, URZ, URZ ;  /* 0x0000003f3f3ff290 */ /* 0x000fe2000fffe03f */
[----:B------:R0:W-:Y:S01]  /*5ec30*/  STL.64 [R1+0x510], R56 ;  /* 0x0005103801007387 */ /* 0x0001e20000100a00 */
[----:B------:R1:W-:Y:S02]  /*5ec40*/  STL.64 [R1+0x518], R58 ;  /* 0x0005183a01007387 */ /* 0x0003e40000100a00 */
[----:B0-----:R-:W-:Y:S01]  /*5ec50*/  IMAD.MOV.U32 R57, RZ, RZ, R6 ;  /* 0x000000ffff397224 */ /* 0x001fe200078e0006 */
[----:B-1----:R-:W2:Y:S01]  /*5ec60*/  LDL.LU.64 R58, [R1+0x29a0] ;  /* 0x0029a000013a7983 */ /* 0x002ea20000300a00 */
[----:B------:R-:W3:Y:S03]  /*5ec70*/  LDL.LU.64 R6, [R1+0x2998] ;  /* 0x0029980001067983 */ /* 0x000ee60000300a00 */
[----:B------:R-:W-:Y:S01]  /*5ec80*/  STL [R1+0x28a4], R57 ;  /* 0x0028a43901007387 */ /* 0x000fe20000100800 */
[----:B---3--:R-:W-:Y:S01]  /*5ec90*/  HMMA.16816.F32.BF16 R8, R40, R6, R8 ;  /* 0x000000062808723c */ /* 0x008fe20000041808 */
[----:B------:R-:W-:-:S02]  /*5eca0*/  IMAD.MOV.U32 R2, RZ, RZ, R6 ;  /* 0x000000ffff027224 */ /* 0x000fc400078e0006 */
[----:B------:R-:W-:Y:S11]  /*5ecb0*/  IMAD.MOV.U32 R48, RZ, RZ, R7 ;  /* 0x000000ffff307224 */ /* 0x000ff600078e0007 */
[----:B------:R-:W-:Y:S09]  /*5ecc0*/  @!UPT UIADD3 URZ, URZ, URZ, URZ ;  /* 0x0000003f3f3ff290 */ /* 0x000ff2000fffe03f */
[----:B------:R-:W-:Y:S01]  /*5ecd0*/  STL.64 [R1+0x500], R8 ;  /* 0x0005000801007387 */ /* 0x000fe20000100a00 */
[----:B------:R0:W-:Y:S03]  /*5ece0*/  STL.64 [R1+0x508], R10 ;  /* 0x0005080a01007387 */ /* 0x0001e60000100a00 */
[----:B0-----:R-:W3:Y:S01]  /*5ecf0*/  LDL.LU.64 R10, [R1+0x2990] ;  /* 0x00299000010a7983 */ /* 0x001ee20000300a00 */
[----:B------:R-:W3:Y:S02]  /*5ed00*/  LDL.LU.64 R6, [R1+0x2988] ;  /* 0x0029880001067983 */ /* 0x000ee40000300a00 */
[----:B------:R-:W3:Y:S02]  /*5ed10*/  LDL.LU.64 R4, [R1+0x2980] ;  /* 0x0029800001047983 */ /* 0x000ee40000300a00 */
[----:B---3--:R-:W-:Y:S11]  /*5ed20*/  HMMA.16816.F32.BF16 R4, R40, R10, R4 ;  /* 0x0000000a2804723c */ /* 0x008ff60000041804 */
[----:B------:R-:W-:Y:S11]  /*5ed30*/  @!UPT UIADD3 URZ, URZ, URZ, URZ ;  /* 0x0000003f3f3ff290 */ /* 0x000ff6000fffe03f */
[----:B------:R-:W-:Y:S01]  /*5ed40*/  @!UPT UIADD3 URZ, URZ, URZ, URZ ;  /* 0x0000003f3f3ff290 */ /* 0x000fe2000fffe03f */
[----:B------:R-:W-:Y:S01]  /*5ed50*/  STL.64 [R1+0x4f0], R4 ;  /* 0x0004f00401007387 */ /* 0x000fe20000100a00 */
[----:B------:R0:W-:Y:S03]  /*5ed60*/  STL.64 [R1+0x4f8], R6 ;  /* 0x0004f80601007387 */ /* 0x0001e60000100a00 */
[----:B0-----:R-:W3:Y:S01]  /*5ed70*/  LDL.LU.64 R6, [R1+0x2978] ;  /* 0x0029780001067983 */ /* 0x001ee20000300a00 */
[----:B------:R-:W3:Y:S02]  /*5ed80*/  LDL.LU.64 R4, [R1+0x2970] ;  /* 0x0029700001047983 */ /* 0x000ee40000300a00 */
[----:B------:R-:W-:Y:S02]  /*5ed90*/  IMAD.MOV.U32 R49, RZ, RZ, R10 ;  /* 0x000000ffff317224 */ /* 0x000fe400078e000a */
[----:B------:R-:W-:Y:S02]  /*5eda0*/  IMAD.MOV.U32 R56, RZ, RZ, R11 ;  /* 0x000000ffff387224 */ /* 0x000fe400078e000b */
[----:B------:R-:W2:Y:S01]  /*5edb0*/  LDL.LU.64 R10, [R1+0x2968] ;  /* 0x00296800010a7983 */ /* 0x000ea20000300a00 */
[----:B------:R-:W2:Y:S02]  /*5edc0*/  LDL.LU.64 R8, [R1+0x2960] ;  /* 0x0029600001087983 */ /* 0x000ea40000300a00 */
[----:B----4-:R-:W-:-:S02]  /*5edd0*/  IMAD.MOV.U32 R21, RZ, RZ, R54 ;  /* 0x000000ffff157224 */ /* 0x010fc400078e0036 */
[----:B------:R-:W-:Y:S02]  /*5ede0*/  IMAD.MOV.U32 R0, RZ, RZ, R55 ;  /* 0x000000ffff007224 */ /* 0x000fe400078e0037 */
[----:B------:R-:W-:Y:S02]  /*5edf0*/  IMAD.MOV.U32 R60, RZ, RZ, R14 ;  /* 0x000000ffff3c7224 */ /* 0x000fe400078e000e */
[----:B------:R-:W-:Y:S02]  /*5ee00*/  IMAD.MOV.U32 R61, RZ, RZ, R15 ;  /* 0x000000ffff3d7224 */ /* 0x000fe400078e000f */
[----:B------:R-:W-:Y:S02]  /*5ee10*/  IMAD.MOV.U32 R57, RZ, RZ, R38 ;  /* 0x000000ffff397224 */ /* 0x000fe400078e0026 */
[----:B------:R-:W-:Y:S01]  /*5ee20*/  IMAD.MOV.U32 R3, RZ, RZ, R39 ;  /* 0x000000ffff037224 */ /* 0x000fe200078e0027 */
[C---:B---3--:R-:W-:Y:S11]  /*5ee30*/  HMMA.16816.F32.BF16 R4, R40.reuse, R54, R4 ;  /* 0x000000362804723c */ /* 0x048ff60000041804 */
[----:B------:R-:W-:Y:S11]  /*5ee40*/  @!UPT UIADD3 URZ, URZ, URZ, URZ ;  /* 0x0000003f3f3ff290 */ /* 0x000ff6000fffe03f */
[----:B------:R-:W-:Y:S01]  /*5ee50*/  @!UPT UIADD3 URZ, URZ, URZ, URZ ;  /* 0x0000003f3f3ff290 */ /* 0x000fe2000fffe03f */
[----:B------:R-:W-:Y:S01]  /*5ee60*/  STL.64 [R1+0x4e0], R4 ;  /* 0x0004e00401007387 */ /* 0x000fe20000100a00 */
[----:B------:R0:W-:Y:S03]  /*5ee70*/  STL.64 [R1+0x4e8], R6 ;  /* 0x0004e80601007387 */ /* 0x0001e60000100a00 */
[----:B0-----:R-:W3:Y:S01]  /*5ee80*/  LDL.LU.64 R6, [R1+0x2958] ;  /* 0x0029580001067983 */ /* 0x001ee20000300a00 */
[----:B------:R-:W4:Y:S02]  /*5ee90*/  LDL.LU.64 R54, [R1+0x2950] ;  /* 0x0029500001367983 */ /* 0x000f240000300a00 */
[----:B------:R-:W-:Y:S02]  /*5eea0*/  STL.64 [R1+0x2900], R22 ;  /* 0x0029001601007387 */ /* 0x000fe40000100a00 */
[----:B------:R0:W-:Y:S02]  /*5eeb0*/  STL.64 [R1+0x28f8], R20 ;  /* 0x0028f81401007387 */ /* 0x0001e40000100a00 */
[C---:B0-----:R-:W-:Y:S08]  /*5eec0*/  HMMA.16816.F32.BF16 R20, R40.reuse, R38, R32 ;  /* 0x000000262814723c */ /* 0x041ff00000041820 */
[C---:B--2---:R-:W-:Y:S11]  /*5eed0*/  HMMA.16816.F32.BF16 R8, R40.reuse, R14, R8 ;  /* 0x0000000e2808723c */ /* 0x044ff60000041808 */
[----:B------:R-:W-:Y:S04]  /*5eee0*/  @!UPT UIADD3 URZ, URZ, URZ, URZ ;  /* 0x0000003f3f3ff290 */ /* 0x000fe8000fffe03f */
[----:B------:R-:W-:Y:S01]  /*5eef0*/  STL.64 [R1+0x4d0], R20 ;  /* 0x0004d01401007387 */ /* 0x000fe20000100a00 */
[----:B------:R0:W-:Y:S02]  /*5ef00*/  STL.64 [R1+0x4d8], R22 ;  /* 0x0004d81601007387 */ /* 0x0001e40000100a00 */
[C---:B0-----:R-:W-:Y:S11]  /*5ef10*/  HMMA.16816.F32.BF16 R20, R40.reuse, R46, R28 ;  /* 0x0000002e2814723c */ /* 0x041ff6000004181c */
[----:B------:R-:W-:Y:S11]  /*5ef20*/  @!UPT UIADD3 URZ, URZ, URZ, URZ ;  /* 0x0000003f3f3ff290 */ /* 0x000ff6000fffe03f */
[----:B------:R-:W-:Y:S01]  /*5ef30*/  @!UPT UIADD3 URZ, URZ, URZ, URZ ;  /* 0x0000003f3f3ff290 */ /* 0x000fe2000fffe03f */
[----:B------:R-:W-:Y:S01]  /*5ef40*/  STL.64 [R1+0x4c0], R20 ;  /* 0x0004c01401007387 */ /* 0x000fe20000100a00 */
[----:B------:R-:W-:Y:S02]  /*5ef50*/  STL.64 [R1+0x4c8], R22 ;  /* 0x0004c81601007387 */ /* 0x000fe40000100a00 */
[----:B------:R-:W-:Y:S02]  /*5ef60*/  STL.64 [R1+0x4b0], R8 ;  /* 0x0004b00801007387 */ /* 0x000fe40000100a00 */
[----:B------:R0:W-:Y:S02]  /*5ef70*/  STL.64 [R1+0x4b8], R10 ;  /* 0x0004b80a01007387 */ /* 0x0001e40000100a00 */
[----:B0-----:R-:W-:Y:S01]  /*5ef80*/  HMMA.16816.F32.BF16 R8, R40, R26, R16 ;  /* 0x0000001a2808723c */ /* 0x001fe20000041810 */
[----:B------:R-:W-:Y:S11]  /*5ef90*/  IMAD.MOV.U32 R5, RZ, RZ, R26 ;  /* 0x000000ffff057224 */ /* 0x000ff600078e001a */
[----:B------:R-:W-:Y:S11]  /*5efa0*/  @!UPT UIADD3 URZ, URZ, URZ, URZ ;  /* 0x0000003f3f3ff290 */ /* 0x000ff6000fffe03f */
[----:B------:R0:W-:Y:S01]  /*5efb0*/  STL.64 [R1+0x4a0], R8 ;  /* 0x0004a00801007387 */ /* 0x0001e20000100a00 */
[----:B------:R1:W-:Y:S02]  /*5efc0*/  STL.64 [R1+0x4a8], R10 ;  /* 0x0004a80a01007387 */ /* 0x0003e40000100a00 */
[----:B------:R-:W2:Y:S02]  /*5efd0*/  LDL.LU R12, [R1+0x400] ;  /* 0x00040000010c7983 */ /* 0x000ea40000300800 */
[----:B------:R-:W2:Y:S01]  /*5efe0*/  LDL.LU R13, [R1+0x404] ;  /* 0x00040400010d7983 */ /* 0x000ea20000300800 */
[----:B------:R-:W2:Y:S01]  /*5eff0*/  LDL.LU R14, [R1+0x408] ;  /* 0x00040800010e7983 */ /* 0x000ea20000300800 */
[----:B------:R-:W2:Y:S02]  /*5f000*/  LDL.LU R15, [R1+0x40c] ;  /* 0x00040c00010f7983 */ /* 0x000ea40000300800 */
[----:B------:R-:W-:Y:S01]  /*5f010*/  IMAD.MOV.U32 R4, RZ, RZ, R27 ;  /* 0x000000ffff047224 */ /* 0x000fe200078e001b */
[----:B0-----:R-:W3:Y:S01]  /*5f020*/  LDL.LU R8, [R1+0x480] ;  /* 0x0004800001087983 */ /* 0x001ee20000300800 */
[----:B------:R-:W3:Y:S02]  /*5f030*/  LDL.LU R9, [R1+0x484] ;  /* 0x0004840001097983 */ /* 0x000ee40000300800 */
[----:B-1----:R-:W3:Y:S02]  /*5f040*/  LDL.LU R10, [R1+0x488] ;  /* 0x00048800010a7983 */ /* 0x002ee40000300800 */
[----:B------:R-:W3:Y:S01]  /*5f050*/  LDL.LU R11, [R1+0x48c] ;  /* 0x00048c00010b7983 */ /* 0x000ee20000300800 */
[----:B------:R-:W3:Y:S01]  /*5f060*/  LDL.LU R24, [R1+0x490] ;  /* 0x0004900001187983 */ /* 0x000ee20000300800 */
[----:B------:R-:W3:Y:S02]  /*5f070*/  LDL.LU R25, [R1+0x494] ;  /* 0x0004940001197983 */ /* 0x000ee40000300800 */
[----:B------:R-:W3:Y:S02]  /*5f080*/  LDL.LU R26, [R1+0x498] ;  /* 0x00049800011a7983 */ /* 0x000ee40000300800 */
[----:B------:R-:W3:Y:S01]  /*5f090*/  LDL.LU R27, [R1+0x49c] ;  /* 0x00049c00011b7983 */ /* 0x000ee20000300800 */
[----:B------:R-:W3:Y:S01]  /*5f0a0*/  LDL.LU.64 R38, [R1+0x8] ;  /* 0x0000080001267983 */ /* 0x000ee20000300a00 */
[----:B------:R-:W-:-:S02]  /*5f0b0*/  IMAD.MOV.U32 R53, RZ, RZ, R46 ;  /* 0x000000ffff357224 */ /* 0x000fc400078e002e */
[----:B------:R-:W-:Y:S01]  /*5f0c0*/  IMAD.MOV.U32 R52, RZ, RZ, R47 ;  /* 0x000000ffff347224 */ /* 0x000fe200078e002f */
        /* <DEDUP_REMOVED lines=9> */
[----:B------:R-:W2:Y:S03]  /*5f160*/  LDL.LU R47, [R1+0x46c] ;  /* 0x00046c00012f7983 */ /* 0x000ea60000300800 */
[----:B0-----:R-:W4:Y:S01]  /*5f170*/  LDL.LU R12, [R1+0x430] ;  /* 0x00043000010c7983 */ /* 0x001f220000300800 */
        /* <DEDUP_REMOVED lines=8> */
[----:B------:R-:W4:Y:S01]  /*5f200*/  LDL.LU R29, [R1+0x444] ;  /* 0x00044400011d7983 */ /* 0x000f220000300800 */
[----:B---3--:R-:W-:Y:S01]  /*5f210*/  HMMA.16816.F32.BF16 R24, R40, R38, R24 ;  /* 0x000000262818723c */ /* 0x008fe20000041818 */
[----:B------:R-:W3:Y:S01]  /*5f220*/  LDL.LU R30, [R1+0x448] ;  /* 0x00044800011e7983 */ /* 0x000ee20000300800 */
[----:B------:R-:W3:Y:S01]  /*5f230*/  LDL.LU R31, [R1+0x44c] ;  /* 0x00044c00011f7983 */ /* 0x000ee20000300800 */
[----:B------:R-:W3:Y:S02]  /*5f240*/  LDL.LU R20, [R1+0x420] ;  /* 0x0004200001147983 */ /* 0x000ee40000300800 */
[----:B------:R-:W3:Y:S02]  /*5f250*/  LDL.LU R21, [R1+0x424] ;  /* 0x0004240001157983 */ /* 0x000ee40000300800 */
[----:B------:R-:W3:Y:S01]  /*5f260*/  LDL.LU R22, [R1+0x428] ;  /* 0x0004280001167983 */ /* 0x000ee20000300800 */
[----:B------:R-:W3:Y:S01]  /*5f270*/  LDL.LU R23, [R1+0x42c] ;  /* 0x00042c0001177983 */ /* 0x000ee20000300800 */
[----:B------:R-:W-:Y:S02]  /*5f280*/  STL.64 [R1+0x28c0], R6 ;  /* 0x0028c00601007387 */ /* 0x000fe40000100a00 */
[----:B------:R0:W-:Y:S02]  /*5f290*/  STL.64 [R1+0x28b8], R4 ;  /* 0x0028b80401007387 */ /* 0x0001e40000100a00 */
[----:B0-----:R-:W4:Y:S01]  /*5f2a0*/  LDL.LU R4, [R1+0x470] ;  /* 0x0004700001047983 */ /* 0x001f220000300800 */
[----:B------:R-:W4:Y:S02]  /*5f2b0*/  LDL.LU R5, [R1+0x474] ;  /* 0x0004740001057983 */ /* 0x000f240000300800 */
[----:B------:R-:W4:Y:S02]  /*5f2c0*/  LDL.LU R6, [R1+0x478] ;  /* 0x0004780001067983 */ /* 0x000f240000300800 */
[----:B------:R-:W4:Y:S05]  /*5f2d0*/  LDL.LU R7, [R1+0x47c] ;  /* 0x00047c0001077983 */ /* 0x000f2a0000300800 */
[----:B------:R0:W-:Y:S01]  /*5f2e0*/  STL.64 [R1+0x490], R24 ;  /* 0x0004901801007387 */ /* 0x0001e20000100a00 */
[----:B------:R1:W-:Y:S02]  /*5f2f0*/  STL.64 [R1+0x498], R26 ;  /* 0x0004981a01007387 */ /* 0x0003e40000100a00 */
[----:B0-----:R-:W-:Y:S01]  /*5f300*/  IMAD.MOV.U32 R25, RZ, RZ, R38 ;  /* 0x000000ffff197224 */ /* 0x001fe200078e0026 */
[----:B-1----:R-:W3:Y:S01]  /*5f310*/  LDL.LU.64 R26, [R1+0x2948] ;  /* 0x00294800011a7983 */ /* 0x002ee20000300a00 */
[----:B------:R-:W-:-:S02]  /*5f320*/  IMAD.MOV.U32 R24, RZ, RZ, R39 ;  /* 0x000000ffff187224 */ /* 0x000fc400078e0027 */
[----:B------:R-:W3:Y:S01]  /*5f330*/  LDL.LU.64 R38, [R1+0x2940] ;  /* 0x0029400001267983 */ /* 0x000ee20000300a00 */
[C---:B------:R-:W-:Y:S01]  /*5f340*/  HMMA.16816.F32.BF16 R8, R40.reuse, R58, R8 ;  /* 0x0000003a2808723c */ /* 0x040fe20000041808 */
[----:B------:R-:W3:Y:S11]  /*5f350*/  LDL.LU.64 R36, [R1+0x2938] ;  /* 0x0029380001247983 */ /* 0x000ef60000300a00 */
[----:B------:R-:W-:Y:S11]  /*5f360*/  @!UPT UIADD3 URZ, URZ, URZ, URZ ;  /* 0x0000003f3f3ff290 */ /* 0x000ff6000fffe03f */
[----:B------:R0:W-:Y:S01]  /*5f370*/  STL.64 [R1+0x480], R8 ;  /* 0x0004800801007387 */ /* 0x0001e20000100a00 */
[----:B------:R1:W-:Y:S03]  /*5f380*/  STL.64 [R1+0x488], R10 ;  /* 0x0004880a01007387 */ /* 0x0003e60000100a00 */
[----:B0-----:R-:W3:Y:S01]  /*5f390*/  LDL.LU R8, [R1+0x3f0] ;  /* 0x0003f00001087983 */ /* 0x001ee20000300800 */
[----:B------:R-:W3:Y:S02]  /*5f3a0*/  LDL.LU R9, [R1+0x3f4] ;  /* 0x0003f40001097983 */ /* 0x000ee40000300800 */
[----:B-1----:R-:W3:Y:S02]  /*5f3b0*/  LDL.LU R10, [R1+0x3f8] ;  /* 0x0003f800010a7983 */ /* 0x002ee40000300800 */
[----:B------:R-:W3:Y:S01]  /*5f3c0*/  LDL.LU R11, [R1+0x3fc] ;  /* 0x0003fc00010b7983 */ /* 0x000ee20000300800 */
[----:B------:R-:W-:Y:S01]  /*5f3d0*/  STL.64 [R1+0x2700], R58 ;  /* 0x0027003a01007387 */ /* 0x000fe20000100a00 */
[C---:B--2---:R-:W-:Y:S08]  /*5f3e0*/  HMMA.16816.F32.BF16 R44, R40.reuse, R50, R44 ;  /* 0x00000032282c723c */ /* 0x044ff0000004182c */
[C---:B----4-:R-:W-:Y:S08]  /*5f3f0*/  HMMA.16816.F32.BF16 R4, R40.reuse, R54, R4 ;  /* 0x000000362804723c */ /* 0x050ff00000041804 */
[C---:B---3--:R-:W-:Y:S11]  /*5f400*/  HMMA.16816.F32.BF16 R32, R40.reuse, R38, R32 ;  /* 0x000000262820723c */ /* 0x048ff60000041820 */
[----:B------:R-:W-:Y:S04]  /*5f410*/  @!UPT UIADD3 URZ, URZ, URZ, URZ ;  /* 0x0000003f3f3ff290 */ /* 0x000fe8000fffe03f */
[----:B------:R0:W-:Y:S01]  /*5f420*/  STL.64 [R1+0x470], R4 ;  /* 0x0004700401007387 */ /* 0x0001e20000100a00 */
[----:B------:R1:W-:Y:S03]  /*5f430*/  STL.64 [R1+0x478], R6 ;  /* 0x0004780601007387 */ /* 0x0003e60000100a00 */
[----:B0-----:R-:W2:Y:S01]  /*5f440*/  LDL.LU R4, [R1+0x3e0] ;  /* 0x0003e00001047983 */ /* 0x001ea20000300800 */
[----:B------:R-:W2:Y:S02]  /*5f450*/  LDL.LU R5, [R1+0x3e4] ;  /* 0x0003e40001057983 */ /* 0x000ea40000300800 */
[----:B-1----:R-:W2:Y:S02]  /*5f460*/  LDL.LU R6, [R1+0x3e8] ;  /* 0x0003e80001067983 */ /* 0x002ea40000300800 */
[----:B------:R-:W2:Y:S01]  /*5f470*/  LDL.LU R7, [R1+0x3ec] ;  /* 0x0003ec0001077983 */ /* 0x000ea20000300800 */
[----:B------:R-:W-:Y:S01]  /*5f480*/  STL.64 [R1+0x2708], R54 ;  /* 0x0027083601007387 */ /* 0x000fe20000100a00 */
[----:B------:R0:W-:Y:S02]  /*5f490*/  STL.64 [R1+0x460], R44 ;  /* 0x0004602c01007387 */ /* 0x0001e40000100a00 */
[----:B------:R1:W-:Y:S01]  /*5f4a0*/  STL.64 [R1+0x468], R46 ;  /* 0x0004682e01007387 */ /* 0x0003e20000100a00 */
[----:B0-----:R-:W3:Y:S01]  /*5f4b0*/  LDL.LU R44, [R1+0x340] ;  /* 0x00034000012c7983 */ /* 0x001ee20000300800 */
[----:B------:R-:W3:Y:S02]  /*5f4c0*/  LDL.LU R45, [R1+0x344] ;  /* 0x00034400012d7983 */ /* 0x000ee40000300800 */
[----:B-1----:R-:W3:Y:S02]  /*5f4d0*/  LDL.LU R46, [R1+0x348] ;  /* 0x00034800012e7983 */ /* 0x002ee40000300800 */
[----:B------:R-:W3:Y:S01]  /*5f4e0*/  LDL.LU R47, [R1+0x34c] ;  /* 0x00034c00012f7983 */ /* 0x000ee20000300800 */
[----:B------:R-:W-:Y:S01]  /*5f4f0*/  STL.64 [R1+0x2710], R50 ;  /* 0x0027103201007387 */ /* 0x000fe20000100a00 */
[----:B------:R-:W-:Y:S02]  /*5f500*/  STL.64 [R1+0x450], R32 ;  /* 0x0004502001007387 */ /* 0x000fe40000100a00 */
[----:B------:R0:W-:Y:S02]  /*5f510*/  STL.64 [R1+0x458], R34 ;  /* 0x0004582201007387 */ /* 0x0001e40000100a00 */
[----:B0-----:R-:W4:Y:S01]  /*5f520*/  LDL.LU.64 R34, [R1+0x2930] ;  /* 0x0029300001227983 */ /* 0x001f220000300a00 */
[----:B------:R-:W2:Y:S02]  /*5f530*/  LDL.LU.64 R32, [R1+0x2928] ;  /* 0x0029280001207983 */ /* 0x000ea40000300a00 */
[----:B------:R-:W-:Y:S02]  /*5f540*/  STL.64 [R1+0x26f8], R38 ;  /* 0x0026f82601007387 */ /* 0x000fe40000100a00 */
[----:B------:R-:W-:Y:S01]  /*5f550*/  STL.64 [R1+0x26f0], R36 ;  /* 0x0026f02401007387 */ /* 0x000fe20000100a00 */
[C---:B----4-:R-:W-:Y:S11]  /*5f560*/  HMMA.16816.F32.BF16 R28, R40.reuse, R34, R28 ;  /* 0x00000022281c723c */ /* 0x050ff6000004181c */
[----:B------:R-:W-:Y:S11]  /*5f570*/  @!UPT UIADD3 URZ, URZ, URZ, URZ ;  /* 0x0000003f3f3ff290 */ /* 0x000ff6000fffe03f */
[----:B------:R-:W-:Y:S01]  /*5f580*/  @!UPT UIADD3 URZ, URZ, URZ, URZ ;  /* 0x0000003f3f3ff290 */ /* 0x000fe2000fffe03f */
[----:B------:R-:W-:Y:S01]  /*5f590*/  STL.64 [R1+0x440], R28 ;  /* 0x0004401c01007387 */ /* 0x000fe20000100a00 */
[----:B------:R0:W-:Y:S03]  /*5f5a0*/  STL.64 [R1+0x448], R30 ;  /* 0x0004481e01007387 */ /* 0x0001e60000100a00 */
[----:B0-----:R-:W4:Y:S01]  /*5f5b0*/  LDL.LU.64 R30, [R1+0x2920] ;  /* 0x00292000011e7983 */ /* 0x001f220000300a00 */
[C---:B------:R-:W-:Y:S01]  /*5f5c0*/  HMMA.16816.F32.BF16 R20, R40.reuse, R26, R20 ;  /* 0x0000001a2814723c */ /* 0x040fe20000041814 */
[----:B------:R-:W2:Y:S07]  /*5f5d0*/  LDL.LU.64 R28, [R1+0x2918] ;  /* 0x00291800011c7983 */ /* 0x000eae0000300a00 */
[C---:B----4-:R-:W-:Y:S11]  /*5f5e0*/  HMMA.16816.F32.BF16 R12, R40.reuse, R30, R12 ;  /* 0x0000001e280c723c */ /* 0x050ff6000004180c */
[----:B------:R-:W-:Y:S11]  /*5f5f0*/  @!UPT UIADD3 URZ, URZ, URZ, URZ ;  /* 0x0000003f3f3ff290 */ /* 0x000ff6000fffe03f */
[----:B------:R-:W-:Y:S01]  /*5f600*/  @!UPT UIADD3 URZ, URZ, URZ, URZ ;  /* 0x0000003f3f3ff290 */ /* 0x000fe2000fffe03f */
[----:B------:R-:W-:Y:S01]  /*5f610*/  STL.64 [R1+0x430], R12 ;  /* 0x0004300c01007387 */ /* 0x000fe20000100a00 */
[----:B------:R0:W-:Y:S03]  /*5f620*/  STL.64 [R1+0x438], R14 ;  /* 0x0004380e01007387 */ /* 0x0001e60000100a00 */
[----:B0-----:R-:W4:Y:S01]  /*5f630*/  LDL.LU.64 R14, [R1+0x2910] ;  /* 0x00291000010e7983 */ /* 0x001f220000300a00 */
[----:B------:R-:W4:Y:S02]  /*5f640*/  LDL.LU.64 R12, [R1+0x2908] ;  /* 0x00290800010c7983 */ /* 0x000f240000300a00 */
[----:B------:R-:W-:Y:S02]  /*5f650*/  STL.64 [R1+0x420], R20 ;  /* 0x0004201401007387 */ /* 0x000fe40000100a00 */
[----:B------:R0:W-:Y:S02]  /*5f660*/  STL.64 [R1+0x428], R22 ;  /* 0x0004281601007387 */ /* 0x0001e40000100a00 */
[----:B0-----:R-:W2:Y:S01]  /*5f670*/  LDL.LU.64 R22, [R1+0x2900] ;  /* 0x0029000001167983 */ /* 0x001ea20000300a00 */
[----:B------:R-:W3:Y:S02]  /*5f680*/  LDL.LU.64 R20, [R1+0x28f8] ;  /* 0x0028f80001147983 */ /* 0x000ee40000300a00 */
[----:B------:R-:W-:Y:S01]  /*5f690*/  STL.64 [R1+0x26d0], R26 ;  /* 0x0026d01a01007387 */ /* 0x000fe20000100a00 */
[C---:B--2---:R-:W-:Y:S11]  /*5f6a0*/  HMMA.16816.F32.BF16 R16, R40.reuse, R22, R16 ;  /* 0x000000162810723c */ /* 0x044ff60000041810 */
[----:B------:R-:W-:Y:S11]  /*5f6b0*/  @!UPT UIADD3 URZ, URZ, URZ, URZ ;  /* 0x0000003f3f3ff290 */ /* 0x000ff6000fffe03f */
[----:B------:R-:W-:Y:S01]  /*5f6c0*/  @!UPT UIADD3 URZ, URZ, URZ, URZ ;  /* 0x0000003f3f3ff290 */ /* 0x000fe2000fffe03f */
[----:B------:R-:W-:Y:S01]  /*5f6d0*/  STL.64 [R1+0x410], R16 ;  /* 0x0004101001007387 */ /* 0x000fe20000100a00 */
[----:B------:R0:W-:Y:S03]  /*5f6e0*/  STL.64 [R1+0x418], R18 ;  /* 0x0004181201007387 */ /* 0x0001e60000100a00 */
[----:B0-----:R-:W4:Y:S01]  /*5f6f0*/  LDL.LU.64 R18, [R1+0x28f0] ;  /* 0x0028f00001127983 */ /* 0x001f220000300a00 */
[----:B------:R-:W2:Y:S02]  /*5f700*/  LDL.LU.64 R16, [R1+0x28e8] ;  /* 0x0028e80001107983 */ /* 0x000ea40000300a00 */
        /* <DEDUP_REMOVED lines=20> */
[----:B------:R-:W2:Y:S02]  /*5f850*/  LDL.LU.64 R8, [R1+0x28c8] ;  /* 0x0028c80001087983 */ /* 0x000ea40000300a00 */
[----:B------:R-:W-:Y:S02]  /*5f860*/  STL.64 [R1+0x26b0], R14 ;  /* 0x0026b00e01007387 */ /* 0x000fe40000100a00 */
[----:B---3--:R-:W-:Y:S01]  /*5f870*/  STL.64 [R1+0x26a8], R12 ;  /* 0x0026a80c01007387 */ /* 0x008fe20000100a00 */
[C---:B----4-:R-:W-:Y:S11]  /*5f880*/  HMMA.16816.F32.BF16 R4, R40.reuse, R10, R4 ;  /* 0x0000000a2804723c */ /* 0x050ff60000041804 */
[----:B------:R-:W-:Y:S11]  /*5f890*/  @!UPT UIADD3 URZ, URZ, URZ, URZ ;  /* 0x0000003f3f3ff290 */ /* 0x000ff6000fffe03f */
[----:B------:R-:W-:Y:S01]  /*5f8a0*/  @!UPT UIADD3 URZ, URZ, URZ, URZ ;  /* 0x0000003f3f3ff290 */ /* 0x000fe2000fffe03f */
[----:B------:R-:W-:Y:S01]  /*5f8b0*/  STL.64 [R1+0x3e0], R4 ;  /* 0x0003e00401007387 */ /* 0x000fe20000100a00 */
[----:B------:R0:W-:Y:S03]  /*5f8c0*/  STL.64 [R1+0x3e8], R6 ;  /* 0x0003e80601007387 */ /* 0x0001e60000100a00 */
[----:B0-----:R-:W3:Y:S01]  /*5f8d0*/  LDL.LU.64 R6, [R1+0x28c0] ;  /* 0x0028c00001067983 */ /* 0x001ee20000300a00 */
[----:B------:R-:W4:Y:S02]  /*5f8e0*/  LDL.LU.64 R4, [R1+0x28b8] ;  /* 0x0028b80001047983 */ /* 0x000f240000300a00 */
[----:B------:R-:W-:Y:S02]  /*5f8f0*/  STL.64 [R1+0x2720], R10 ;  /* 0x0027200a01007387 */ /* 0x000fe40000100a00 */
[----:B--2---:R0:W-:Y:S02]  /*5f900*/  STL.64 [R1+0x2718], R8 ;  /* 0x0027180801007387 */ /* 0x0041e40000100a00 */
[----:B0-----:R-:W2:Y:S01]  /*5f910*/  LDL.LU R8, [R1+0x330] ;  /* 0x0003300001087983 */ /* 0x001ea20000300800 */
[----:B------:R-:W2:Y:S02]  /*5f920*/  LDL.LU R9, [R1+0x334] ;  /* 0x0003340001097983 */ /* 0x000ea40000300800 */
[----:B------:R-:W2:Y:S02]  /*5f930*/  LDL.LU R10, [R1+0x338] ;  /* 0x00033800010a7983 */ /* 0x000ea40000300800 */
[----:B------:R-:W2:Y:S01]  /*5f940*/  LDL.LU R11, [R1+0x33c] ;  /* 0x00033c00010b7983 */ /* 0x000ea20000300800 */
[----:B---3--:R-:W-:Y:S01]  /*5f950*/  HMMA.16816.F32.BF16 R40, R40, R6, R44 ;  /* 0x000000062828723c */ /* 0x008fe2000004182c */
[----:B------:R-:W2:Y:S01]  /*5f960*/  LDL.LU.64 R46, [R1+0x28b0] ;  /* 0x0028b000012e7983 */ /* 0x000ea20000300a00 */
[----:B------:R-:W2:Y:S02]  /*5f970*/  LDL.LU.64 R44, [R1+0x28a8] ;  /* 0x0028a800012c7983 */ /* 0x000ea40000300a00 */
[----:B------:R-:W-:-:S02]  /*5f980*/  IMAD.MOV.U32 R14, RZ, RZ, R29 ;  /* 0x000000ffff0e7224 */ /* 0x000fc400078e001d */
[----:B------:R-:W-:Y:S02]  /*5f990*/  IMAD.MOV.U32 R15, RZ, RZ, R28 ;  /* 0x000000ffff0f7224 */ /* 0x000fe400078e001c */
[----:B------:R-:W-:Y:S02]  /*5f9a0*/  IMAD.MOV.U32 R38, RZ, RZ, R33 ;  /* 0x000000ffff267224 */ /* 0x000fe400078e0021 */
[----:B------:R-:W-:Y:S01]  /*5f9b0*/  IMAD.MOV.U32 R39, RZ, RZ, R32 ;  /* 0x000000ffff277224 */ /* 0x000fe200078e0020 */
[----:B------:R-:W-:Y:S11]  /*5f9c0*/  STL.64 [R1+0x2698], R6 ;  /* 0x0026980601007387 */ /* 0x000ff60000100a00 */
[----:B------:R-:W-:Y:S01]  /*5f9d0*/  @!UPT UIADD3 URZ, URZ, URZ, URZ ;  /* 0x0000003f3f3ff290 */ /* 0x000fe2000fffe03f */
[----:B------:R-:W-:Y:S01]  /*5f9e0*/  STL.64 [R1+0x340], R40 ;  /* 0x0003402801007387 */ /* 0x000fe20000100a00 */
[----:B------:R-:W-:Y:S02]  /*5f9f0*/  STL.64 [R1+0x348], R42 ;  /* 0x0003482a01007387 */ /* 0x000fe40000100a00 */
[----:B------:R-:W-:Y:S02]  /*5fa00*/  IMAD.MOV.U32 R22, RZ, RZ, R25 ;  /* 0x000000ffff167224 */ /* 0x000fe400078e0019 */
[----:B------:R-:W-:Y:S01]  /*5fa10*/  IMAD.MOV.U32 R23, RZ, RZ, R24 ;  /* 0x000000ffff177224 */ /* 0x000fe200078e0018 */
[C---:B--2---:R-:W-:Y:S11]  /*5fa20*/  HMMA.16816.F32.BF16 R8, R44.reuse, R14, R8 ;  /* 0x0000000e2c08723c */ /* 0x044ff60000041808 */
[----:B------:R-:W-:Y:S11]  /*5fa30*/  @!UPT UIADD3 URZ, URZ, URZ, URZ ;  /* 0x0000003f3f3ff290 */ /* 0x000ff6000fffe03f */
[----:B------:R-:W-:Y:S01]  /*5fa40*/  @!UPT UIADD3 URZ, URZ, URZ, URZ ;  /* 0x0000003f3f3ff290 */ /* 0x000fe2000fffe03f */
[----:B------:R-:W-:Y:S01]  /*5fa50*/  STL.64 [R1+0x330], R8 ;  /* 0x0003300801007387 */ /* 0x000fe20000100a00 */
[----:B------:R-:W-:Y:S02]  /*5fa60*/  IMAD.MOV.U32 R28, RZ, RZ, R10 ;  /* 0x000000ffff1c7224 */ /* 0x000fe400078e000a */
[----:B------:R0:W-:Y:S02]  /*5fa70*/  STL.64 [R1+0x338], R10 ;  /* 0x0003380a01007387 */ /* 0x0001e40000100a00 */
[----:B------:R-:W-:Y:S02]  /*5fa80*/  IMAD.MOV.U32 R32, RZ, RZ, R8 ;  /* 0x000000ffff207224 */ /* 0x000fe400078e0008 */
[----:B0-----:R-:W-:Y:S11]  /*5fa90*/  HMMA.16816.F32.BF16 R8, R44, R38, R16 ;  /* 0x000000262c08723c */ /* 0x001ff60000041810 */
[----:B------:R-:W-:Y:S11]  /*5faa0*/  @!UPT UIADD3 URZ, URZ, URZ, URZ ;  /* 0x0000003f3f3ff290 */ /* 0x000ff6000fffe03f */
[----:B------:R-:W-:Y:S02]  /*5fab0*/  @!UPT UIADD3 URZ, URZ, URZ, URZ ;  /* 0x0000003f3f3ff290 */ /* 0x000fe4000fffe03f */
[----:B------:R-:W-:Y:S01]  /*5fac0*/  IMAD.MOV.U32 R33, RZ, RZ, R8 ;  /* 0x000000ffff217224 */ /* 0x000fe200078e0008 */
[----:B------:R0:W-:Y:S01]  /*5fad0*/  STL.64 [R1+0x320], R8 ;  /* 0x0003200801007387 */ /* 0x0001e20000100a00 */
[----:B------:R1:W-:Y:S02]  /*5fae0*/  STL.64 [R1+0x328], R10 ;  /* 0x0003280a01007387 */ /* 0x0003e40000100a00 */
[----:B------:R2:W-:Y:S01]  /*5faf0*/  STL.64 [R1+0x2730], R34 ;  /* 0x0027302201007387 */ /* 0x0005e20000100a00 */
[----:B------:R-:W-:Y:S01]  /*5fb00*/  STL.64 [R1+0x2728], R32 ;  /* 0x0027282001007387 */ /* 0x000fe20000100a00 */
[----:B------:R-:W-:Y:S02]  /*5fb10*/  STL.64 [R1+0x2738], R22 ;  /* 0x0027381601007387 */ /* 0x000fe40000100a00 */
[----:B------:R-:W3:Y:S02]  /*5fb20*/  LDL.LU R16, [R1+0x200] ;  /* 0x0002000001107983 */ /* 0x000ee40000300800 */
[----:B------:R-:W3:Y:S01]  /*5fb30*/  LDL.LU R17, [R1+0x204] ;  /* 0x0002040001117983 */ /* 0x000ee20000300800 */
[----:B------:R-:W2:Y:S01]  /*5fb40*/  LDL.LU R18, [R1+0x208] ;  /* 0x0002080001127983 */ /* 0x000ea20000300800 */
[----:B------:R-:W2:Y:S02]  /*5fb50*/  LDL.LU R19, [R1+0x20c] ;  /* 0x00020c0001137983 */ /* 0x000ea40000300800 */
[----:B----4-:R-:W-:-:S02]  /*5fb60*/  IMAD.MOV.U32 R14, RZ, RZ, R5 ;  /* 0x000000ffff0e7224 */ /* 0x010fc400078e0005 */
[----:B------:R-:W-:Y:S01]  /*5fb70*/  IMAD.MOV.U32 R15, RZ, RZ, R4 ;  /* 0x000000ffff0f7224 */ /* 0x000fe200078e0004 */
[----:B--2---:R2:W-:Y:S01]  /*5fb80*/  STL.64 [R1+0x2748], R18 ;  /* 0x0027481201007387 */ /* 0x0045e20000100a00 */
[----:B---3--:R-:W-:Y:S03]  /*5fb90*/  STL.64 [R1+0x2740], R16 ;  /* 0x0027401001007387 */ /* 0x008fe60000100a00 */
[----:B------:R3:W-:Y:S02]  /*5fba0*/  STL.64 [R1+0x2750], R14 ;  /* 0x0027500e01007387 */ /* 0x0007e40000100a00 */
[----:B------:R-:W4:Y:S01]  /*5fbb0*/  LDL.LU R4, [R1+0x210] ;  /* 0x0002100001047983 */ /* 0x000f220000300800 */
[----:B------:R-:W4:Y:S01]  /*5fbc0*/  LDL.LU R5, [R1+0x214] ;  /* 0x0002140001057983 */ /* 0x000f220000300800 */
[----:B------:R-:W2:Y:S02]  /*5fbd0*/  LDL.LU R6, [R1+0x218] ;  /* 0x0002180001067983 */ /* 0x000ea40000300800 */
[----:B------:R-:W2:Y:S02]  /*5fbe0*/  LDL.LU R7, [R1+0x21c] ;  /* 0x00021c0001077983 */ /* 0x000ea40000300800 */
[----:B--2---:R2:W-:Y:S01]  /*5fbf0*/  STL.64 [R1+0x2760], R6 ;  /* 0x0027600601007387 */ /* 0x0045e20000100a00 */
[----:B----4-:R-:W-:Y:S02]  /*5fc00*/  STL.64 [R1+0x2758], R4 ;  /* 0x0027580401007387 */ /* 0x010fe40000100a00 */
[----:B------:R-:W4:Y:S02]  /*5fc10*/  LDL.LU R24, [R1+0x1f0] ;  /* 0x0001f00001187983 */ /* 0x000f240000300800 */
[----:B------:R-:W4:Y:S01]  /*5fc20*/  LDL.LU R25, [R1+0x1f4] ;  /* 0x0001f40001197983 */ /* 0x000f220000300800 */
[----:B------:R-:W2:Y:S01]  /*5fc30*/  LDL.LU R26, [R1+0x1f8] ;  /* 0x0001f800011a7983 */ /* 0x000ea20000300800 */
[----:B------:R-:W2:Y:S02]  /*5fc40*/  LDL.LU R27, [R1+0x1fc] ;  /* 0x0001fc00011b7983 */ /* 0x000ea40000300800 */
[----:B------:R-:W-:-:S02]  /*5fc50*/  IMAD.MOV.U32 R58, RZ, RZ, R53 ;  /* 0x000000ffff3a7224 */ /* 0x000fc400078e0035 */
[----:B------:R-:W-:Y:S01]  /*5fc60*/  IMAD.MOV.U32 R59, RZ, RZ, R52 ;  /* 0x000000ffff3b7224 */ /* 0x000fe200078e0034 */
[----:B--2---:R-:W-:Y:S01]  /*5fc70*/  STL.64 [R1+0x2770], R26 ;  /* 0x0027701a01007387 */ /* 0x004fe20000100a00 */
[----:B----4-:R2:W-:Y:S03]  /*5fc80*/  STL.64 [R1+0x2768], R24 ;  /* 0x0027681801007387 */ /* 0x0105e60000100a00 */
[----:B------:R4:W-:Y:S02]  /*5fc90*/  STL.64 [R1+0x2778], R58 ;  /* 0x0027783a01007387 */ /* 0x0009e40000100a00 */
[----:B------:R-:W2:Y:S01]  /*5fca0*/  LDL.LU R52, [R1+0x230] ;  /* 0x0002300001347983 */ /* 0x000ea20000300800 */
[----:B------:R-:W2:Y:S01]  /*5fcb0*/  LDL.LU R53, [R1+0x234] ;  /* 0x0002340001357983 */ /* 0x000ea20000300800 */
[----:B------:R-:W2:Y:S02]  /*5fcc0*/  LDL.LU R54, [R1+0x238] ;  /* 0x0002380001367983 */ /* 0x000ea40000300800 */
[----:B------:R-:W2:Y:S02]  /*5fcd0*/  LDL.LU R55, [R1+0x23c] ;  /* 0x00023c0001377983 */ /* 0x000ea40000300800 */
[----:B------:R-:W-:-:S02]  /*5fce0*/  IMAD.MOV.U32 R50, RZ, RZ, R57 ;  /* 0x000000ffff327224 */ /* 0x000fc400078e0039 */
[----:B------:R-:W-:Y:S02]  /*5fcf0*/  IMAD.MOV.U32 R51, RZ, RZ, R3 ;  /* 0x000000ffff337224 */ /* 0x000fe400078e0003 */
[----:B------:R-:W-:Y:S01]  /*5fd00*/  IMAD.MOV.U32 R29, RZ, RZ, R10 ;  /* 0x000000ffff1d7224 */ /* 0x000fe200078e000a */
[----:B--2---:R-:W-:Y:S01]  /*5fd10*/  STL.64 [R1+0x2788], R54 ;  /* 0x0027883601007387 */ /* 0x004fe20000100a00 */
[----:B------:R2:W-:Y:S02]  /*5fd20*/  STL.64 [R1+0x2780], R52 ;  /* 0x0027803401007387 */ /* 0x0005e40000100a00 */
        /* <DEDUP_REMOVED lines=11> */
[----:B--2---:R-:W-:Y:S01]  /*5fde0*/  STL.64 [R1+0x27a0], R10 ;  /* 0x0027a00a01007387 */ /* 0x004fe20000100a00 */
[----:B------:R-:W-:Y:S02]  /*5fdf0*/  STL.64 [R1+0x2798], R8 ;  /* 0x0027980801007387 */ /* 0x000fe40000100a00 */
[----:B------:R-:W2:Y:S02]  /*5fe00*/  LDL.LU R21, [R1+0x289c] ;  /* 0x00289c0001157983 */ /* 0x000ea40000300800 */
[----:B------:R-:W2:Y:S01]  /*5fe10*/  LDL.LU R0, [R1+0x2898] ;  /* 0x0028980001007983 */ /* 0x000ea20000300800 */
[----:B------:R0:W-:Y:S01]  /*5fe20*/  STL.64 [R1+0x27a8], R34 ;  /* 0x0027a82201007387 */ /* 0x0001e20000100a00 */
[----:B------:R-:W0:Y:S02]  /*5fe30*/  LDL.LU R49, [R1+0x2894] ;  /* 0x0028940001317983 */ /* 0x000e240000300800 */
[----:B------:R-:W2:Y:S02]  /*5fe40*/  LDL.LU R56, [R1+0x2890] ;  /* 0x0028900001387983 */ /* 0x000ea40000300800 */
[----:B------:R1:W-:Y:S01]  /*5fe50*/  STL.64 [R1+0x27b0], R18 ;  /* 0x0027b01201007387 */ /* 0x0003e20000100a00 */
[----:B------:R-:W2:Y:S01]  /*5fe60*/  LDL.LU R12, [R1+0x260] ;  /* 0x00026000010c7983 */ /* 0x000ea20000300800 */
[----:B------:R-:W2:Y:S02]  /*5fe70*/  LDL.LU R13, [R1+0x264] ;  /* 0x00026400010d7983 */ /* 0x000ea40000300800 */
[----:B---3--:R-:W3:Y:S02]  /*5fe80*/  LDL.LU R14, [R1+0x268] ;  /* 0x00026800010e7983 */ /* 0x008ee40000300800 */
[----:B------:R-:W3:Y:S02]  /*5fe90*/  LDL.LU R15, [R1+0x26c] ;  /* 0x00026c00010f7983 */ /* 0x000ee40000300800 */
[----:B------:R-:W-:-:S02]  /*5fea0*/  IMAD.MOV.U32 R6, RZ, RZ, R2 ;  /* 0x000000ffff067224 */ /* 0x000fc400078e0002 */
[----:B------:R-:W-:Y:S01]  /*5feb0*/  IMAD.MOV.U32 R7, RZ, RZ, R48 ;  /* 0x000000ffff077224 */ /* 0x000fe200078e0030 */
[----:B---3--:R3:W-:Y:S01]  /*5fec0*/  STL.64 [R1+0x27c0], R14 ;  /* 0x0027c00e01007387 */ /* 0x0087e20000100a00 */
[----:B--2---:R-:W-:Y:S02]  /*5fed0*/  STL.64 [R1+0x27b8], R12 ;  /* 0x0027b80c01007387 */ /* 0x004fe40000100a00 */
[----:B------:R-:W3:Y:S02]  /*5fee0*/  LDL.LU R2, [R1+0x288c] ;  /* 0x00288c0001027983 */ /* 0x000ee40000300800 */
        /* <DEDUP_REMOVED lines=8> */
[----:B--2---:R2:W-:Y:S01]  /*5ff70*/  STL.64 [R1+0x27d8], R26 ;  /* 0x0027d81a01007387 */ /* 0x0045e20000100a00 */
[----:B------:R-:W-:Y:S02]  /*5ff80*/  STL.64 [R1+0x27d0], R24 ;  /* 0x0027d01801007387 */ /* 0x000fe40000100a00 */
[----:B------:R-:W2:Y:S02]  /*5ff90*/  LDL.LU R57, [R1+0x2884] ;  /* 0x0028840001397983 */ /* 0x000ea40000300800 */
[----:B------:R-:W4:Y:S01]  /*5ffa0*/  LDL.LU R20, [R1+0x2880] ;  /* 0x0028800001147983 */ /* 0x000f220000300800 */
[----:B------:R-:W-:Y:S01]  /*5ffb0*/  STL.64 [R1+0x27e0], R58 ;  /* 0x0027e03a01007387 */ /* 0x000fe20000100a00 */
        /* <DEDUP_REMOVED lines=18> */
[----:B-1----:R-:W2:Y:S02]  /*600e0*/  LDL.LU R18, [R1+0x2a8] ;  /* 0x0002a80001127983 */ /* 0x002ea40000300800 */
[----:B------:R-:W2:Y:S02]  /*600f0*/  LDL.LU R19, [R1+0x2ac] ;  /* 0x0002ac0001137983 */ /* 0x000ea40000300800 */
[----:B---3--:R-:W-:-:S02]  /*60100*/  IMAD.MOV.U32 R14, RZ, RZ, R2 ;  /* 0x000000ffff0e7224 */ /* 0x008fc400078e0002 */
[----:B------:R-:W-:Y:S01]  /*60110*/  IMAD.MOV.U32 R15, RZ, RZ, R56 ;  /* 0x000000ffff0f7224 */ /* 0x000fe200078e0038 */
[----:B--2---:R-:W-:Y:S01]  /*60120*/  STL.64 [R1+0x2810], R18 ;  /* 0x0028101201007387 */ /* 0x004fe20000100a00 */
[----:B------:R-:W-:Y:S02]  /*60130*/  STL.64 [R1+0x2808], R16 ;  /* 0x0028081001007387 */ /* 0x000fe40000100a00 */
[----:B------:R-:W2:Y:S02]  /*60140*/  LDL.LU R2, [R1+0x286c] ;  /* 0x00286c0001027983 */ /* 0x000ea40000300800 */
[----:B------:R-:W3:Y:S01]  /*60150*/  LDL.LU R56, [R1+0x2868] ;  /* 0x0028680001387983 */ /* 0x000ee20000300800 */
[----:B------:R0:W-:Y:S01]  /*60160*/  STL.64 [R1+0x2818], R14 ;  /* 0x0028180e01007387 */ /* 0x0001e20000100a00 */
[----:B------:R-:W3:Y:S02]  /*60170*/  LDL.LU R4, [R1+0x2b0] ;  /* 0x0002b00001047983 */ /* 0x000ee40000300800 */
[----:B------:R-:W3:Y:S02]  /*60180*/  LDL.LU R5, [R1+0x2b4] ;  /* 0x0002b40001057983 */ /* 0x000ee40000300800 */
[----:B------:R-:W3:Y:S01]  /*60190*/  LDL.LU R6, [R1+0x2b8] ;  /* 0x0002b80001067983 */ /* 0x000ee20000300800 */
[----:B------:R-:W3:Y:S01]  /*601a0*/  LDL.LU R7, [R1+0x2bc] ;  /* 0x0002bc0001077983 */ /* 0x000ee20000300800 */
[----:B------:R-:W-:-:S02]  /*601b0*/  IMAD.MOV.U32 R26, RZ, RZ, R57 ;  /* 0x000000ffff1a7224 */ /* 0x000fc400078e0039 */
[----:B------:R-:W-:Y:S02]  /*601c0*/  IMAD.MOV.U32 R27, RZ, RZ, R48 ;  /* 0x000000ffff1b7224 */ /* 0x000fe400078e0030 */
[----:B------:R-:W-:Y:S02]  /*601d0*/  IMAD.MOV.U32 R34, RZ, RZ, R49 ;  /* 0x000000ffff227224 */ /* 0x000fe400078e0031 */
[----:B------:R-:W-:Y:S02]  /*601e0*/  IMAD.MOV.U32 R35, RZ, RZ, R3 ;  /* 0x000000ffff237224 */ /* 0x000fe400078e0003 */
[----:B------:R-:W-:Y:S02]  /*601f0*/  IMAD.MOV.U32 R43, RZ, RZ, R0 ;  /* 0x000000ffff2b7224 */ /* 0x000fe400078e0000 */
[----:B--2---:R-:W-:Y:S01]  /*60200*/  IMAD.MOV.U32 R42, RZ, RZ, R2 ;  /* 0x000000ffff2a7224 */ /* 0x004fe200078e0002 */
[----:B---3--:R-:W-:Y:S01]  /*60210*/  STL.64 [R1+0x2828], R6 ;  /* 0x0028280601007387 */ /* 0x008fe20000100a00 */
[----:B------:R-:W-:Y:S02]  /*60220*/  STL.64 [R1+0x2820], R4 ;  /* 0x0028200401007387 */ /* 0x000fe40000100a00 */
[----:B------:R-:W2:Y:S02]  /*60230*/  LDL.LU R57, [R1+0x2864] ;  /* 0x0028640001397983 */ /* 0x000ea40000300800 */
[----:B------:R-:W3:Y:S01]  /*60240*/  LDL.LU R48, [R1+0x2860] ;  /* 0x0028600001307983 */ /* 0x000ee20000300800 */
[----:B------:R1:W-:Y:S01]  /*60250*/  STL.64 [R1+0x2830], R26 ;  /* 0x0028301a01007387 */ /* 0x0003e20000100a00 */
[----:B------:R-:W2:Y:S02]  /*60260*/  LDL.LU R49, [R1+0x285c] ;  /* 0x00285c0001317983 */ /* 0x000ea40000300800 */
[----:B------:R-:W2:Y:S02]  /*60270*/  LDL.LU R3, [R1+0x2858] ;  /* 0x0028580001037983 */ /* 0x000ea40000300800 */
[----:B------:R-:W-:Y:S01]  /*60280*/  STL.64 [R1+0x2838], R34 ;  /* 0x0028382201007387 */ /* 0x000fe20000100a00 */
[----:B------:R-:W2:Y:S01]  /*60290*/  LDL.LU R2, [R1+0x2854] ;  /* 0x0028540001027983 */ /* 0x000ea20000300800 */
[----:B------:R-:W2:Y:S02]  /*602a0*/  LDL.LU R0, [R1+0x2850] ;  /* 0x0028500001007983 */ /* 0x000ea40000300800 */
[----:B------:R4:W-:Y:S02]  /*602b0*/  STL.64 [R1+0x2840], R42 ;  /* 0x0028402a01007387 */ /* 0x0009e40000100a00 */
[----:B------:R-:W2:Y:S01]  /*602c0*/  LDL.LU R12, [R1+0x2f0] ;  /* 0x0002f000010c7983 */ /* 0x000ea20000300800 */
[----:B------:R-:W2:Y:S01]  /*602d0*/  LDL.LU R13, [R1+0x2f4] ;  /* 0x0002f400010d7983 */ /* 0x000ea20000300800 */
[----:B0-----:R-:W2:Y:S02]  /*602e0*/  LDL.LU R14, [R1+0x2f8] ;  /* 0x0002f800010e7983 */ /* 0x001ea40000300800 */
[----:B------:R-:W2:Y:S02]  /*602f0*/  LDL.LU R15, [R1+0x2fc] ;  /* 0x0002fc00010f7983 */ /* 0x000ea40000300800 */
[----:B------:R-:W2:Y:S01]  /*60300*/  LDL.LU R24, [R1+0x300] ;  /* 0x0003000001187983 */ /* 0x000ea20000300800 */
[----:B------:R-:W2:Y:S01]  /*60310*/  LDL.LU R25, [R1+0x304] ;  /* 0x0003040001197983 */ /* 0x000ea20000300800 */
[----:B-1----:R-:W2:Y:S02]  /*60320*/  LDL.LU R26, [R1+0x308] ;  /* 0x00030800011a7983 */ /* 0x002ea40000300800 */
[----:B------:R-:W2:Y:S02]  /*60330*/  LDL.LU R27, [R1+0x30c] ;  /* 0x00030c00011b7983 */ /* 0x000ea40000300800 */
[----:B------:R-:W2:Y:S01]  /*60340*/  LDL.LU R40, [R1+0x310] ;  /* 0x0003100001287983 */ /* 0x000ea20000300800 */
[----:B------:R-:W2:Y:S01]  /*60350*/  LDL.LU R41, [R1+0x314] ;  /* 0x0003140001297983 */ /* 0x000ea20000300800 */
[----:B----4-:R-:W4:Y:S02]  /*60360*/  LDL.LU R42, [R1+0x318] ;  /* 0x00031800012a7983 */ /* 0x010f240000300800 */
[----:B------:R-:W4:Y:S02]  /*60370*/  LDL.LU R43, [R1+0x31c] ;  /* 0x00031c00012b7983 */ /* 0x000f240000300800 */
[----:B------:R-:W4:Y:S01]  /*60380*/  LDL.LU R16, [R1+0x2e0] ;  /* 0x0002e00001107983 */ /* 0x000f220000300800 */
[----:B------:R-:W4:Y:S01]  /*60390*/  LDL.LU R17, [R1+0x2e4] ;  /* 0x0002e40001117983 */ /* 0x000f220000300800 */
[----:B------:R-:W4:Y:S02]  /*603a0*/  LDL.LU R18, [R1+0x2e8] ;  /* 0x0002e80001127983 */ /* 0x000f240000300800 */
[----:B------:R-:W-:-:S02]  /*603b0*/  IMAD.MOV.U32 R7, RZ, RZ, R56 ;  /* 0x000000ffff077224 */ /* 0x000fc400078e0038 */
[----:B------:R-:W4:Y:S01]  /*603c0*/  LDL.LU R19, [R1+0x2ec] ;  /* 0x0002ec0001137983 */ /* 0x000f220000300800 */
[----:B------:R-:W4:Y:S01]  /*603d0*/  LDL.LU R56, [R1+0x2c0] ;  /* 0x0002c00001387983 */ /* 0x000f220000300800 */
[----:B------:R-:W-:Y:S02]  /*603e0*/  IMAD.MOV.U32 R55, RZ, RZ, R20 ;  /* 0x000000ffff377224 */ /* 0x000fe400078e0014 */
[----:B------:R-:W-:Y:S02]  /*603f0*/  IMAD.MOV.U32 R54, RZ, RZ, R21 ;  /* 0x000000ffff367224 */ /* 0x000fe400078e0015 */
[----:B---3--:R-:W-:Y:S02]  /*60400*/  IMAD.MOV.U32 R35, RZ, RZ, R48 ;  /* 0x000000ffff237224 */ /* 0x008fe400078e0030 */
[----:B--2---:R-:W-:Y:S02]  /*60410*/  IMAD.MOV.U32 R34, RZ, RZ, R49 ;  /* 0x000000ffff227224 */ /* 0x004fe400078e0031 */
[----:B------:R-:W-:-:S02]  /*60420*/  IMAD.MOV.U32 R6, RZ, RZ, R57 ;  /* 0x000000ffff067224 */ /* 0x000fc400078e0039 */
[----:B------:R-:W2:Y:S01]  /*60430*/  LDL.LU R57, [R1+0x2c4] ;  /* 0x0002c40001397983 */ /* 0x000ea20000300800 */
[----:B------:R-:W2:Y:S02]  /*60440*/  LDL.LU R58, [R1+0x2c8] ;  /* 0x0002c800013a7983 */ /* 0x000ea40000300800 */
[----:B------:R-:W2:Y:S02]  /*60450*/  LDL.LU R59, [R1+0x2cc] ;  /* 0x0002cc00013b7983 */ /* 0x000ea40000300800 */
[----:B------:R-:W3:Y:S01]  /*60460*/  LDL.LU R48, [R1+0x2d0] ;  /* 0x0002d00001307983 */ /* 0x000ee20000300800 */
[----:B------:R-:W3:Y:S01]  /*60470*/  LDL.LU R49, [R1+0x2d4] ;  /* 0x0002d40001317983 */ /* 0x000ee20000300800 */
[----:B------:R-:W3:Y:S02]  /*60480*/  LDL.LU R50, [R1+0x2d8] ;  /* 0x0002d80001327983 */ /* 0x000ee40000300800 */
[----:B------:R-:W3:Y:S02]  /*60490*/  LDL.LU R51, [R1+0x2dc] ;  /* 0x0002dc0001337983 */ /* 0x000ee40000300800 */
[----:B------:R-:W2:Y:S01]  /*604a0*/  LDL.LU R8, [R1+0x290] ;  /* 0x0002900001087983 */ /* 0x000ea20000300800 */
[----:B------:R-:W2:Y:S01]  /*604b0*/  LDL.LU R9, [R1+0x294] ;  /* 0x0002940001097983 */ /* 0x000ea20000300800 */
[----:B------:R-:W2:Y:S02]  /*604c0*/  LDL.LU R10, [R1+0x298] ;  /* 0x00029800010a7983 */ /* 0x000ea40000300800 */
[----:B------:R-:W2:Y:S02]  /*604d0*/  LDL.LU R11, [R1+0x29c] ;  /* 0x00029c00010b7983 */ /* 0x000ea40000300800 */
[----:B------:R-:W2:Y:S01]  /*604e0*/  LDL.LU R20, [R1+0x250] ;  /* 0x0002500001147983 */ /* 0x000ea20000300800 */
[----:B------:R-:W2:Y:S01]  /*604f0*/  LDL.LU R21, [R1+0x254] ;  /* 0x0002540001157983 */ /* 0x000ea20000300800 */
[----:B------:R-:W2:Y:S01]  /*60500*/  LDL.LU R22, [R1+0x258] ;  /* 0x0002580001167983 */ /* 0x000ea20000300800 */
[----:B----4-:R-:W-:Y:S01]  /*60510*/  HMMA.16816.F32.BF16 R32, R44, R34, R40 ;  /* 0x000000222c20723c */ /* 0x010fe20000041828 */
[----:B------:R-:W4:Y:S01]  /*60520*/  LDL.LU R23, [R1+0x25c] ;  /* 0x00025c0001177983 */ /* 0x000f220000300800 */
[----:B------:R-:W2:Y:S01]  /*60530*/  LDL.LU R36, [R1+0x1e0] ;  /* 0x0001e00001247983 */ /* 0x000ea20000300800 */
[----:B------:R-:W2:Y:S02]  /*60540*/  LDL.LU R37, [R1+0x1e4] ;  /* 0x0001e40001257983 */ /* 0x000ea40000300800 */
[----:B------:R-:W2:Y:S02]  /*60550*/  LDL.LU R38, [R1+0x1e8] ;  /* 0x0001e80001267983 */ /* 0x000ea40000300800 */
[----:B------:R-:W2:Y:S01]  /*60560*/  LDL.LU R39, [R1+0x1ec] ;  /* 0x0001ec0001277983 */ /* 0x000ea20000300800 */
[----:B------:R0:W-:Y:S01]  /*60570*/  STL.64 [R1+0x26e0], R30 ;  /* 0x0026e01e01007387 */ /* 0x0001e20000100a00 */
[----:B------:R-:W-:Y:S02]  /*60580*/  STL.64 [R1+0x26d8], R28 ;  /* 0x0026d81c01007387 */ /* 0x000fe40000100a00 */
[----:B0-----:R-:W-:-:S02]  /*60590*/  IMAD.MOV.U32 R30, RZ, RZ, R60 ;  /* 0x000000ffff1e7224 */ /* 0x001fc400078e003c */
[----:B------:R-:W-:Y:S01]  /*605a0*/  IMAD.MOV.U32 R31, RZ, RZ, R61 ;  /* 0x000000ffff1f7224 */ /* 0x000fe200078e003d */
[----:B------:R-:W2:Y:S01]  /*605b0*/  LDL.LU R60, [R1+0x284c] ;  /* 0x00284c00013c7983 */ /* 0x000ea20000300800 */
[----:B------:R-:W2:Y:S02]  /*605c0*/  LDL.LU R61, [R1+0x2848] ;  /* 0x00284800013d7983 */ /* 0x000ea40000300800 */
[----:B------:R-:W2:Y:S06]  /*605d0*/  LDL.LU.64 R42, [R1+0x2840] ;  /* 0x00284000012a7983 */ /* 0x000eac0000300a00 */
[----:B------:R-:W-:Y:S01]  /*605e0*/  STL.64 [R1+0x310], R32 ;  /* 0x0003102001007387 */ /* 0x000fe20000100a00 */
[----:B------:R0:W-:Y:S04]  /*605f0*/  STL.64 [R1+0x318], R34 ;  /* 0x0003182201007387 */ /* 0x0001e80000100a00 */
[----:B0-----:R-:W4:Y:S01]  /*60600*/  LDL.LU.64 R34, [R1+0x2838] ;  /* 0x0028380001227983 */ /* 0x001f220000300a00 */
[C---:B------:R-:W-:Y:S01]  /*60610*/  HMMA.16816.F32.BF16 R4, R44.reuse, R6, R24 ;  /* 0x000000062c04723c */ /* 0x040fe20000041818 */
[----:B------:R-:W4:Y:S11]  /*60620*/  LDL.LU.64 R26, [R1+0x2830] ;  /* 0x00283000011a7983 */ /* 0x000f360000300a00 */
[----:B------:R-:W-:Y:S11]  /*60630*/  @!UPT UIADD3 URZ, URZ, URZ, URZ ;  /* 0x0000003f3f3ff290 */ /* 0x000ff6000fffe03f */
[----:B------:R-:W-:Y:S01]  /*60640*/  STL.64 [R1+0x300], R4 ;  /* 0x0003000401007387 */ /* 0x000fe20000100a00 */
[----:B------:R0:W-:Y:S03]  /*60650*/  STL.64 [R1+0x308], R6 ;  /* 0x0003080601007387 */ /* 0x0001e60000100a00 */
[----:B0-----:R-:W4:Y:S01]  /*60660*/  LDL.LU.64 R6, [R1+0x2828] ;  /* 0x0028280001067983 */ /* 0x001f220000300a00 */
[----:B------:R-:W4:Y:S01]  /*60670*/  LDL.LU.64 R4, [R1+0x2820] ;  /* 0x0028200001047983 */ /* 0x000f220000300a00 */
[C---:B---3--:R-:W-:Y:S08]  /*60680*/  HMMA.16816.F32.BF16 R52, R44.reuse, R54, R48 ;  /* 0x000000362c34723c */ /* 0x048ff00000041830 */
[C---:B--2---:R-:W-:Y:S08]  /*60690*/  HMMA.16816.F32.BF16 R12, R44.reuse, R42, R12 ;  /* 0x0000002a2c0c723c */ /* 0x044ff0000004180c */
[C---:B----4-:R-:W-:Y:S11]  /*606a0*/  HMMA.16816.F32.BF16 R32, R44.reuse, R34, R16 ;  /* 0x000000222c20723c */ /* 0x050ff60000041810 */
[----:B------:R-:W-:Y:S04]  /*606b0*/  @!UPT UIADD3 URZ, URZ, URZ, URZ ;  /* 0x0000003f3f3ff290 */ /* 0x000fe8000fffe03f */
[----:B------:R-:W-:Y:S01]  /*606c0*/  STL.64 [R1+0x2f0], R12 ;  /* 0x0002f00c01007387 */ /* 0x000fe20000100a00 */
[----:B------:R0:W-:Y:S02]  /*606d0*/  STL.64 [R1+0x2f8], R14 ;  /* 0x0002f80e01007387 */ /* 0x0001e40000100a00 */
[----:B------:R-:W-:Y:S02]  /*606e0*/  IMAD.MOV.U32 R41, RZ, RZ, R13 ;  /* 0x000000ffff297224 */ /* 0x000fe400078e000d */
[----:B------:R-:W-:Y:S01]  /*606f0*/  IMAD.MOV.U32 R40, RZ, RZ, R12 ;  /* 0x000000ffff287224 */ /* 0x000fe200078e000c */
[----:B0-----:R-:W2:Y:S01]  /*60700*/  LDL.LU.64 R14, [R1+0x2818] ;  /* 0x00281800010e7983 */ /* 0x001ea20000300a00 */
[----:B------:R-:W3:Y:S02]  /*60710*/  LDL.LU.64 R18, [R1+0x2810] ;  /* 0x0028100001127983 */ /* 0x000ee40000300a00 */
[----:B------:R-:W-:Y:S02]  /*60720*/  IMAD.MOV.U32 R43, RZ, RZ, R33 ;  /* 0x000000ffff2b7224 */ /* 0x000fe400078e0021 */
[----:B------:R-:W-:Y:S01]  /*60730*/  IMAD.MOV.U32 R42, RZ, RZ, R32 ;  /* 0x000000ffff2a7224 */ /* 0x000fe200078e0020 */
[----:B------:R-:W3:Y:S01]  /*60740*/  LDL.LU.64 R16, [R1+0x2808] ;  /* 0x0028080001107983 */ /* 0x000ee20000300a00 */
[----:B------:R-:W-:Y:S02]  /*60750*/  STL.64 [R1+0x2e0], R32 ;  /* 0x0002e02001007387 */ /* 0x000fe40000100a00 */
[----:B------:R0:W-:Y:S01]  /*60760*/  STL.64 [R1+0x2e8], R34 ;  /* 0x0002e82201007387 */ /* 0x0001e20000100a00 */
[C---:B------:R-:W-:Y:S01]  /*60770*/  HMMA.16816.F32.BF16 R24, R44.reuse, R26, R56 ;  /* 0x0000001a2c18723c */ /* 0x040fe20000041838 */
[----:B0-----:R-:W3:Y:S01]  /*60780*/  LDL.LU.64 R34, [R1+0x2800] ;  /* 0x0028000001227983 */ /* 0x001ee20000300a00 */
[----:B------:R-:W-:Y:S02]  /*60790*/  STL.64 [R1+0x2690], R42 ;  /* 0x0026902a01007387 */ /* 0x000fe40000100a00 */
[----:B------:R0:W-:Y:S02]  /*607a0*/  STL.64 [R1+0x2688], R40 ;  /* 0x0026882801007387 */ /* 0x0001e40000100a00 */
[----:B0-----:R-:W4:Y:S01]  /*607b0*/  LDL.LU R40, [R1+0x220] ;  /* 0x0002200001287983 */ /* 0x001f220000300800 */
[----:B------:R-:W4:Y:S02]  /*607c0*/  LDL.LU R41, [R1+0x224] ;  /* 0x0002240001297983 */ /* 0x000f240000300800 */
[----:B------:R-:W4:Y:S02]  /*607d0*/  LDL.LU R42, [R1+0x228] ;  /* 0x00022800012a7983 */ /* 0x000f240000300800 */
[----:B------:R-:W4:Y:S01]  /*607e0*/  LDL.LU R43, [R1+0x22c] ;  /* 0x00022c00012b7983 */ /* 0x000f220000300800 */
[----:B------:R-:W4:Y:S01]  /*607f0*/  LDL.LU.64 R50, [R1+0x27f8] ;  /* 0x0027f80001327983 */ /* 0x000f220000300a00 */
[----:B------:R-:W-:Y:S02]  /*60800*/  STL.64 [R1+0x2d0], R52 ;  /* 0x0002d03401007387 */ /* 0x000fe40000100a00 */
[----:B------:R0:W-:Y:S02]  /*60810*/  STL.64 [R1+0x2d8], R54 ;  /* 0x0002d83601007387 */ /* 0x0001e40000100a00 */
[----:B0-----:R-:W4:Y:S01]  /*60820*/  LDL.LU.64 R54, [R1+0x27f0] ;  /* 0x0027f00001367983 */ /* 0x001f220000300a00 */
[----:B------:R-:W4:Y:S02]  /*60830*/  LDL.LU.64 R52, [R1+0x27e8] ;  /* 0x0027e80001347983 */ /* 0x000f240000300a00 */
[----:B------:R-:W4:Y:S03]  /*60840*/  LDL.LU.64 R58, [R1+0x27e0] ;  /* 0x0027e000013a7983 */ /* 0x000f260000300a00 */
[----:B------:R-:W-:Y:S01]  /*60850*/  STL.64 [R1+0x2c0], R24 ;  /* 0x0002c01801007387 */ /* 0x000fe20000100a00 */
[----:B------:R0:W-:Y:S04]  /*60860*/  STL.64 [R1+0x2c8], R26 ;  /* 0x0002c81a01007387 */ /* 0x0001e80000100a00 */
[----:B0-----:R-:W4:Y:S01]  /*60870*/  LDL.LU.64 R26, [R1+0x27d8] ;  /* 0x0027d800011a7983 */ /* 0x001f220000300a00 */
[----:B------:R-:W4:Y:S01]  /*60880*/  LDL.LU.64 R24, [R1+0x27d0] ;  /* 0x0027d00001187983 */ /* 0x000f220000300a00 */
[C---:B--2---:R-:W-:Y:S02]  /*60890*/  HMMA.16816.F32.BF16 R12, R44.reuse, R14, R4 ;  /* 0x0000000e2c0c723c */ /* 0x044fe40000041804 */
[----:B------:R-:W2:Y:S06]  /*608a0*/  LDL.LU.64 R6, [R1+0x27c8] ;  /* 0x0027c80001067983 */ /* 0x000eac0000300a00 */
[C---:B---3--:R-:W-:Y:S11]  /*608b0*/  HMMA.16816.F32.BF16 R32, R44.reuse, R34, R16 ;  /* 0x000000222c20723c */ /* 0x048ff60000041810 */
[----:B------:R-:W-:Y:S04]  /*608c0*/  @!UPT UIADD3 URZ, URZ, URZ, URZ ;  /* 0x0000003f3f3ff290 */ /* 0x000fe8000fffe03f */
[----:B------:R-:W-:Y:S01]  /*608d0*/  STL.64 [R1+0x2b0], R12 ;  /* 0x0002b00c01007387 */ /* 0x000fe20000100a00 */
[----:B------:R0:W-:Y:S01]  /*608e0*/  STL.64 [R1+0x2b8], R14 ;  /* 0x0002b80e01007387 */ /* 0x0001e20000100a00 */
[C---:B----4-:R-:W-:Y:S02]  /*608f0*/  HMMA.16816.F32.BF16 R48, R44.reuse, R50, R8 ;  /* 0x000000322c30723c */ /* 0x050fe40000041808 */
[----:B0-----:R-:W3:Y:S01]  /*60900*/  LDL.LU.64 R14, [R1+0x27c0] ;  /* 0x0027c000010e7983 */ /* 0x001ee20000300a00 */
[----:B------:R-:W3:Y:S02]  /*60910*/  LDL.LU.64 R12, [R1+0x27b8] ;  /* 0x0027b800010c7983 */ /* 0x000ee40000300a00 */
[----:B------:R-:W3:Y:S03]  /*60920*/  LDL.LU.64 R18, [R1+0x27b0] ;  /* 0x0027b00001127983 */ /* 0x000ee60000300a00 */
[C---:B------:R-:W-:Y:S01]  /*60930*/  HMMA.16816.F32.BF16 R56, R44.reuse, R58, R52 ;  /* 0x0000003a2c38723c */ /* 0x040fe20000041834 */
[----:B------:R-:W-:Y:S01]  /*60940*/  STL.64 [R1+0x2a0], R32 ;  /* 0x0002a02001007387 */ /* 0x000fe20000100a00 */
[----:B------:R0:W-:Y:S03]  /*60950*/  STL.64 [R1+0x2a8], R34 ;  /* 0x0002a82201007387 */ /* 0x0001e60000100a00 */
[----:B0-----:R-:W4:Y:S01]  /*60960*/  LDL.LU.64 R34, [R1+0x27a8] ;  /* 0x0027a80001227983 */ /* 0x001f220000300a00 */
[----:B------:R-:W4:Y:S02]  /*60970*/  LDL.LU.64 R10, [R1+0x27a0] ;  /* 0x0027a000010a7983 */ /* 0x000f240000300a00 */
[----:B------:R-:W4:Y:S07]  /*60980*/  LDL.LU.64 R8, [R1+0x2798] ;  /* 0x0027980001087983 */ /* 0x000f2e0000300a00 */
[----:B------:R-:W-:Y:S04]  /*60990*/  STL.64 [R1+0x290], R48 ;  /* 0x0002903001007387 */ /* 0x000fe80000100a00 */
[----:B------:R0:W-:Y:S04]  /*609a0*/  STL.64 [R1+0x298], R50 ;  /* 0x0002983201007387 */ /* 0x0001e80000100a00 */
[----:B0-----:R-:W4:Y:S01]  /*609b0*/  LDL.LU.64 R50, [R1+0x2790] ;  /* 0x0027900001327983 */ /* 0x001f220000300a00 */
[----:B------:R-:W4:Y:S02]  /*609c0*/  LDL.LU.64 R54, [R1+0x2788] ;  /* 0x0027880001367983 */ /* 0x000f240000300a00 */
[----:B------:R-:W4:Y:S02]  /*609d0*/  LDL.LU.64 R52, [R1+0x2780] ;  /* 0x0027800001347983 */ /* 0x000f240000300a00 */
        /* <DEDUP_REMOVED lines=11> */
[----:B------:R-:W3:Y:S02]  /*60a90*/  LDL.LU.64 R4, [R1+0x2758] ;  /* 0x0027580001047983 */ /* 0x000ee40000300a00 */
[----:B------:R-:W3:Y:S01]  /*60aa0*/  LDL.LU.64 R14, [R1+0x2750] ;  /* 0x00275000010e7983 */ /* 0x000ee20000300a00 */
[C---:B----4-:R-:W-:Y:S01]  /*60ab0*/  HMMA.16816.F32.BF16 R32, R44.reuse, R34, R20 ;  /* 0x000000222c20723c */ /* 0x050fe20000041814 */
[----:B------:R-:W-:Y:S01]  /*60ac0*/  STL.64 [R1+0x260], R16 ;  /* 0x0002601001007387 */ /* 0x000fe20000100a00 */
[----:B------:R0:W-:Y:S03]  /*60ad0*/  STL.64 [R1+0x268], R18 ;  /* 0x0002681201007387 */ /* 0x0001e60000100a00 */
[----:B0-----:R-:W4:Y:S01]  /*60ae0*/  LDL.LU.64 R18, [R1+0x2748] ;  /* 0x0027480001127983 */ /* 0x001f220000300a00 */
[----:B------:R-:W4:Y:S02]  /*60af0*/  LDL.LU.64 R16, [R1+0x2740] ;  /* 0x0027400001107983 */ /* 0x000f240000300a00 */
[C---:B------:R-:W-:Y:S01]  /*60b00*/  HMMA.16816.F32.BF16 R48, R44.reuse, R50, R8 ;  /* 0x000000322c30723c */ /* 0x040fe20000041808 */
[----:B------:R-:W4:Y:S07]  /*60b10*/  LDL.LU.64 R22, [R1+0x2738] ;  /* 0x0027380001167983 */ /* 0x000f2e0000300a00 */
[C---:B------:R-:W-:Y:S07]  /*60b20*/  HMMA.16816.F32.BF16 R56, R44.reuse, R58, R52 ;  /* 0x0000003a2c38723c */ /* 0x040fee0000041834 */
[----:B------:R-:W-:Y:S01]  /*60b30*/  STL.64 [R1+0x250], R32 ;  /* 0x0002502001007387 */ /* 0x000fe20000100a00 */
[----:B------:R0:W-:Y:S03]  /*60b40*/  STL.64 [R1+0x258], R34 ;  /* 0x0002582201007387 */ /* 0x0001e60000100a00 */
[----:B0-----:R-:W2:Y:S01]  /*60b50*/  LDL.LU.64 R34, [R1+0x2730] ;  /* 0x0027300001227983 */ /* 0x001ea20000300a00 */
[----:B------:R0:W5:Y:S02]  /*60b60*/  LDL.LU.64 R32, [R1+0x2728] ;  /* 0x0027280001207983 */ /* 0x0001640000300a00 */
[----:B------:R-:W2:Y:S02]  /*60b70*/  LDL.LU.64 R10, [R1+0x2720] ;  /* 0x00272000010a7983 */ /* 0x000ea40000300a00 */
[----:B------:R-:W2:Y:S01]  /*60b80*/  LDL.LU.64 R8, [R1+0x2718] ;  /* 0x0027180001087983 */ /* 0x000ea20000300a00 */
[----:B------:R-:W-:Y:S01]  /*60b90*/  STL.64 [R1+0x240], R48 ;  /* 0x0002403001007387 */ /* 0x000fe20000100a00 */
[----:B------:R1:W-:Y:S03]  /*60ba0*/  STL.64 [R1+0x248], R50 ;  /* 0x0002483201007387 */ /* 0x0003e60000100a00 */
[----:B-1----:R-:W2:Y:S01]  /*60bb0*/  LDL.LU.64 R50, [R1+0x2710] ;  /* 0x0027100001327983 */ /* 0x002ea20000300a00 */
[----:B------:R-:W2:Y:S02]  /*60bc0*/  LDL.LU.64 R54, [R1+0x2708] ;  /* 0x0027080001367983 */ /* 0x000ea40000300a00 */
[----:B------:R-:W-:Y:S02]  /*60bd0*/  STL.64 [R1+0x230], R56 ;  /* 0x0002303801007387 */ /* 0x000fe40000100a00 */
[----:B------:R1:W-:Y:S02]  /*60be0*/  STL.64 [R1+0x238], R58 ;  /* 0x0002383a01007387 */ /* 0x0003e40000100a00 */
[----:B-1----:R-:W2:Y:S01]  /*60bf0*/  LDL.LU.64 R58, [R1+0x2700] ;  /* 0x00270000013a7983 */ /* 0x002ea20000300a00 */
[C---:B------:R-:W-:Y:S11]  /*60c00*/  HMMA.16816.F32.BF16 R40, R44.reuse, R30, R40 ;  /* 0x0000001e2c28723c */ /* 0x040ff60000041828 */
[----:B------:R-:W-:Y:S11]  /*60c10*/  @!UPT UIADD3 URZ, URZ, URZ, URZ ;  /* 0x0000003f3f3ff290 */ /* 0x000ff6000fffe03f */
[----:B------:R-:W-:Y:S01]  /*60c20*/  @!UPT UIADD3 URZ, URZ, URZ, URZ ;  /* 0x0000003f3f3ff290 */ /* 0x000fe2000fffe03f */
[----:B------:R-:W-:Y:S01]  /*60c30*/  STL.64 [R1+0x220], R40 ;  /* 0x0002202801007387 */ /* 0x000fe20000100a00 */
[----:B------:R-:W-:Y:S01]  /*60c40*/  STL.64 [R1+0x228], R42 ;  /* 0x0002282a01007387 */ /* 0x000fe20000100a00 */
[C---:B---3--:R-:W-:Y:S08]  /*60c50*/  HMMA.16816.F32.BF16 R28, R44.reuse, R14, R4 ;  /* 0x0000000e2c1c723c */ /* 0x048ff00000041804 */
[C---:B----4-:R-:W-:Y:S11]  /*60c60*/  HMMA.16816.F32.BF16 R12, R44.reuse, R22, R16 ;  /* 0x000000162c0c723c */ /* 0x050ff60000041810 */
[----:B------:R-:W-:Y:S04]  /*60c70*/  @!UPT UIADD3 URZ, URZ, URZ, URZ ;  /* 0x0000003f3f3ff290 */ /* 0x000fe8000fffe03f */
[----:B------:R-:W-:Y:S01]  /*60c80*/  STL.64 [R1+0x210], R28 ;  /* 0x0002101c01007387 */ /* 0x000fe20000100a00 */
[----:B------:R-:W-:Y:S07]  /*60c90*/  STL.64 [R1+0x218], R30 ;  /* 0x0002181e01007387 */ /* 0x000fee0000100a00 */
[----:B------:R-:W-:Y:S01]  /*60ca0*/  STL.64 [R1+0x960], R12 ;  /* 0x0009600c01007387 */ /* 0x000fe20000100a00 */
[----:B------:R-:W-:Y:S01]  /*60cb0*/  STL.64 [R1+0x968], R14 ;  /* 0x0009680e01007387 */ /* 0x000fe20000100a00 */
[C---:B--2---:R-:W-:Y:S11]  /*60cc0*/  HMMA.16816.F32.BF16 R4, R44.reuse, R58, R24 ;  /* 0x0000003a2c04723c */ /* 0x044ff60000041818 */
[----:B------:R-:W-:Y:S11]  /*60cd0*/  @!UPT UIADD3 URZ, URZ, URZ, URZ ;  /* 0x0000003f3f3ff290 */ /* 0x000ff6000fffe03f */
[----:B------:R-:W-:Y:S01]  /*60ce0*/  @!UPT UIADD3 URZ, URZ, URZ, URZ ;  /* 0x0000003f3f3ff290 */ /* 0x000fe2000fffe03f */
[----:B------:R-:W-:Y:S01]  /*60cf0*/  STL.64 [R1+0x1f0], R4 ;  /* 0x0001f00401007387 */ /* 0x000fe20000100a00 */
[----:B------:R-:W-:Y:S02]  /*60d00*/  IMAD.MOV.U32 R59, RZ, RZ, R5 ;  /* 0x000000ffff3b7224 */ /* 0x000fe400078e0005 */
[----:B------:R1:W-:Y:S02]  /*60d10*/  STL.64 [R1+0x1f8], R6 ;  /* 0x0001f80601007387 */ /* 0x0003e40000100a00 */
[----:B------:R-:W-:Y:S02]  /*60d20*/  IMAD.MOV.U32 R58, RZ, RZ, R4 ;  /* 0x000000ffff3a7224 */ /* 0x000fe400078e0004 */
[----:B-1----:R-:W-:Y:S03]  /*60d30*/  HMMA.16816.F32.BF16 R4, R44, R54, R36 ;  /* 0x000000362c04723c */ /* 0x002fe60000041824 */
[----:B------:R1:W-:Y:S11]  /*60d40*/  STL.64 [R1+0x26a0], R58 ;  /* 0x0026a03a01007387 */ /* 0x0003f60000100a00 */
[----:B------:R-:W-:Y:S09]  /*60d50*/  @!UPT UIADD3 URZ, URZ, URZ, URZ ;  /* 0x0000003f3f3ff290 */ /* 0x000ff2000fffe03f */
[----:B------:R-:W-:Y:S01]  /*60d60*/  STL.64 [R1+0x1e0], R4 ;  /* 0x0001e00401007387 */ /* 0x000fe20000100a00 */
[----:B------:R2:W-:Y:S02]  /*60d70*/  STL.64 [R1+0x1e8], R6 ;  /* 0x0001e80601007387 */ /* 0x0005e40000100a00 */
[----:B------:R-:W3:Y:S02]  /*60d80*/  LDL.LU R36, [R1+0x1d0] ;  /* 0x0001d00001247983 */ /* 0x000ee40000300800 */
[----:B------:R-:W3:Y:S01]  /*60d90*/  LDL.LU R37, [R1+0x1d4] ;  /* 0x0001d40001257983 */ /* 0x000ee20000300800 */
[----:B------:R-:W3:Y:S01]  /*60da0*/  LDL.LU R38, [R1+0x1d8] ;  /* 0x0001d80001267983 */ /* 0x000ee20000300800 */
[----:B------:R-:W3:Y:S02]  /*60db0*/  LDL.LU R39, [R1+0x1dc] ;  /* 0x0001dc0001277983 */ /* 0x000ee40000300800 */
[----:B------:R-:W4:Y:S02]  /*60dc0*/  LDL.LU R56, [R1+0x160] ;  /* 0x0001600001387983 */ /* 0x000f240000300800 */
[----:B------:R-:W4:Y:S01]  /*60dd0*/  LDL.LU R57, [R1+0x164] ;  /* 0x0001640001397983 */ /* 0x000f220000300800 */
[----:B-1----:R-:W4:Y:S01]  /*60de0*/  LDL.LU R58, [R1+0x168] ;  /* 0x00016800013a7983 */ /* 0x002f220000300800 */
        /* <DEDUP_REMOVED lines=24> */
[----:B--2---:R-:W-:-:S02]  /*60f70*/  IMAD.MOV.U32 R7, RZ, RZ, R0 ;  /* 0x000000ffff077224 */ /* 0x004fc400078e0000 */
[----:B------:R-:W2:Y:S01]  /*60f80*/  LDL.LU R0, [R1+0xe3c] ;  /* 0x000e3c0001007983 */ /* 0x000ea20000300800 */
[C---:B---3--:R-:W-:Y:S11]  /*60f90*/  HMMA.16816.F32.BF16 R36, R44.reuse, R50, R36 ;  /* 0x000000322c24723c */ /* 0x048ff60000041824 */
[----:B------:R-:W-:Y:S11]  /*60fa0*/  @!UPT UIADD3 URZ, URZ, URZ, URZ ;  /* 0x0000003f3f3ff290 */ /* 0x000ff6000fffe03f */
[----:B------:R-:W-:Y:S01]  /*60fb0*/  @!UPT UIADD3 URZ, URZ, URZ, URZ ;  /* 0x0000003f3f3ff290 */ /* 0x000fe2000fffe03f */
[----:B------:R-:W-:Y:S01]  /*60fc0*/  STL.64 [R1+0x1d0], R36 ;  /* 0x0001d02401007387 */ /* 0x000fe20000100a00 */
[----:B------:R1:W-:Y:S03]  /*60fd0*/  STL.64 [R1+0x1d8], R38 ;  /* 0x0001d82601007387 */ /* 0x0003e60000100a00 */
[----:B-1----:R-:W3:Y:S01]  /*60fe0*/  LDL.LU.64 R38, [R1+0x26f8] ;  /* 0x0026f80001267983 */ /* 0x002ee20000300a00 */
[----:B----4-:R-:W-:Y:S01]  /*60ff0*/  HMMA.16816.F32.BF16 R28, R44, R34, R28 ;  /* 0x000000222c1c723c */ /* 0x010fe2000004181c */
[----:B------:R-:W-:Y:S02]  /*61000*/  IMAD.MOV.U32 R55, RZ, RZ, R5 ;  /* 0x000000ffff377224 */ /* 0x000fe400078e0005 */
[----:B------:R-:W-:Y:S02]  /*61010*/  IMAD.MOV.U32 R51, RZ, RZ, R37 ;  /* 0x000000ffff337224 */ /* 0x000fe400078e0025 */
[----:B------:R-:W-:-:S02]  /*61020*/  IMAD.MOV.U32 R50, RZ, RZ, R36 ;  /* 0x000000ffff327224 */ /* 0x000fc400078e0024 */
[----:B------:R-:W-:Y:S02]  /*61030*/  IMAD.MOV.U32 R54, RZ, RZ, R4 ;  /* 0x000000ffff367224 */ /* 0x000fe400078e0004 */
[----:B------:R-:W-:Y:S02]  /*61040*/  IMAD.MOV.U32 R5, RZ, RZ, R9 ;  /* 0x000000ffff057224 */ /* 0x000fe400078e0009 */
[----:B------:R-:W-:Y:S01]  /*61050*/  IMAD.MOV.U32 R6, RZ, RZ, R8 ;  /* 0x000000ffff067224 */ /* 0x000fe200078e0008 */
[----:B------:R0:W5:Y:S01]  /*61060*/  LDL.LU.64 R36, [R1+0x26f0] ;  /* 0x0026f00001247983 */ /* 0x0001620000300a00 */
[----:B------:R-:W-:Y:S02]  /*61070*/  IMAD.MOV.U32 R15, RZ, RZ, R61 ;  /* 0x000000ffff0f7224 */ /* 0x000fe400078e003d */
[----:B------:R-:W-:Y:S02]  /*61080*/  IMAD.MOV.U32 R4, RZ, RZ, R60 ;  /* 0x000000ffff047224 */ /* 0x000fe400078e003c */
[----:B------:R-:W4:Y:S01]  /*61090*/  LDL.LU.64 R8, [R1+0x948] ;  /* 0x0009480001087983 */ /* 0x000f220000300a00 */
[----:B------:R-:W2:Y:S06]  /*610a0*/  LDL.LU.64 R60, [R1+0x940] ;  /* 0x00094000013c7983 */ /* 0x000eac0000300a00 */
[----:B------:R-:W-:-:S02]  /*610b0*/  IMAD.MOV.U32 R35, RZ, RZ, R31 ;  /* 0x000000ffff237224 */ /* 0x000fc400078e001f */
[----:B------:R-:W-:Y:S01]  /*610c0*/  IMAD.MOV.U32 R34, RZ, RZ, R30 ;  /* 0x000000ffff227224 */ /* 0x000fe200078e001e */
[C---:B---3--:R-:W-:Y:S11]  /*610d0*/  HMMA.16816.F32.BF16 R40, R44.reuse, R38, R40 ;  /* 0x000000262c28723c */ /* 0x048ff60000041828 */
[----:B------:R-:W-:Y:S11]  /*610e0*/  @!UPT UIADD3 URZ, URZ, URZ, URZ ;  /* 0x0000003f3f3ff290 */ /* 0x000ff6000fffe03f */
[----:B------:R-:W-:Y:S01]  /*610f0*/  @!UPT UIADD3 URZ, URZ, URZ, URZ ;  /* 0x0000003f3f3ff290 */ /* 0x000fe2000fffe03f */
[----:B------:R1:W-:Y:S01]  /*61100*/  STL.64 [R1+0x1c0], R40 ;  /* 0x0001c02801007387 */ /* 0x0003e20000100a00 */
[----:B------:R3:W-:Y:S02]  /*61110*/  STL.64 [R1+0x1c8], R42 ;  /* 0x0001c82a01007387 */ /* 0x0007e40000100a00 */
[----:B------:R-:W-:Y:S02]  /*61120*/  IMAD.MOV.U32 R38, RZ, RZ, R40 ;  /* 0x000000ffff267224 */ /* 0x000fe400078e0028 */
[----:B------:R-:W-:Y:S01]  /*61130*/  IMAD.MOV.U32 R39, RZ, RZ, R41 ;  /* 0x000000ffff277224 */ /* 0x000fe200078e0029 */
[----:B-1----:R-:W2:Y:S01]  /*61140*/  LDL.LU R40, [R1+0x140] ;  /* 0x0001400001287983 */ /* 0x002ea20000300800 */
[----:B------:R-:W2:Y:S02]  /*61150*/  LDL.LU R41, [R1+0x144] ;  /* 0x0001440001297983 */ /* 0x000ea40000300800 */
[----:B---3--:R-:W-:Y:S02]  /*61160*/  IMAD.MOV.U32 R42, RZ, RZ, R2 ;  /* 0x000000ffff2a7224 */ /* 0x008fe400078e0002 */
[----:B------:R-:W3:Y:S01]  /*61170*/  LDL.LU R2, [R1+0x26e8] ;  /* 0x0026e80001027983 */ /* 0x000ee20000300800 */
[----:B------:R-:W-:Y:S02]  /*61180*/  STL.64 [R1+0x1b0], R28 ;  /* 0x0001b01c01007387 */ /* 0x000fe40000100a00 */
[----:B------:R1:W-:Y:S02]  /*61190*/  STL.64 [R1+0x1b8], R30 ;  /* 0x0001b81e01007387 */ /* 0x0003e40000100a00 */
[----:B-1----:R-:W2:Y:S01]  /*611a0*/  LDL.LU.64 R30, [R1+0x26e0] ;  /* 0x0026e000011e7983 */ /* 0x002ea20000300a00 */
[----:B------:R0:W5:Y:S01]  /*611b0*/  LDL.LU.64 R28, [R1+0x26d8] ;  /* 0x0026d800011c7983 */ /* 0x0001620000300a00 */
[C---:B--2---:R-:W-:Y:S11]  /*611c0*/  HMMA.16816.F32.BF16 R24, R44.reuse, R30, R24 ;  /* 0x0000001e2c18723c */ /* 0x044ff60000041818 */
[----:B------:R-:W-:Y:S11]  /*611d0*/  @!UPT UIADD3 URZ, URZ, URZ, URZ ;  /* 0x0000003f3f3ff290 */ /* 0x000ff6000fffe03f */
[----:B------:R-:W-:Y:S01]  /*611e0*/  @!UPT UIADD3 URZ, URZ, URZ, URZ ;  /* 0x0000003f3f3ff290 */ /* 0x000fe2000fffe03f */
[----:B------:R-:W-:Y:S01]  /*611f0*/  STL.64 [R1+0x1a0], R24 ;  /* 0x0001a01801007387 */ /* 0x000fe20000100a00 */
[----:B------:R-:W-:Y:S02]  /*61200*/  IMAD.MOV.U32 R31, RZ, RZ, R27 ;  /* 0x000000ffff1f7224 */ /* 0x000fe400078e001b */
[----:B------:R1:W-:Y:S02]  /*61210*/  STL.64 [R1+0x1a8], R26 ;  /* 0x0001a81a01007387 */ /* 0x0003e40000100a00 */
[----:B------:R-:W-:Y:S02]  /*61220*/  IMAD.MOV.U32 R30, RZ, RZ, R26 ;  /* 0x000000ffff1e7224 */ /* 0x000fe400078e001a */
[----:B-1----:R-:W2:Y:S02]  /*61230*/  LDL.LU.64 R26, [R1+0x26d0] ;  /* 0x0026d000011a7983 */ /* 0x002ea40000300a00 */
[C---:B--2---:R-:W-:Y:S11]  /*61240*/  HMMA.16816.F32.BF16 R20, R44.reuse, R26, R20 ;  /* 0x0000001a2c14723c */ /* 0x044ff60000041814 */
[----:B------:R-:W-:Y:S11]  /*61250*/  @!UPT UIADD3 URZ, URZ, URZ, URZ ;  /* 0x0000003f3f3ff290 */ /* 0x000ff6000fffe03f */
[----:B------:R-:W-:Y:S01]  /*61260*/  @!UPT UIADD3 URZ, URZ, URZ, URZ ;  /* 0x0000003f3f3ff290 */ /* 0x000fe2000fffe03f */
[----:B------:R-:W-:Y:S01]  /*61270*/  STL.64 [R1+0x190], R20 ;  /* 0x0001901401007387 */ /* 0x000fe20000100a00 */
[----:B------:R1:W-:Y:S03]  /*61280*/  STL.64 [R1+0x198], R22 ;  /* 0x0001981601007387 */ /* 0x0003e60000100a00 */
[----:B-1----:R-:W2:Y:S02]  /*61290*/  LDL.LU.64 R22, [R1+0x26c8] ;  /* 0x0026c80001167983 */ /* 0x002ea40000300a00 */
[C---:B--2---:R-:W-:Y:S11]  /*612a0*/  HMMA.16816.F32.BF16 R16, R44.reuse, R22, R16 ;  /* 0x000000162c10723c */ /* 0x044ff60000041810 */
[----:B------:R-:W-:Y:S11]  /*612b0*/  @!UPT UIADD3 URZ, URZ, URZ, URZ ;  /* 0x0000003f3f3ff290 */ /* 0x000ff6000fffe03f */
[----:B------:R-:W-:Y:S01]  /*612c0*/  @!UPT UIADD3 URZ, URZ, URZ, URZ ;  /* 0x0000003f3f3ff290 */ /* 0x000fe2000fffe03f */
[----:B------:R-:W-:Y:S01]  /*612d0*/  STL.64 [R1+0x180], R16 ;  /* 0x0001801001007387 */ /* 0x000fe20000100a00 */
[----:B------:R1:W-:Y:S03]  /*612e0*/  STL.64 [R1+0x188], R18 ;  /* 0x0001881201007387 */ /* 0x0003e60000100a00 */
[----:B-1----:R-:W2:Y:S01]  /*612f0*/  LDL.LU.64 R18, [R1+0x26c0] ;  /* 0x0026c00001127983 */ /* 0x002ea20000300a00 */
[----:B------:R-:W-:Y:S02]  /*61300*/  IMAD.MOV.U32 R23, RZ, RZ, R17 ;  /* 0x000000ffff177224 */ /* 0x000fe400078e0011 */
[----:B------:R-:W-:Y:S02]  /*61310*/  IMAD.MOV.U32 R22, RZ, RZ, R16 ;  /* 0x000000ffff167224 */ /* 0x000fe400078e0010 */
[----:B------:R0:W5:Y:S01]  /*61320*/  LDL.LU.64 R16, [R1+0x26b8] ;  /* 0x0026b80001107983 */ /* 0x0001620000300a00 */
[C---:B--2---:R-:W-:Y:S11]  /*61330*/  HMMA.16816.F32.BF16 R12, R44.reuse, R18, R12 ;  /* 0x000000122c0c723c */ /* 0x044ff6000004180c */
[----:B------:R-:W-:Y:S11]  /*61340*/  @!UPT UIADD3 URZ, URZ, URZ, URZ ;  /* 0x0000003f3f3ff290 */ /* 0x000ff6000fffe03f */
[----:B------:R-:W-:Y:S01]  /*61350*/  @!UPT UIADD3 URZ, URZ, URZ, URZ ;  /* 0x0000003f3f3ff290 */ /* 0x000fe2000fffe03f */
[----:B------:R-:W-:Y:S01]  /*61360*/  STL.64 [R1+0x170], R12 ;  /* 0x0001700c01007387 */ /* 0x000fe20000100a00 */
[----:B------:R1:W-:Y:S03]  /*61370*/  STL.64 [R1+0x178], R14 ;  /* 0x0001780e01007387 */ /* 0x0003e60000100a00 */
[----:B-1----:R-:W2:Y:S01]  /*61380*/  LDL.LU.64 R14, [R1+0x26b0] ;  /* 0x0026b000010e7983 */ /* 0x002ea20000300a00 */
[C---:B------:R-:W-:Y:S01]  /*61390*/  HMMA.16816.F32.BF16 R4, R44.reuse, R10, R4 ;  /* 0x0000000a2c04723c */ /* 0x040fe20000041804 */
[----:B------:R0:W5:Y:S07]  /*613a0*/  LDL.LU.64 R12, [R1+0x26a8] ;  /* 0x0026a800010c7983 */ /* 0x00016e0000300a00 */
[----:B--2---:R-:W-:Y:S11]  /*613b0*/  HMMA.16816.F32.BF16 R56, R44, R14, R56 ;  /* 0x0000000e2c38723c */ /* 0x004ff60000041838 */
[----:B------:R-:W-:Y:S11]  /*613c0*/  @!UPT UIADD3 URZ, URZ, URZ, URZ ;  /* 0x0000003f3f3ff290 */ /* 0x000ff6000fffe03f */
[----:B------:R-:W-:Y:S01]  /*613d0*/  @!UPT UIADD3 URZ, URZ, URZ, URZ ;  /* 0x0000003f3f3ff290 */ /* 0x000fe2000fffe03f */
[----:B------:R-:W-:Y:S01]  /*613e0*/  STL.64 [R1+0x160], R56 ;  /* 0x0001603801007387 */ /* 0x000fe20000100a00 */
[----:B------:R1:W-:Y:S03]  /*613f0*/  STL.64 [R1+0x168], R58 ;  /* 0x0001683a01007387 */ /* 0x0003e60000100a00 */
[----:B-1----:R0:W5:Y:S01]  /*61400*/  LDL.LU.64 R58, [R1+0x26a0] ;  /* 0x0026a000013a7983 */ /* 0x0021620000300a00 */
[----:B------:R-:W-:Y:S02]  /*61410*/  STL.64 [R1+0x150], R4 ;  /* 0x0001500401007387 */ /* 0x000fe40000100a00 */
[----:B------:R1:W-:Y:S02]  /*61420*/  STL.64 [R1+0x158], R6 ;  /* 0x0001580601007387 */ /* 0x0003e40000100a00 */
[----:B-1----:R-:W2:Y:S01]  /*61430*/  LDL.LU.64 R6, [R1+0x2698] ;  /* 0x0026980001067983 */ /* 0x002ea20000300a00 */
[----:B------:R-:W-:-:S02]  /*61440*/  IMAD.MOV.U32 R43, RZ, RZ, R3 ;  /* 0x000000ffff2b7224 */ /* 0x000fc400078e0003 */
[----:B------:R-:W-:Y:S02]  /*61450*/  IMAD.MOV.U32 R27, RZ, RZ, R20 ;  /* 0x000000ffff1b7224 */ /* 0x000fe400078e0014 */
[----:B------:R-:W-:Y:S01]  /*61460*/  IMAD.MOV.U32 R20, RZ, RZ, c[0x0][0x188] ;  /* 0x00006200ff147624 */ /* 0x000fe200078e00ff */
[----:B------:R-:W2:Y:S01]  /*61470*/  LDL R14, [R1+0x2240] ;  /* 0x00224000010e7983 */ /* 0x000ea20000100800 */
[----:B------:R-:W2:Y:S02]  /*61480*/  LDL.LU R57, [R1+0x2064] ;  /* 0x0020640001397983 */ /* 0x000ea40000300800 */
[----:B------:R-:W2:Y:S02]  /*61490*/  LDL.LU R24, [R1+0x205c] ;  /* 0x00205c0001187983 */ /* 0x000ea40000300800 */
[----:B------:R-:W-:Y:S01]  /*614a0*/  IMAD.SHL.U32 R20, R20, 0x40, RZ ;  /* 0x0000004014147824 */ /* 0x000fe200078e00ff */
[----:B------:R-:W-:Y:S01]  /*614b0*/  IADD3 R0, R0, 0x1, RZ ;  /* 0x0000000100007810 */ /* 0x000fe20007ffe0ff */
[----:B------:R-:W2:Y:S01]  /*614c0*/  LDL.LU R53, [R1+0x2054] ;  /* 0x0020540001357983 */ /* 0x000ea20000300800 */
[----:B------:R-:W2:Y:S02]  /*614d0*/  LDL.LU R52, [R1+0x204c] ;  /* 0x00204c0001347983 */ /* 0x000ea40000300800 */
[----:B------:R-:W-:-:S02]  /*614e0*/  IMAD.SHL.U32 R20, R20, 0x2, RZ ;  /* 0x0000000214147824 */ /* 0x000fc400078e00ff */
[----:B------:R-:W2:Y:S03]  /*614f0*/  LDL.LU R56, [R1+0x2044] ;  /* 0x0020440001387983 */ /* 0x000ea60000300800 */
[-C--:B----4-:R-:W-:Y:S02]  /*61500*/  IADD3 R5, P0, R8, R20.reuse, RZ ;  /* 0x0000001408057210 */ /* 0x090fe40007f1e0ff */
[----:B------:R-:W-:Y:S01]  /*61510*/  IADD3 R4, P1, R60, R20, RZ ;  /* 0x000000143c047210 */ /* 0x000fe20007f3e0ff */
[----:B------:R-:W-:Y:S01]  /*61520*/  STL [R1+0xe3c], R0 ;  /* 0x000e3c0001007387 */ /* 0x000fe20000100800 */
[----:B------:R-:W4:Y:S02]  /*61530*/  LDL.LU R3, [R1+0x2034] ;  /* 0x0020340001037983 */ /* 0x000f240000300800 */
[--C-:B---3--:R-:W-:Y:S02]  /*61540*/  IMAD.X R8, R9, 0x1, R2.reuse, P0 ;  /* 0x0000000109087824 */ /* 0x108fe400000e0602 */
[----:B------:R-:W-:-:S02]  /*61550*/  IMAD.X R9, R61, 0x1, R2, P1 ;  /* 0x000000013d097824 */ /* 0x000fc400008e0602 */
[----:B------:R-:W3:Y:S01]  /*61560*/  LDL.LU R61, [R1+0x2058] ;  /* 0x00205800013d7983 */ /* 0x000ee20000300800 */
[----:B--2---:R-:W-:Y:S03]  /*61570*/  HMMA.16816.F32.BF16 R44, R44, R6, R40 ;  /* 0x000000062c2c723c */ /* 0x004fe60000041828 */
[----:B------:R0:W5:Y:S01]  /*61580*/  LDL.LU.64 R42, [R1+0x2690] ;  /* 0x00269000012a7983 */ /* 0x0001620000300a00 */
[----:B------:R0:W5:Y:S11]  /*61590*/  LDL.LU.64 R40, [R1+0x2688] ;  /* 0x0026880001287983 */ /* 0x0001760000300a00 */
[----:B------:R-:W-:Y:S08]  /*615a0*/  @!UPT UIADD3 URZ, URZ, URZ, URZ ;  /* 0x0000003f3f3ff290 */ /* 0x000ff0000fffe03f */
[----:B------:R1:W-:Y:S01]  /*615b0*/  STL.64 [R1+0x140], R44 ;  /* 0x0001402c01007387 */ /* 0x0003e20000100a00 */
[----:B------:R2:W-:Y:S03]  /*615c0*/  STL.64 [R1+0x148], R46 ;  /* 0x0001482e01007387 */ /* 0x0005e60000100a00 */
[----:B-1----:R-:W4:Y:S01]  /*615d0*/  LDL.LU R44, [R1+0x203c] ;  /* 0x00203c00012c7983 */ /* 0x002f220000300800 */
[----:B------:R-:W4:Y:S02]  /*615e0*/  LDL.LU R45, [R1+0x2060] ;  /* 0x00206000012d7983 */ /* 0x000f240000300800 */
[----:B------:R-:W-:Y:S02]  /*615f0*/  IMAD.MOV.U32 R7, RZ, RZ, R46 ;  /* 0x000000ffff077224 */ /* 0x000fe400078e002e */
[----:B------:R-:W-:Y:S01]  /*61600*/  IMAD.MOV.U32 R6, RZ, RZ, R47 ;  /* 0x000000ffff067224 */ /* 0x000fe200078e002f */
[----:B--2---:R-:W2:Y:S01]  /*61610*/  LDL.LU R46, [R1+0x202c] ;  /* 0x00202c00012e7983 */ /* 0x004ea20000300800 */
[----:B------:R-:W2:Y:S02]  /*61620*/  LDL.LU R47, [R1+0x2050] ;  /* 0x00205000012f7983 */ /* 0x000ea40000300800 */
[----:B------:R-:W2:Y:S02]  /*61630*/  LDL.LU R60, [R1+0x2024] ;  /* 0x00202400013c7983 */ /* 0x000ea40000300800 */
[----:B------:R-:W2:Y:S01]  /*61640*/  LDL.LU R10, [R1+0x2048] ;  /* 0x00204800010a7983 */ /* 0x000ea20000300800 */
[----:B------:R-:W-:Y:S01]  /*61650*/  ISETP.NE.U32.AND P0, PT, R0, R14, PT ;  /* 0x0000000e0000720c */ /* 0x000fe20003f05070 */
[----:B------:R-:W2:Y:S01]  /*61660*/  LDL.LU R11, [R1+0x201c] ;  /* 0x00201c00010b7983 */ /* 0x000ea20000300800 */
[----:B------:R-:W2:Y:S02]  /*61670*/  LDL.LU R14, [R1+0x2040] ;  /* 0x00204000010e7983 */ /* 0x000ea40000300800 */
[----:B------:R-:W2:Y:S02]  /*61680*/  LDL.LU R15, [R1+0x2014] ;  /* 0x00201400010f7983 */ /* 0x000ea40000300800 */
[----:B------:R-:W2:Y:S01]  /*61690*/  LDL.LU R18, [R1+0x2038] ;  /* 0x0020380001127983 */ /* 0x000ea20000300800 */
[----:B------:R-:W2:Y:S01]  /*616a0*/  LDL.LU R19, [R1+0x200c] ;  /* 0x00200c0001137983 */ /* 0x000ea20000300800 */
[----:B------:R-:W2:Y:S02]  /*616b0*/  LDL.LU R49, [R1+0x2030] ;  /* 0x0020300001317983 */ /* 0x000ea40000300800 */
[----:B------:R-:W-:-:S02]  /*616c0*/  IMAD.MOV.U32 R26, RZ, RZ, R21 ;  /* 0x000000ffff1a7224 */ /* 0x000fc400078e0015 */
[----:B------:R-:W2:Y:S01]  /*616d0*/  LDL.LU R48, [R1+0x2004] ;  /* 0x0020040001307983 */ /* 0x000ea20000300800 */
[----:B------:R-:W2:Y:S01]  /*616e0*/  LDL.LU R21, [R1+0x2028] ;  /* 0x0020280001157983 */ /* 0x000ea20000300800 */
[----:B------:R-:W2:Y:S01]  /*616f0*/  LDL.LU R25, [R1+0x1ffc] ;  /* 0x001ffc0001197983 */ /* 0x000ea20000300800 */
[-C--:B------:R-:W-:Y:S01]  /*61700*/  IADD3 R57, P3, R57, R20.reuse, RZ ;  /* 0x0000001439397210 */ /* 0x080fe20007f7e0ff */
[----:B------:R-:W2:Y:S01]  /*61710*/  LDL.LU R0, [R1+0x2020] ;  /* 0x0020200001007983 */ /* 0x000ea20000300800 */
[-C--:B------:R-:W-:Y:S02]  /*61720*/  IADD3 R24, P4, R24, R20.reuse, RZ ;  /* 0x0000001418187210 */ /* 0x080fe40007f9e0ff */
[-C--:B------:R-:W-:Y:S02]  /*61730*/  IADD3 R53, P5, R53, R20.reuse, RZ ;  /* 0x0000001435357210 */ /* 0x080fe40007fbe0ff */
[-C--:B------:R-:W-:Y:S01]  /*61740*/  IADD3 R52, P6, R52, R20.reuse, RZ ;  /* 0x0000001434347210 */ /* 0x080fe20007fde0ff */
[----:B------:R1:W-:Y:S01]  /*61750*/  STL [R1+0x2064], R57 ;  /* 0x0020643901007387 */ /* 0x0003e20000100800 */
[----:B------:R-:W-:-:S03]  /*61760*/  IADD3 R56, P1, R56, R20, RZ ;  /* 0x0000001438387210 */ /* 0x000fc60007f3e0ff */
[----:B-1----:R-:W2:Y:S01]  /*61770*/  LDL.LU R57, [R1+0x1ff4] ;  /* 0x001ff40001397983 */ /* 0x002ea20000300800 */
[----:B------:R1:W-:Y:S03]  /*61780*/  STL [R1+0x205c], R24 ;  /* 0x00205c1801007387 */ /* 0x0003e60000100800 */
[----:B-1----:R-:W2:Y:S01]  /*61790*/  LDL.LU R24, [R1+0x2018] ;  /* 0x0020180001187983 */ /* 0x002ea20000300800 */
[----:B------:R1:W-:Y:S03]  /*617a0*/  STL [R1+0x2054], R53 ;  /* 0x0020543501007387 */ /* 0x0003e60000100800 */
[----:B-1----:R-:W2:Y:S01]  /*617b0*/  LDL.LU R53, [R1+0x1fec] ;  /* 0x001fec0001357983 */ /* 0x002ea20000300800 */
[----:B------:R1:W-:Y:S03]  /*617c0*/  STL [R1+0x204c], R52 ;  /* 0x00204c3401007387 */ /* 0x0003e60000100800 */
[----:B-1----:R-:W2:Y:S01]  /*617d0*/  LDL.LU R52, [R1+0x2010] ;  /* 0x0020100001347983 */ /* 0x002ea20000300800 */
[----:B------:R1:W-:Y:S02]  /*617e0*/  STL [R1+0x2044], R56 ;  /* 0x0020443801007387 */ /* 0x0003e40000100800 */
[--C-:B---3--:R-:W-:Y:S01]  /*617f0*/  IMAD.X R61, R61, 0x1, R2.reuse, P4 ;  /* 0x000000013d3d7824 */ /* 0x108fe200020e0602 */
[----:B-1----:R-:W3:Y:S01]  /*61800*/  LDL.LU R56, [R1+0x1fe4] ;  /* 0x001fe40001387983 */ /* 0x002ee20000300800 */
[----:B----4-:R-:W-:Y:S01]  /*61810*/  IMAD.X R45, R45, 0x1, R2, P3 ;  /* 0x000000012d2d7824 */ /* 0x010fe200018e0602 */
[----:B------:R-:W-:-:S02]  /*61820*/  IADD3 R3, P3, R3, R20, RZ ;  /* 0x0000001403037210 */ /* 0x000fc40007f7e0ff */
[----:B------:R-:W-:-:S03]  /*61830*/  IADD3 R44, P2, R44, R20, RZ ;  /* 0x000000142c2c7210 */ /* 0x000fc60007f5e0ff */
[----:B------:R1:W-:Y:S02]  /*61840*/  STL [R1+0x2034], R3 ;  /* 0x0020340301007387 */ /* 0x0003e40000100800 */
[----:B------:R-:W-:Y:S02]  /*61850*/  STL [R1+0x203c], R44 ;  /* 0x00203c2c01007387 */ /* 0x000fe40000100800 */
[--C-:B--2---:R-:W-:Y:S01]  /*61860*/  IMAD.X R47, R47, 0x1, R2.reuse, P5 ;  /* 0x000000012f2f7824 */ /* 0x104fe200028e0602 */
[-C--:B------:R-:W-:Y:S02]  /*61870*/  IADD3 R60, P5, R60, R20.reuse, RZ ;  /* 0x000000143c3c7210 */ /* 0x080fe40007fbe0ff */
[-C--:B------:R-:W-:Y:S01]  /*61880*/  IADD3 R46, P4, R46, R20.reuse, RZ ;  /* 0x000000142e2e7210 */ /* 0x080fe20007f9e0ff */
[----:B-1----:R-:W2:Y:S01]  /*61890*/  LDL.LU R3, [R1+0x2008] ;  /* 0x0020080001037983 */ /* 0x002ea20000300800 */
[----:B------:R-:W-:Y:S02]  /*618a0*/  STL [R1+0x2060], R45 ;  /* 0x0020602d01007387 */ /* 0x000fe40000100800 */
[----:B------:R1:W-:Y:S02]  /*618b0*/  STL [R1+0x2058], R61 ;  /* 0x0020583d01007387 */ /* 0x0003e40000100800 */
[----:B-1----:R-:W4:Y:S01]  /*618c0*/  LDL.LU R61, [R1+0x1fdc] ;  /* 0x001fdc00013d7983 */ /* 0x002f220000300800 */
[----:B------:R1:W-:Y:S02]  /*618d0*/  STL [R1+0x2024], R60 ;  /* 0x0020243c01007387 */ /* 0x0003e40000100800 */
[----:B------:R-:W-:Y:S01]  /*618e0*/  STL [R1+0x202c], R46 ;  /* 0x00202c2e01007387 */ /* 0x000fe20000100800 */
[----:B-1----:R-:W4:Y:S01]  /*618f0*/  LDL.LU R60, [R1+0x2000] ;  /* 0x00200000013c7983 */ /* 0x002f220000300800 */
[--C-:B------:R-:W-:Y:S01]  /*61900*/  IMAD.X R10, R10, 0x1, R2.reuse, P6 ;  /* 0x000000010a0a7824 */ /* 0x100fe200030e0602 */
[-C--:B------:R-:W-:Y:S01]  /*61910*/  IADD3 R11, P6, R11, R20.reuse, RZ ;  /* 0x000000140b0b7210 */ /* 0x080fe20007fde0ff */
[--C-:B------:R-:W-:Y:S01]  /*61920*/  IMAD.X R14, R14, 0x1, R2.reuse, P1 ;  /* 0x000000010e0e7824 */ /* 0x100fe200008e0602 */
[----:B------:R-:W-:Y:S01]  /*61930*/  IADD3 R15, P1, R15, R20, RZ ;  /* 0x000000140f0f7210 */ /* 0x000fe20007f3e0ff */
[----:B------:R-:W-:Y:S01]  /*61940*/  STL [R1+0x2050], R47 ;  /* 0x0020502f01007387 */ /* 0x000fe20000100800 */
[----:B------:R-:W-:-:S02]  /*61950*/  IMAD.X R18, R18, 0x1, R2, P2 ;  /* 0x0000000112127824 */ /* 0x000fc400010e0602 */
[----:B------:R-:W-:Y:S01]  /*61960*/  STL [R1+0x2048], R10 ;  /* 0x0020480a01007387 */ /* 0x000fe20000100800 */
[-C--:B------:R-:W-:Y:S01]  /*61970*/  IADD3 R19, P2, R19, R20.reuse, RZ ;  /* 0x0000001413137210 */ /* 0x080fe20007f5e0ff */
[----:B------:R-:W-:Y:S01]  /*61980*/  STL [R1+0x201c], R11 ;  /* 0x00201c0b01007387 */ /* 0x000fe20000100800 */
[--C-:B------:R-:W-:Y:S02]  /*61990*/  IMAD.X R49, R49, 0x1, R2.reuse, P3 ;  /* 0x0000000131317824 */ /* 0x100fe400018e0602 */
[----:B------:R-:W-:Y:S01]  /*619a0*/  STL [R1+0x2040], R14 ;  /* 0x0020400e01007387 */ /* 0x000fe20000100800 */
[-C--:B------:R-:W-:Y:S01]  /*619b0*/  IADD3 R48, P3, R48, R20.reuse, RZ ;  /* 0x0000001430307210 */ /* 0x080fe20007f7e0ff */
[----:B------:R-:W-:Y:S01]  /*619c0*/  STL [R1+0x2014], R15 ;  /* 0x0020140f01007387 */ /* 0x000fe20000100800 */
[--C-:B------:R-:W-:Y:S02]  /*619d0*/  IMAD.X R0, R0, 0x1, R2.reuse, P5 ;  /* 0x0000000100007824 */ /* 0x100fe400028e0602 */
[----:B------:R-:W-:Y:S02]  /*619e0*/  STL [R1+0x2038], R18 ;  /* 0x0020381201007387 */ /* 0x000fe40000100800 */
[--C-:B------:R-:W-:Y:S01]  /*619f0*/  IMAD.X R21, R21, 0x1, R2.reuse, P4 ;  /* 0x0000000115157824 */ /* 0x100fe200020e0602 */
[----:B------:R-:W-:Y:S01]  /*61a00*/  STL [R1+0x200c], R19 ;  /* 0x00200c1301007387 */ /* 0x000fe20000100800 */
[-C--:B------:R-:W-:Y:S01]  /*61a10*/  IADD3 R25, P4, R25, R20.reuse, RZ ;  /* 0x0000001419197210 */ /* 0x080fe20007f9e0ff */
[----:B------:R-:W-:Y:S02]  /*61a20*/  STL [R1+0x2030], R49 ;  /* 0x0020303101007387 */ /* 0x000fe40000100800 */
[----:B------:R-:W-:Y:S01]  /*61a30*/  STL [R1+0x2004], R48 ;  /* 0x0020043001007387 */ /* 0x000fe20000100800 */
[----:B------:R1:W-:Y:S01]  /*61a40*/  STL [R1+0x2020], R0 ;  /* 0x0020200001007387 */ /* 0x0003e20000100800 */
[----:B------:R0:W-:Y:S01]  /*61a50*/  STL [R1+0x2028], R21 ;  /* 0x0020281501007387 */ /* 0x0001e20000100800 */
[----:B------:R-:W-:Y:S01]  /*61a60*/  IADD3 R57, P5, R57, R20, RZ ;  /* 0x0000001439397210 */ /* 0x000fe20007fbe0ff */
[----:B------:R-:W-:-:S02]  /*61a70*/  IMAD.X R24, R24, 0x1, R2, P6 ;  /* 0x0000000118187824 */ /* 0x000fc400030e0602 */
[--C-:B------:R-:W-:Y:S01]  /*61a80*/  IMAD.X R52, R52, 0x1, R2.reuse, P1 ;  /* 0x0000000134347824 */ /* 0x100fe200008e0602 */
[----:B-1----:R-:W4:Y:S01]  /*61a90*/  LDL.LU R0, [R1+0x1fd4] ;  /* 0x001fd40001007983 */ /* 0x002f220000300800 */
[----:B------:R1:W-:Y:S02]  /*61aa0*/  STL [R1+0x1ffc], R25 ;  /* 0x001ffc1901007387 */ /* 0x0003e40000100800 */
[----:B0-----:R-:W4:Y:S01]  /*61ab0*/  LDL.LU R21, [R1+0x1ff8] ;  /* 0x001ff80001157983 */ /* 0x001f220000300800 */
[-C--:B------:R-:W-:Y:S01]  /*61ac0*/  IADD3 R53, P6, R53, R20.reuse, RZ ;  /* 0x0000001435357210 */ /* 0x080fe20007fde0ff */
[----:B-1----:R-:W4:Y:S01]  /*61ad0*/  LDL.LU R25, [R1+0x1fcc] ;  /* 0x001fcc0001197983 */ /* 0x002f220000300800 */
[----:B------:R0:W-:Y:S01]  /*61ae0*/  STL [R1+0x1ff4], R57 ;  /* 0x001ff43901007387 */ /* 0x0001e20000100800 */
[----:B---3--:R-:W-:Y:S02]  /*61af0*/  IADD3 R56, P1, R56, R20, RZ ;  /* 0x0000001438387210 */ /* 0x008fe40007f3e0ff */
[----:B0-----:R-:W3:Y:S01]  /*61b00*/  LDL.LU R57, [R1+0x1ff0] ;  /* 0x001ff00001397983 */ /* 0x001ee20000300800 */
[----:B------:R0:W-:Y:S02]  /*61b10*/  STL [R1+0x2010], R52 ;  /* 0x0020103401007387 */ /* 0x0001e40000100800 */
[----:B------:R-:W-:Y:S01]  /*61b20*/  STL [R1+0x2018], R24 ;  /* 0x0020181801007387 */ /* 0x000fe20000100800 */
[----:B0-----:R-:W3:Y:S01]  /*61b30*/  LDL.LU R52, [R1+0x1fc4] ;  /* 0x001fc40001347983 */ /* 0x001ee20000300800 */
[----:B------:R-:W-:Y:S02]  /*61b40*/  STL [R1+0x1fec], R53 ;  /* 0x001fec3501007387 */ /* 0x000fe40000100800 */
[----:B------:R-:W3:Y:S02]  /*61b50*/  LDL.LU R44, [R1+0x1fe8] ;  /* 0x001fe800012c7983 */ /* 0x000ee40000300800 */
[----:B------:R-:W3:Y:S01]  /*61b60*/  LDL.LU R45, [R1+0x1fbc] ;  /* 0x001fbc00012d7983 */ /* 0x000ee20000300800 */
[----:B------:R0:W-:Y:S04]  /*61b70*/  STL [R1+0x1fe4], R56 ;  /* 0x001fe43801007387 */ /* 0x0001e80000100800 */
[----:B0-----:R-:W3:Y:S01]  /*61b80*/  LDL.LU R56, [R1+0x1fe0] ;  /* 0x001fe00001387983 */ /* 0x001ee20000300800 */
[----:B--2---:R-:W-:-:S05]  /*61b90*/  IMAD.X R3, R3, 0x1, R2, P2 ;  /* 0x0000000103037824 */ /* 0x004fca00010e0602 */
[----:B------:R0:W-:Y:S01]  /*61ba0*/  STL [R1+0x2008], R3 ;  /* 0x0020080301007387 */ /* 0x0001e20000100800 */
[----:B----4-:R-:W-:-:S03]  /*61bb0*/  IADD3 R61, P2, R61, R20, RZ ;  /* 0x000000143d3d7210 */ /* 0x010fc60007f5e0ff */
[----:B0-----:R-:W2:Y:S01]  /*61bc0*/  LDL.LU R3, [R1+0x1fb4] ;  /* 0x001fb40001037983 */ /* 0x001ea20000300800 */
[----:B------:R-:W4:Y:S02]  /*61bd0*/  LDL.LU R46, [R1+0x1fd8] ;  /* 0x001fd800012e7983 */ /* 0x000f240000300800 */
[----:B------:R-:W4:Y:S01]  /*61be0*/  LDL.LU R47, [R1+0x1fac] ;  /* 0x001fac00012f7983 */ /* 0x000f220000300800 */
[----:B------:R0:W-:Y:S01]  /*61bf0*/  STL [R1+0x1fdc], R61 ;  /* 0x001fdc3d01007387 */ /* 0x0001e20000100800 */
[----:B------:R-:W-:-:S03]  /*61c00*/  IMAD.X R60, R60, 0x1, R2, P3 ;  /* 0x000000013c3c7824 */ /* 0x000fc600018e0602 */
[----:B0-----:R-:W4:Y:S01]  /*61c10*/  LDL.LU R61, [R1+0x1fd0] ;  /* 0x001fd000013d7983 */ /* 0x001f220000300800 */
[----:B------:R-:W4:Y:S02]  /*61c20*/  LDL.LU R10, [R1+0x1fa4] ;  /* 0x001fa400010a7983 */ /* 0x000f240000300800 */
[----:B------:R-:W4:Y:S02]  /*61c30*/  LDL.LU R11, [R1+0x1fc8] ;  /* 0x001fc800010b7983 */ /* 0x000f240000300800 */
[----:B------:R-:W4:Y:S01]  /*61c40*/  LDL.LU R14, [R1+0x1f9c] ;  /* 0x001f9c00010e7983 */ /* 0x000f220000300800 */
[----:B------:R0:W-:Y:S01]  /*61c50*/  STL [R1+0x2000], R60 ;  /* 0x0020003c01007387 */ /* 0x0001e20000100800 */
[----:B------:R-:W4:Y:S02]  /*61c60*/  LDL.LU R15, [R1+0x1fc0] ;  /* 0x001fc000010f7983 */ /* 0x000f240000300800 */
[----:B------:R-:W4:Y:S02]  /*61c70*/  LDL.LU R18, [R1+0x1f94] ;  /* 0x001f940001127983 */ /* 0x000f240000300800 */
[----:B------:R-:W4:Y:S01]  /*61c80*/  LDL.LU R19, [R1+0x1fb8] ;  /* 0x001fb80001137983 */ /* 0x000f220000300800 */
[----:B------:R-:W4:Y:S01]  /*61c90*/  LDL.LU R49, [R1+0x1f8c] ;  /* 0x001f8c0001317983 */ /* 0x000f220000300800 */
[----:B------:R-:W4:Y:S02]  /*61ca0*/  LDL.LU R48, [R1+0x1fb0] ;  /* 0x001fb00001307983 */ /* 0x000f240000300800 */
[----:B------:R-:W4:Y:S02]  /*61cb0*/  LDL.LU R24, [R1+0x1f84] ;  /* 0x001f840001187983 */ /* 0x000f240000300800 */
[----:B------:R-:W4:Y:S01]  /*61cc0*/  LDL.LU R53, [R1+0x1fa8] ;  /* 0x001fa80001357983 */ /* 0x000f220000300800 */
[----:B0-----:R-:W4:Y:S01]  /*61cd0*/  LDL.LU R60, [R1+0x1f7c] ;  /* 0x001f7c00013c7983 */ /* 0x001f220000300800 */
[----:B------:R-:W-:Y:S01]  /*61ce0*/  IADD3 R0, P3, R0, R20, RZ ;  /* 0x0000001400007210 */ /* 0x000fe20007f7e0ff */
[----:B------:R-:W-:-:S04]  /*61cf0*/  IMAD.X R21, R21, 0x1, R2, P4 ;  /* 0x0000000115157824 */ /* 0x000fc800020e0602 */
[----:B------:R0:W-:Y:S01]  /*61d00*/  STL [R1+0x1fd4], R0 ;  /* 0x001fd40001007387 */ /* 0x0001e20000100800 */
[----:B------:R-:W-:-:S03]  /*61d10*/  IADD3 R25, P4, R25, R20, RZ ;  /* 0x0000001419197210 */ /* 0x000fc60007f9e0ff */
[----:B0-----:R-:W4:Y:S01]  /*61d20*/  LDL.LU R0, [R1+0x1fa0] ;  /* 0x001fa00001007983 */ /* 0x001f220000300800 */
[----:B------:R0:W-:Y:S02]  /*61d30*/  STL [R1+0x1ff8], R21 ;  /* 0x001ff81501007387 */ /* 0x0001e40000100800 */
[--C-:B---3--:R-:W-:Y:S01]  /*61d40*/  IMAD.X R57, R57, 0x1, R2.reuse, P5 ;  /* 0x0000000139397824 */ /* 0x108fe200028e0602 */
[----:B0-----:R-:W3:Y:S01]  /*61d50*/  LDL.LU R21, [R1+0x1f74] ;  /* 0x001f740001157983 */ /* 0x001ee20000300800 */
[----:B------:R0:W-:Y:S01]  /*61d60*/  STL [R1+0x1fcc], R25 ;  /* 0x001fcc1901007387 */ /* 0x0001e20000100800 */
[-C--:B------:R-:W-:Y:S02]  /*61d70*/  IADD3 R52, P5, R52, R20.reuse, RZ ;  /* 0x0000001434347210 */ /* 0x080fe40007fbe0ff */
[----:B0-----:R-:W3:Y:S01]  /*61d80*/  LDL.LU R25, [R1+0x1f98] ;  /* 0x001f980001197983 */ /* 0x001ee20000300800 */
[----:B------:R0:W-:Y:S02]  /*61d90*/  STL [R1+0x1ff0], R57 ;  /* 0x001ff03901007387 */ /* 0x0001e40000100800 */
[--C-:B------:R-:W-:Y:S01]  /*61da0*/  IMAD.X R44, R44, 0x1, R2.reuse, P6 ;  /* 0x000000012c2c7824 */ /* 0x100fe200030e0602 */
[----:B------:R-:W-:Y:S01]  /*61db0*/  IADD3 R45, P6, R45, R20, RZ ;  /* 0x000000142d2d7210 */ /* 0x000fe20007fde0ff */
[----:B0-----:R-:W3:Y:S01]  /*61dc0*/  LDL.LU R57, [R1+0x1f6c] ;  /* 0x001f6c0001397983 */ /* 0x001ee20000300800 */
[----:B------:R-:W-:-:S02]  /*61dd0*/  IMAD.X R56, R56, 0x1, R2, P1 ;  /* 0x0000000138387824 */ /* 0x000fc400008e0602 */
[----:B------:R0:W-:Y:S02]  /*61de0*/  STL [R1+0x1fc4], R52 ;  /* 0x001fc43401007387 */ /* 0x0001e40000100800 */
[----:B0-----:R-:W3:Y:S01]  /*61df0*/  LDL.LU R52, [R1+0x1f90] ;  /* 0x001f900001347983 */ /* 0x001ee20000300800 */
[----:B------:R0:W-:Y:S02]  /*61e00*/  STL [R1+0x1fe0], R56 ;  /* 0x001fe03801007387 */ /* 0x0001e40000100800 */
[----:B------:R-:W-:Y:S01]  /*61e10*/  STL [R1+0x1fe8], R44 ;  /* 0x001fe82c01007387 */ /* 0x000fe20000100800 */
[----:B0-----:R-:W3:Y:S01]  /*61e20*/  LDL.LU R56, [R1+0x1f64] ;  /* 0x001f640001387983 */ /* 0x001ee20000300800 */
[----:B------:R-:W-:Y:S01]  /*61e30*/  STL [R1+0x1fbc], R45 ;  /* 0x001fbc2d01007387 */ /* 0x000fe20000100800 */
[----:B--2---:R-:W-:Y:S01]  /*61e40*/  IADD3 R3, P1, R3, R20, RZ ;  /* 0x0000001403037210 */ /* 0x004fe20007f3e0ff */
[----:B----4-:R-:W-:-:S04]  /*61e50*/  IMAD.X R46, R46, 0x1, R2, P2 ;  /* 0x000000012e2e7824 */ /* 0x010fc800010e0602 */
[----:B------:R0:W-:Y:S01]  /*61e60*/  STL [R1+0x1fb4], R3 ;  /* 0x001fb40301007387 */ /* 0x0001e20000100800 */
[-C--:B------:R-:W-:Y:S01]  /*61e70*/  IADD3 R47, P2, R47, R20.reuse, RZ ;  /* 0x000000142f2f7210 */ /* 0x080fe20007f5e0ff */
[--C-:B------:R-:W-:Y:S02]  /*61e80*/  IMAD.X R61, R61, 0x1, R2.reuse, P3 ;  /* 0x000000013d3d7824 */ /* 0x100fe400018e0602 */
[----:B0-----:R-:W2:Y:S03]  /*61e90*/  LDL.LU R3, [R1+0x1f88] ;  /* 0x001f880001037983 */ /* 0x001ea60000300800 */
[----:B------:R0:W-:Y:S02]  /*61ea0*/  STL [R1+0x1fd0], R61 ;  /* 0x001fd03d01007387 */ /* 0x0001e40000100800 */
[----:B------:R-:W-:Y:S01]  /*61eb0*/  STL [R1+0x1fd8], R46 ;  /* 0x001fd82e01007387 */ /* 0x000fe20000100800 */
[-C--:B------:R-:W-:Y:S01]  /*61ec0*/  IADD3 R10, P3, R10, R20.reuse, RZ ;  /* 0x000000140a0a7210 */ /* 0x080fe20007f7e0ff */
[--C-:B------:R-:W-:Y:S01]  /*61ed0*/  IMAD.X R11, R11, 0x1, R2.reuse, P4 ;  /* 0x000000010b0b7824 */ /* 0x100fe200020e0602 */
[-C--:B------:R-:W-:Y:S01]  /*61ee0*/  IADD3 R14, P4, R14, R20.reuse, RZ ;  /* 0x000000140e0e7210 */ /* 0x080fe20007f9e0ff */
[--C-:B------:R-:W-:Y:S01]  /*61ef0*/  IMAD.X R15, R15, 0x1, R2.reuse, P5 ;  /* 0x000000010f0f7824 */ /* 0x100fe200028e0602 */
[-C--:B------:R-:W-:Y:S01]  /*61f00*/  IADD3 R18, P5, R18, R20.reuse, RZ ;  /* 0x0000001412127210 */ /* 0x080fe20007fbe0ff */
[----:B0-----:R-:W4:Y:S01]  /*61f10*/  LDL.LU R61, [R1+0x1f5c] ;  /* 0x001f5c00013d7983 */ /* 0x001f220000300800 */
[----:B------:R-:W-:Y:S02]  /*61f20*/  STL [R1+0x1fac], R47 ;  /* 0x001fac2f01007387 */ /* 0x000fe40000100800 */
[----:B------:R-:W-:Y:S02]  /*61f30*/  STL [R1+0x1fa4], R10 ;  /* 0x001fa40a01007387 */ /* 0x000fe40000100800 */
[--C-:B------:R-:W-:Y:S01]  /*61f40*/  IMAD.X R19, R19, 0x1, R2.reuse, P6 ;  /* 0x0000000113137824 */ /* 0x100fe200030e0602 */
[----:B------:R-:W-:Y:S01]  /*61f50*/  STL [R1+0x1fc8], R11 ;  /* 0x001fc80b01007387 */ /* 0x000fe20000100800 */
[----:B------:R-:W-:Y:S01]  /*61f60*/  IADD3 R49, P6, R49, R20, RZ ;  /* 0x0000001431317210 */ /* 0x000fe20007fde0ff */
[----:B------:R-:W-:Y:S02]  /*61f70*/  STL [R1+0x1f9c], R14 ;  /* 0x001f9c0e01007387 */ /* 0x000fe40000100800 */
[----:B------:R-:W-:-:S02]  /*61f80*/  IMAD.X R48, R48, 0x1, R2, P1 ;  /* 0x0000000130307824 */ /* 0x000fc400008e0602 */
[--C-:B------:R-:W-:Y:S01]  /*61f90*/  IMAD.X R53, R53, 0x1, R2.reuse, P2 ;  /* 0x0000000135357824 */ /* 0x100fe200010e0602 */
[----:B------:R-:W-:Y:S01]  /*61fa0*/  STL [R1+0x1fc0], R15 ;  /* 0x001fc00f01007387 */ /* 0x000fe20000100800 */
[-C--:B------:R-:W-:Y:S01]  /*61fb0*/  IADD3 R60, P2, R60, R20.reuse, RZ ;  /* 0x000000143c3c7210 */ /* 0x080fe20007f5e0ff */
[----:B------:R-:W-:Y:S01]  /*61fc0*/  STL [R1+0x1f94], R18 ;  /* 0x001f941201007387 */ /* 0x000fe20000100800 */
[----:B------:R-:W-:Y:S01]  /*61fd0*/  IADD3 R24, P1, R24, R20, RZ ;  /* 0x0000001418187210 */ /* 0x000fe20007f3e0ff */
[----:B------:R-:W-:Y:S01]  /*61fe0*/  STL [R1+0x1fb8], R19 ;  /* 0x001fb81301007387 */ /* 0x000fe20000100800 */
[----:B------:R-:W-:Y:S02]  /*61ff0*/  STL [R1+0x1f8c], R49 ;  /* 0x001f8c3101007387 */ /* 0x000fe40000100800 */
[----:B------:R-:W-:Y:S02]  /*62000*/  STL [R1+0x1fb0], R48 ;  /* 0x001fb03001007387 */ /* 0x000fe40000100800 */
[----:B------:R0:W-:Y:S01]  /*62010*/  STL [R1+0x1f7c], R60 ;  /* 0x001f7c3c01007387 */ /* 0x0001e20000100800 */
[----:B------:R1:W-:Y:S04]  /*62020*/  STL [R1+0x1f84], R24 ;  /* 0x001f841801007387 */ /* 0x0003e80000100800 */
[----:B0-----:R-:W4:Y:S01]  /*62030*/  LDL.LU R60, [R1+0x1f80] ;  /* 0x001f8000013c7983 */ /* 0x001f220000300800 */
[----:B------:R0:W-:Y:S02]  /*62040*/  STL [R1+0x1fa8], R53 ;  /* 0x001fa83501007387 */ /* 0x0001e40000100800 */
[----:B------:R-:W-:-:S02]  /*62050*/  IMAD.X R0, R0, 0x1, R2, P3 ;  /* 0x0000000100007824 */ /* 0x000fc400018e0602 */
[----:B-1----:R-:W4:Y:S01]  /*62060*/  LDL.LU R24, [R1+0x1f54] ;  /* 0x001f540001187983 */ /* 0x002f220000300800 */
[----:B0-----:R-:W4:Y:S02]  /*62070*/  LDL.LU R53, [R1+0x1f78] ;  /* 0x001f780001357983 */ /* 0x001f240000300800 */
[----:B------:R0:W-:Y:S01]  /*62080*/  STL [R1+0x1fa0], R0 ;  /* 0x001fa00001007387 */ /* 0x0001e20000100800 */
[-C--:B---3--:R-:W-:Y:S01]  /*62090*/  IADD3 R21, P3, R21, R20.reuse, RZ ;  /* 0x0000001415157210 */ /* 0x088fe20007f7e0ff */
[----:B0-----:R-:W3:Y:S01]  /*620a0*/  LDL.LU R0, [R1+0x1f4c] ;  /* 0x001f4c0001007983 */ /* 0x001ee20000300800 */
[----:B------:R-:W-:Y:S01]  /*620b0*/  IMAD.X R25, R25, 0x1, R2, P4 ;  /* 0x0000000119197824 */ /* 0x000fe200020e0602 */
[----:B------:R-:W-:-:S05]  /*620c0*/  IADD3 R57, P4, R57, R20, RZ ;  /* 0x0000001439397210 */ /* 0x000fca0007f9e0ff */
[----:B------:R0:W-:Y:S01]  /*620d0*/  STL [R1+0x1f6c], R57 ;  /* 0x001f6c3901007387 */ /* 0x0001e20000100800 */
[----:B------:R-:W-:Y:S02]  /*620e0*/  STL [R1+0x1f74], R21 ;  /* 0x001f741501007387 */ /* 0x000fe40000100800 */
[----:B------:R-:W-:Y:S01]  /*620f0*/  IMAD.X R52, R52, 0x1, R2, P5 ;  /* 0x0000000134347824 */ /* 0x000fe200028e0602 */
[----:B0-----:R-:W3:Y:S01]  /*62100*/  LDL.LU R57, [R1+0x1f70] ;  /* 0x001f700001397983 */ /* 0x001ee20000300800 */
[----:B------:R-:W-:Y:S02]  /*62110*/  STL [R1+0x1f98], R25 ;  /* 0x001f981901007387 */ /* 0x000fe40000100800 */
[----:B------:R-:W3:Y:S02]  /*62120*/  LDL.LU R44, [R1+0x1f44] ;  /* 0x001f4400012c7983 */ /* 0x000ee40000300800 */
[----:B------:R-:W3:Y:S01]  /*62130*/  LDL.LU R45, [R1+0x1f68] ;  /* 0x001f6800012d7983 */ /* 0x000ee20000300800 */
[----:B------:R0:W-:Y:S01]  /*62140*/  STL [R1+0x1f90], R52 ;  /* 0x001f903401007387 */ /* 0x0001e20000100800 */
[----:B------:R-:W-:-:S03]  /*62150*/  IADD3 R56, P5, R56, R20, RZ ;  /* 0x0000001438387210 */ /* 0x000fc60007fbe0ff */
[----:B0-----:R-:W3:Y:S02]  /*62160*/  LDL.LU R52, [R1+0x1f3c] ;  /* 0x001f3c0001347983 */ /* 0x001ee40000300800 */
[----:B------:R0:W-:Y:S02]  /*62170*/  STL [R1+0x1f64], R56 ;  /* 0x001f643801007387 */ /* 0x0001e40000100800 */
[----:B0-----:R-:W3:Y:S01]  /*62180*/  LDL.LU R56, [R1+0x1f60] ;  /* 0x001f600001387983 */ /* 0x001ee20000300800 */
[----:B------:R-:W3:Y:S02]  /*62190*/  LDL.LU R46, [R1+0x1f34] ;  /* 0x001f3400012e7983 */ /* 0x000ee40000300800 */
[----:B------:R-:W3:Y:S02]  /*621a0*/  LDL.LU R47, [R1+0x1f58] ;  /* 0x001f5800012f7983 */ /* 0x000ee40000300800 */
[----:B--2---:R-:W-:-:S05]  /*621b0*/  IMAD.X R3, R3, 0x1, R2, P6 ;  /* 0x0000000103037824 */ /* 0x004fca00030e0602 */
[----:B------:R0:W-:Y:S01]  /*621c0*/  STL [R1+0x1f88], R3 ;  /* 0x001f880301007387 */ /* 0x0001e20000100800 */
[----:B----4-:R-:W-:-:S03]  /*621d0*/  IADD3 R61, P6, R61, R20, RZ ;  /* 0x000000143d3d7210 */ /* 0x010fc60007fde0ff */
[----:B0-----:R-:W2:Y:S01]  /*621e0*/  LDL.LU R3, [R1+0x1f2c] ;  /* 0x001f2c0001037983 */ /* 0x001ea20000300800 */
        /* <DEDUP_REMOVED lines=12> */
[----:B------:R-:W-:-:S05]  /*622b0*/  IMAD.X R60, R60, 0x1, R2, P1 ;  /* 0x000000013c3c7824 */ /* 0x000fca00008e0602 */
[----:B------:R0:W-:Y:S04]  /*622c0*/  STL [R1+0x1f80], R60 ;  /* 0x001f803c01007387 */ /* 0x0001e80000100800 */
[----:B0-----:R-:W4:Y:S01]  /*622d0*/  LDL.LU R60, [R1+0x1efc] ;  /* 0x001efc00013c7983 */ /* 0x001f220000300800 */
[----:B------:R-:W-:Y:S01]  /*622e0*/  IADD3 R24, P1, R24, R20, RZ ;  /* 0x0000001418187210 */ /* 0x000fe20007f3e0ff */
[----:B------:R-:W-:-:S04]  /*622f0*/  IMAD.X R53, R53, 0x1, R2, P2 ;  /* 0x0000000135357824 */ /* 0x000fc800010e0602 */
[----:B------:R0:W-:Y:S01]  /*62300*/  STL [R1+0x1f54], R24 ;  /* 0x001f541801007387 */ /* 0x0001e20000100800 */
[----:B---3--:R-:W-:-:S03]  /*62310*/  IADD3 R0, P2, R0, R20, RZ ;  /* 0x0000001400007210 */ /* 0x008fc60007f5e0ff */
[----:B0-----:R-:W3:Y:S01]  /*62320*/  LDL.LU R24, [R1+0x1f20] ;  /* 0x001f200001187983 */ /* 0x001ee20000300800 */
[----:B------:R0:W-:Y:S03]  /*62330*/  STL [R1+0x1f78], R53 ;  /* 0x001f783501007387 */ /* 0x0001e60000100800 */
[----:B0-----:R-:W3:Y:S01]  /*62340*/  LDL.LU R53, [R1+0x1ef4] ;  /* 0x001ef40001357983 */ /* 0x001ee20000300800 */
[----:B------:R0:W-:Y:S02]  /*62350*/  STL [R1+0x1f4c], R0 ;  /* 0x001f4c0001007387 */ /* 0x0001e40000100800 */
[--C-:B------:R-:W-:Y:S01]  /*62360*/  IMAD.X R57, R57, 0x1, R2.reuse, P3 ;  /* 0x0000000139397824 */ /* 0x100fe200018e0602 */
[----:B0-----:R-:W3:Y:S01]  /*62370*/  LDL.LU R0, [R1+0x1f18] ;  /* 0x001f180001007983 */ /* 0x001ee20000300800 */
[----:B------:R-:W-:Y:S01]  /*62380*/  IMAD.X R45, R45, 0x1, R2, P4 ;  /* 0x000000012d2d7824 */ /* 0x000fe200020e0602 */
[----:B------:R-:W-:-:S02]  /*62390*/  IADD3 R44, P3, R44, R20, RZ ;  /* 0x000000142c2c7210 */ /* 0x000fc40007f7e0ff */
[----:B------:R0:W-:Y:S01]  /*623a0*/  STL [R1+0x1f70], R57 ;  /* 0x001f703901007387 */ /* 0x0001e20000100800 */
[----:B------:R-:W-:Y:S01]  /*623b0*/  IADD3 R52, P4, R52, R20, RZ ;  /* 0x0000001434347210 */ /* 0x000fe20007f9e0ff */
[----:B0-----:R-:W3:Y:S04]  /*623c0*/  LDL.LU R57, [R1+0x1eec] ;  /* 0x001eec0001397983 */ /* 0x001ee80000300800 */
[----:B------:R0:W-:Y:S02]  /*623d0*/  STL [R1+0x1f3c], R52 ;  /* 0x001f3c3401007387 */ /* 0x0001e40000100800 */
[----:B------:R-:W-:Y:S02]  /*623e0*/  STL [R1+0x1f44], R44 ;  /* 0x001f442c01007387 */ /* 0x000fe40000100800 */
[--C-:B------:R-:W-:Y:S01]  /*623f0*/  IMAD.X R56, R56, 0x1, R2.reuse, P5 ;  /* 0x0000000138387824 */ /* 0x100fe200028e0602 */
[----:B0-----:R-:W3:Y:S01]  /*62400*/  LDL.LU R52, [R1+0x1f10] ;  /* 0x001f100001347983 */ /* 0x001ee20000300800 */
[----:B------:R-:W-:-:S02]  /*62410*/  IMAD.X R47, R47, 0x1, R2, P6 ;  /* 0x000000012f2f7824 */ /* 0x000fc400030e0602 */
[----:B------:R-:W-:Y:S02]  /*62420*/  STL [R1+0x1f68], R45 ;  /* 0x001f682d01007387 */ /* 0x000fe40000100800 */
[----:B------:R0:W-:Y:S01]  /*62430*/  STL [R1+0x1f60], R56 ;  /* 0x001f603801007387 */ /* 0x0001e20000100800 */
[-C--:B------:R-:W-:Y:S01]  /*62440*/  IADD3 R46, P5, R46, R20.reuse, RZ ;  /* 0x000000142e2e7210 */ /* 0x080fe20007fbe0ff */
[----:B0-----:R-:W3:Y:S01]  /*62450*/  LDL.LU R56, [R1+0x1ee4] ;  /* 0x001ee40001387983 */ /* 0x001ee20000300800 */
[-C--:B--2---:R-:W-:Y:S01]  /*62460*/  IADD3 R3, P6, R3, R20.reuse, RZ ;  /* 0x0000001403037210 */ /* 0x084fe20007fde0ff */
[--C-:B----4-:R-:W-:Y:S01]  /*62470*/  IMAD.X R10, R10, 0x1, R2.reuse, P1 ;  /* 0x000000010a0a7824 */ /* 0x110fe200008e0602 */
[-C--:B------:R-:W-:Y:S01]  /*62480*/  IADD3 R11, P1, R11, R20.reuse, RZ ;  /* 0x000000140b0b7210 */ /* 0x080fe20007f3e0ff */
[--C-:B------:R-:W-:Y:S02]  /*62490*/  IMAD.X R14, R14, 0x1, R2.reuse, P2 ;  /* 0x000000010e0e7824 */ /* 0x100fe400010e0602 */
[----:B------:R0:W-:Y:S01]  /*624a0*/  STL [R1+0x1f2c], R3 ;  /* 0x001f2c0301007387 */ /* 0x0001e20000100800 */
[----:B------:R-:W-:Y:S01]  /*624b0*/  STL [R1+0x1f34], R46 ;  /* 0x001f342e01007387 */ /* 0x000fe20000100800 */
[-C--:B------:R-:W-:Y:S01]  /*624c0*/  IADD3 R15, P2, R15, R20.reuse, RZ ;  /* 0x000000140f0f7210 */ /* 0x080fe20007f5e0ff */
[--C-:B------:R-:W-:Y:S01]  /*624d0*/  IMAD.X R18, R18, 0x1, R2.reuse, P3 ;  /* 0x0000000112127824 */ /* 0x100fe200018e0602 */
[-C--:B------:R-:W-:Y:S01]  /*624e0*/  IADD3 R19, P3, R19, R20.reuse, RZ ;  /* 0x0000001413137210 */ /* 0x080fe20007f7e0ff */
[--C-:B------:R-:W-:Y:S01]  /*624f0*/  IMAD.X R49, R49, 0x1, R2.reuse, P4 ;  /* 0x0000000131317824 */ /* 0x100fe200020e0602 */
[----:B0-----:R-:W2:Y:S01]  /*62500*/  LDL.LU R3, [R1+0x1f08] ;  /* 0x001f080001037983 */ /* 0x001ea20000300800 */
[----:B------:R-:W-:Y:S02]  /*62510*/  STL [R1+0x1f58], R47 ;  /* 0x001f582f01007387 */ /* 0x000fe40000100800 */
[----:B------:R-:W-:Y:S02]  /*62520*/  STL [R1+0x1f50], R10 ;  /* 0x001f500a01007387 */ /* 0x000fe40000100800 */
[----:B------:R-:W-:Y:S01]  /*62530*/  STL [R1+0x1f24], R11 ;  /* 0x001f240b01007387 */ /* 0x000fe20000100800 */
[----:B------:R-:W-:Y:S01]  /*62540*/  STL [R1+0x1f48], R14 ;  /* 0x001f480e01007387 */ /* 0x000fe20000100800 */
[----:B------:R-:W-:Y:S01]  /*62550*/  IADD3 R48, P4, R48, R20, RZ ;  /* 0x0000001430307210 */ /* 0x000fe20007f9e0ff */
[----:B------:R-:W-:Y:S02]  /*62560*/  STL [R1+0x1f1c], R15 ;  /* 0x001f1c0f01007387 */ /* 0x000fe40000100800 */
[--C-:B------:R-:W-:Y:S01]  /*62570*/  IMAD.X R61, R61, 0x1, R2.reuse, P6 ;  /* 0x000000013d3d7824 */ /* 0x100fe200030e0602 */
[----:B------:R-:W-:Y:S01]  /*62580*/  STL [R1+0x1f40], R18 ;  /* 0x001f401201007387 */ /* 0x000fe20000100800 */
[----:B------:R-:W-:-:S02]  /*62590*/  IMAD.X R21, R21, 0x1, R2, P5 ;  /* 0x0000000115157824 */ /* 0x000fc400028e0602 */
[----:B------:R-:W-:Y:S01]  /*625a0*/  STL [R1+0x1f14], R19 ;  /* 0x001f141301007387 */ /* 0x000fe20000100800 */
[-C--:B------:R-:W-:Y:S01]  /*625b0*/  IADD3 R25, P5, R25, R20.reuse, RZ ;  /* 0x0000001419197210 */ /* 0x080fe20007fbe0ff */
[----:B------:R-:W-:Y:S01]  /*625c0*/  STL [R1+0x1f38], R49 ;  /* 0x001f383101007387 */ /* 0x000fe20000100800 */
[----:B------:R-:W-:Y:S02]  /*625d0*/  STL [R1+0x1f0c], R48 ;  /* 0x001f0c3001007387 */ /* 0x000fe40000100800 */
[----:B------:R0:W-:Y:S02]  /*625e0*/  STL [R1+0x1f28], R61 ;  /* 0x001f283d01007387 */ /* 0x0001e40000100800 */
[----:B------:R1:W-:Y:S01]  /*625f0*/  STL [R1+0x1f30], R21 ;  /* 0x001f301501007387 */ /* 0x0003e20000100800 */
[-C--:B------:R-:W-:Y:S01]  /*62600*/  IADD3 R60, P6, R60, R20.reuse, RZ ;  /* 0x000000143c3c7210 */ /* 0x080fe20007fde0ff */
[----:B0-----:R-:W4:Y:S01]  /*62610*/  LDL.LU R61, [R1+0x1edc] ;  /* 0x001edc00013d7983 */ /* 0x001f220000300800 */
[----:B------:R0:W-:Y:S02]  /*62620*/  STL [R1+0x1f04], R25 ;  /* 0x001f041901007387 */ /* 0x0001e40000100800 */
[----:B-1----:R-:W4:Y:S01]  /*62630*/  LDL.LU R21, [R1+0x1f00] ;  /* 0x001f000001157983 */ /* 0x002f220000300800 */
[----:B0-----:R-:W4:Y:S01]  /*62640*/  LDL.LU R25, [R1+0x1ed4] ;  /* 0x001ed40001197983 */ /* 0x001f220000300800 */
[----:B------:R0:W-:Y:S03]  /*62650*/  STL [R1+0x1efc], R60 ;  /* 0x001efc3c01007387 */ /* 0x0001e60000100800 */
[----:B0-----:R-:W4:Y:S01]  /*62660*/  LDL.LU R60, [R1+0x1ef8] ;  /* 0x001ef800013c7983 */ /* 0x001f220000300800 */
[--C-:B---3--:R-:W-:Y:S01]  /*62670*/  IMAD.X R24, R24, 0x1, R2.reuse, P1 ;  /* 0x0000000118187824 */ /* 0x108fe200008e0602 */
[----:B------:R-:W-:Y:S01]  /*62680*/  IADD3 R53, P1, R53, R20, RZ ;  /* 0x0000001435357210 */ /* 0x000fe20007f3e0ff */
[----:B------:R-:W-:-:S05]  /*62690*/  IMAD.X R0, R0, 0x1, R2, P2 ;  /* 0x0000000100007824 */ /* 0x000fca00010e0602 */
[----:B------:R0:W-:Y:S01]  /*626a0*/  STL [R1+0x1f18], R0 ;  /* 0x001f180001007387 */ /* 0x0001e20000100800 */
[----:B------:R-:W-:Y:S01]  /*626b0*/  STL [R1+0x1f20], R24 ;  /* 0x001f201801007387 */ /* 0x000fe20000100800 */
[----:B------:R-:W-:Y:S02]  /*626c0*/  IADD3 R57, P2, R57, R20, RZ ;  /* 0x0000001439397210 */ /* 0x000fe40007f5e0ff */
[----:B0-----:R-:W3:Y:S01]  /*626d0*/  LDL.LU R0, [R1+0x1ecc] ;  /* 0x001ecc0001007983 */ /* 0x001ee20000300800 */
[----:B------:R-:W-:Y:S02]  /*626e0*/  STL [R1+0x1ef4], R53 ;  /* 0x001ef43501007387 */ /* 0x000fe40000100800 */
[----:B------:R-:W3:Y:S02]  /*626f0*/  LDL.LU R44, [R1+0x1ef0] ;  /* 0x001ef000012c7983 */ /* 0x000ee40000300800 */
[----:B------:R-:W3:Y:S01]  /*62700*/  LDL.LU R45, [R1+0x1ec4] ;  /* 0x001ec400012d7983 */ /* 0x000ee20000300800 */
[----:B------:R0:W-:Y:S01]  /*62710*/  STL [R1+0x1eec], R57 ;  /* 0x001eec3901007387 */ /* 0x0001e20000100800 */
[----:B------:R-:W-:-:S03]  /*62720*/  IMAD.X R52, R52, 0x1, R2, P3 ;  /* 0x0000000134347824 */ /* 0x000fc600018e0602 */
[----:B0-----:R-:W3:Y:S02]  /*62730*/  LDL.LU R57, [R1+0x1ee8] ;  /* 0x001ee80001397983 */ /* 0x001ee40000300800 */
[----:B------:R0:W-:Y:S01]  /*62740*/  STL [R1+0x1f10], R52 ;  /* 0x001f103401007387 */ /* 0x0001e20000100800 */
[----:B------:R-:W-:Y:S01]  /*62750*/  IADD3 R56, P3, R56, R20, RZ ;  /* 0x0000001438387210 */ /* 0x000fe20007f7e0ff */
[----:B0-----:R-:W3:Y:S01]  /*62760*/  LDL.LU R52, [R1+0x1ebc] ;  /* 0x001ebc0001347983 */ /* 0x001ee20000300800 */
[----:B------:R-:W3:Y:S02]  /*62770*/  LDL.LU R46, [R1+0x1ee0] ;  /* 0x001ee000012e7983 */ /* 0x000ee40000300800 */
[----:B------:R-:W3:Y:S02]  /*62780*/  LDL.LU R47, [R1+0x1eb4] ;  /* 0x001eb400012f7983 */ /* 0x000ee40000300800 */
[----:B------:R0:W-:Y:S02]  /*62790*/  STL [R1+0x1ee4], R56 ;  /* 0x001ee43801007387 */ /* 0x0001e40000100800 */
[----:B0-----:R-:W3:Y:S01]  /*627a0*/  LDL.LU R56, [R1+0x1ed8] ;  /* 0x001ed80001387983 */ /* 0x001ee20000300800 */
[----:B------:R-:W3:Y:S02]  /*627b0*/  LDL.LU R10, [R1+0x1eac] ;  /* 0x001eac00010a7983 */ /* 0x000ee40000300800 */
[----:B------:R-:W3:Y:S02]  /*627c0*/  LDL.LU R11, [R1+0x1ed0] ;  /* 0x001ed000010b7983 */ /* 0x000ee40000300800 */
[----:B------:R-:W3:Y:S02]  /*627d0*/  LDL.LU R14, [R1+0x1ea4] ;  /* 0x001ea400010e7983 */ /* 0x000ee40000300800 */
[----:B--2---:R-:W-:-:S05]  /*627e0*/  IMAD.X R3, R3, 0x1, R2, P4 ;  /* 0x0000000103037824 */ /* 0x004fca00020e0602 */
[----:B------:R0:W-:Y:S01]  /*627f0*/  STL [R1+0x1f08], R3 ;  /* 0x001f080301007387 */ /* 0x0001e20000100800 */
[----:B------:R-:W2:Y:S02]  /*62800*/  LDL.LU R15, [R1+0x1ec8] ;  /* 0x001ec800010f7983 */ /* 0x000ea40000300800 */
[----:B------:R-:W2:Y:S02]  /*62810*/  LDL.LU R18, [R1+0x1e9c] ;  /* 0x001e9c0001127983 */ /* 0x000ea40000300800 */
[----:B------:R-:W2:Y:S01]  /*62820*/  LDL.LU R19, [R1+0x1ec0] ;  /* 0x001ec00001137983 */ /* 0x000ea20000300800 */
[----:B------:R-:W2:Y:S01]  /*62830*/  LDL.LU R49, [R1+0x1e94] ;  /* 0x001e940001317983 */ /* 0x000ea20000300800 */
[----:B------:R-:W2:Y:S02]  /*62840*/  LDL.LU R48, [R1+0x1eb8] ;  /* 0x001eb80001307983 */ /* 0x000ea40000300800 */
[----:B------:R-:W2:Y:S02]  /*62850*/  LDL.LU R24, [R1+0x1e8c] ;  /* 0x001e8c0001187983 */ /* 0x000ea40000300800 */
[----:B------:R-:W2:Y:S01]  /*62860*/  LDL.LU R53, [R1+0x1eb0] ;  /* 0x001eb00001357983 */ /* 0x000ea20000300800 */
[----:B0-----:R-:W2:Y:S01]  /*62870*/  LDL.LU R3, [R1+0x1e84] ;  /* 0x001e840001037983 */ /* 0x001ea20000300800 */
[----:B----4-:R-:W-:Y:S01]  /*62880*/  IADD3 R61, P4, R61, R20, RZ ;  /* 0x000000143d3d7210 */ /* 0x010fe20007f9e0ff */
[----:B------:R-:W-:-:S04]  /*62890*/  IMAD.X R21, R21, 0x1, R2, P5 ;  /* 0x0000000115157824 */ /* 0x000fc800028e0602 */
[----:B------:R0:W-:Y:S01]  /*628a0*/  STL [R1+0x1edc], R61 ;  /* 0x001edc3d01007387 */ /* 0x0001e20000100800 */
[----:B------:R-:W-:-:S03]  /*628b0*/  IADD3 R25, P5, R25, R20, RZ ;  /* 0x0000001419197210 */ /* 0x000fc60007fbe0ff */
[----:B0-----:R-:W4:Y:S01]  /*628c0*/  LDL.LU R61, [R1+0x1ea8] ;  /* 0x001ea800013d7983 */ /* 0x001f220000300800 */
[----:B------:R0:W-:Y:S02]  /*628d0*/  STL [R1+0x1f00], R21 ;  /* 0x001f001501007387 */ /* 0x0001e40000100800 */
[--C-:B------:R-:W-:Y:S01]  /*628e0*/  IMAD.X R60, R60, 0x1, R2.reuse, P6 ;  /* 0x000000013c3c7824 */ /* 0x100fe200030e0602 */
[----:B0-----:R-:W4:Y:S01]  /*628f0*/  LDL.LU R21, [R1+0x1e7c] ;  /* 0x001e7c0001157983 */ /* 0x001f220000300800 */
[----:B------:R0:W-:Y:S03]  /*62900*/  STL [R1+0x1ed4], R25 ;  /* 0x001ed41901007387 */ /* 0x0001e60000100800 */
[----:B0-----:R-:W4:Y:S01]  /*62910*/  LDL.LU R25, [R1+0x1ea0] ;  /* 0x001ea00001197983 */ /* 0x001f220000300800 */
[----:B------:R0:W-:Y:S03]  /*62920*/  STL [R1+0x1ef8], R60 ;  /* 0x001ef83c01007387 */ /* 0x0001e60000100800 */
[----:B0-----:R-:W4:Y:S01]  /*62930*/  LDL.LU R60, [R1+0x1e74] ;  /* 0x001e7400013c7983 */ /* 0x001f220000300800 */
[-C--:B---3--:R-:W-:Y:S01]  /*62940*/  IADD3 R0, P6, R0, R20.reuse, RZ ;  /* 0x0000001400007210 */ /* 0x088fe20007fde0ff */
[----:B------:R-:W-:Y:S01]  /*62950*/  IMAD.X R44, R44, 0x1, R2, P1 ;  /* 0x000000012c2c7824 */ /* 0x000fe200008e0602 */
[----:B------:R-:W-:-:S03]  /*62960*/  IADD3 R45, P1, R45, R20, RZ ;  /* 0x000000142d2d7210 */ /* 0x000fc60007f3e0ff */
[----:B------:R0:W-:Y:S01]  /*62970*/  STL [R1+0x1ecc], R0 ;  /* 0x001ecc0001007387 */ /* 0x0001e20000100800 */
[----:B------:R-:W-:-:S03]  /*62980*/  IMAD.X R57, R57, 0x1, R2, P2 ;  /* 0x0000000139397824 */ /* 0x000fc600010e0602 */
[----:B0-----:R-:W3:Y:S04]  /*62990*/  LDL.LU R0, [R1+0x1e98] ;  /* 0x001e980001007983 */ /* 0x001ee80000300800 */
[----:B------:R0:W-:Y:S01]  /*629a0*/  STL [R1+0x1ee8], R57 ;  /* 0x001ee83901007387 */ /* 0x0001e20000100800 */
[----:B------:R-:W-:Y:S01]  /*629b0*/  STL [R1+0x1ef0], R44 ;  /* 0x001ef02c01007387 */ /* 0x000fe20000100800 */
[-C--:B------:R-:W-:Y:S01]  /*629c0*/  IADD3 R52, P2, R52, R20.reuse, RZ ;  /* 0x0000001434347210 */ /* 0x080fe20007f5e0ff */
[--C-:B------:R-:W-:Y:S01]  /*629d0*/  IMAD.X R46, R46, 0x1, R2.reuse, P3 ;  /* 0x000000012e2e7824 */ /* 0x100fe200018e0602 */
[----:B0-----:R-:W3:Y:S01]  /*629e0*/  LDL.LU R57, [R1+0x1e6c] ;  /* 0x001e6c0001397983 */ /* 0x001ee20000300800 */
[----:B------:R-:W-:Y:S02]  /*629f0*/  STL [R1+0x1ec4], R45 ;  /* 0x001ec42d01007387 */ /* 0x000fe40000100800 */
[----:B------:R0:W-:Y:S01]  /*62a00*/  STL [R1+0x1ebc], R52 ;  /* 0x001ebc3401007387 */ /* 0x0001e20000100800 */
[-C--:B------:R-:W-:Y:S01]  /*62a10*/  IADD3 R47, P3, R47, R20.reuse, RZ ;  /* 0x000000142f2f7210 */ /* 0x080fe20007f7e0ff */
[--C-:B------:R-:W-:Y:S01]  /*62a20*/  IMAD.X R56, R56, 0x1, R2.reuse, P4 ;  /* 0x0000000138387824 */ /* 0x100fe200020e0602 */
[----:B------:R-:W-:Y:S01]  /*62a30*/  IADD3 R10, P4, R10, R20, RZ ;  /* 0x000000140a0a7210 */ /* 0x000fe20007f9e0ff */
[----:B0-----:R-:W3:Y:S03]  /*62a40*/  LDL.LU R52, [R1+0x1e90] ;  /* 0x001e900001347983 */ /* 0x001ee60000300800 */
[----:B------:R0:W-:Y:S02]  /*62a50*/  STL [R1+0x1ed8], R56 ;  /* 0x001ed83801007387 */ /* 0x0001e40000100800 */
[----:B------:R-:W-:-:S02]  /*62a60*/  IMAD.X R11, R11, 0x1, R2, P5 ;  /* 0x000000010b0b7824 */ /* 0x000fc400028e0602 */
[----:B------:R-:W-:Y:S01]  /*62a70*/  STL [R1+0x1ee0], R46 ;  /* 0x001ee02e01007387 */ /* 0x000fe20000100800 */
[-C--:B------:R-:W-:Y:S01]  /*62a80*/  IADD3 R14, P5, R14, R20.reuse, RZ ;  /* 0x000000140e0e7210 */ /* 0x080fe20007fbe0ff */
[----:B0-----:R-:W3:Y:S01]  /*62a90*/  LDL.LU R56, [R1+0x1e64] ;  /* 0x001e640001387983 */ /* 0x001ee20000300800 */
[----:B------:R-:W-:Y:S02]  /*62aa0*/  STL [R1+0x1eb4], R47 ;  /* 0x001eb42f01007387 */ /* 0x000fe40000100800 */
[----:B------:R-:W-:Y:S02]  /*62ab0*/  STL [R1+0x1eac], R10 ;  /* 0x001eac0a01007387 */ /* 0x000fe40000100800 */
[----:B------:R-:W-:Y:S01]  /*62ac0*/  STL [R1+0x1ed0], R11 ;  /* 0x001ed00b01007387 */ /* 0x000fe20000100800 */
[----:B------:R-:W-:Y:S01]  /*62ad0*/  STL [R1+0x1ea4], R14 ;  /* 0x001ea40e01007387 */ /* 0x000fe20000100800 */
[--C-:B--2---:R-:W-:Y:S01]  /*62ae0*/  IMAD.X R15, R15, 0x1, R2.reuse, P6 ;  /* 0x000000010f0f7824 */ /* 0x104fe200030e0602 */
[-C--:B------:R-:W-:Y:S01]  /*62af0*/  IADD3 R18, P6, R18, R20.reuse, RZ ;  /* 0x0000001412127210 */ /* 0x080fe20007fde0ff */
[--C-:B------:R-:W-:Y:S01]  /*62b00*/  IMAD.X R19, R19, 0x1, R2.reuse, P1 ;  /* 0x0000000113137824 */ /* 0x100fe200008e0602 */
[----:B------:R-:W-:Y:S01]  /*62b10*/  IADD3 R49, P1, R49, R20, RZ ;  /* 0x0000001431317210 */ /* 0x000fe20007f3e0ff */
[--C-:B------:R-:W-:Y:S01]  /*62b20*/  IMAD.X R48, R48, 0x1, R2.reuse, P2 ;  /* 0x0000000130307824 */ /* 0x100fe200010e0602 */
[----:B------:R-:W-:Y:S01]  /*62b30*/  STL [R1+0x1ec8], R15 ;  /* 0x001ec80f01007387 */ /* 0x000fe20000100800 */
[----:B------:R-:W-:-:S02]  /*62b40*/  IMAD.X R53, R53, 0x1, R2, P3 ;  /* 0x0000000135357824 */ /* 0x000fc400018e0602 */
[----:B------:R-:W-:Y:S01]  /*62b50*/  STL [R1+0x1e9c], R18 ;  /* 0x001e9c1201007387 */ /* 0x000fe20000100800 */
[-C--:B------:R-:W-:Y:S02]  /*62b60*/  IADD3 R24, P2, R24, R20.reuse, RZ ;  /* 0x0000001418187210 */ /* 0x080fe40007f5e0ff */
[-C--:B------:R-:W-:Y:S01]  /*62b70*/  IADD3 R3, P3, R3, R20.reuse, RZ ;  /* 0x0000001403037210 */ /* 0x080fe20007f7e0ff */
[----:B------:R-:W-:Y:S01]  /*62b80*/  STL [R1+0x1ec0], R19 ;  /* 0x001ec01301007387 */ /* 0x000fe20000100800 */
[----:B------:R-:W-:Y:S02]  /*62b90*/  STL [R1+0x1e94], R49 ;  /* 0x001e943101007387 */ /* 0x000fe40000100800 */
[----:B------:R-:W-:Y:S01]  /*62ba0*/  STL [R1+0x1eb8], R48 ;  /* 0x001eb83001007387 */ /* 0x000fe20000100800 */
[----:B------:R0:W-:Y:S01]  /*62bb0*/  STL [R1+0x1e84], R3 ;  /* 0x001e840301007387 */ /* 0x0001e20000100800 */
[----:B------:R1:W-:Y:S03]  /*62bc0*/  STL [R1+0x1e8c], R24 ;  /* 0x001e8c1801007387 */ /* 0x0003e60000100800 */
[----:B0-----:R-:W2:Y:S01]  /*62bd0*/  LDL.LU R3, [R1+0x1e88] ;  /* 0x001e880001037983 */ /* 0x001ea20000300800 */
[----:B------:R0:W-:Y:S02]  /*62be0*/  STL [R1+0x1eb0], R53 ;  /* 0x001eb03501007387 */ /* 0x0001e40000100800 */
[----:B-1----:R-:W2:Y:S02]  /*62bf0*/  LDL.LU R24, [R1+0x1e5c] ;  /* 0x001e5c0001187983 */ /* 0x002ea40000300800 */
[----:B----4-:R-:W-:Y:S01]  /*62c00*/  IMAD.X R61, R61, 0x1, R2, P4 ;  /* 0x000000013d3d7824 */ /* 0x010fe200020e0602 */
[----:B0-----:R-:W4:Y:S04]  /*62c10*/  LDL.LU R53, [R1+0x1e80] ;  /* 0x001e800001357983 */ /* 0x001f280000300800 */
[----:B------:R0:W-:Y:S01]  /*62c20*/  STL [R1+0x1ea8], R61 ;  /* 0x001ea83d01007387 */ /* 0x0001e20000100800 */
[----:B------:R-:W-:-:S03]  /*62c30*/  IADD3 R21, P4, R21, R20, RZ ;  /* 0x0000001415157210 */ /* 0x000fc60007f9e0ff */
[----:B0-----:R-:W4:Y:S01]  /*62c40*/  LDL.LU R61, [R1+0x1e54] ;  /* 0x001e5400013d7983 */ /* 0x001f220000300800 */
[----:B------:R-:W-:Y:S01]  /*62c50*/  IMAD.X R25, R25, 0x1, R2, P5 ;  /* 0x0000000119197824 */ /* 0x000fe200028e0602 */
[----:B------:R-:W-:-:S05]  /*62c60*/  IADD3 R60, P5, R60, R20, RZ ;  /* 0x000000143c3c7210 */ /* 0x000fca0007fbe0ff */
[----:B------:R0:W-:Y:S01]  /*62c70*/  STL [R1+0x1e74], R60 ;  /* 0x001e743c01007387 */ /* 0x0001e20000100800 */
[----:B------:R-:W-:Y:S03]  /*62c80*/  STL [R1+0x1e7c], R21 ;  /* 0x001e7c1501007387 */ /* 0x000fe60000100800 */
[----:B0-----:R-:W4:Y:S01]  /*62c90*/  LDL.LU R60, [R1+0x1e78] ;  /* 0x001e7800013c7983 */ /* 0x001f220000300800 */
[----:B------:R-:W-:Y:S02]  /*62ca0*/  STL [R1+0x1ea0], R25 ;  /* 0x001ea01901007387 */ /* 0x000fe40000100800 */
[----:B------:R-:W4:Y:S02]  /*62cb0*/  LDL.LU R44, [R1+0x1e4c] ;  /* 0x001e4c00012c7983 */ /* 0x000f240000300800 */
[----:B---3--:R-:W-:Y:S01]  /*62cc0*/  IMAD.X R0, R0, 0x1, R2, P6 ;  /* 0x0000000100007824 */ /* 0x008fe200030e0602 */
[----:B------:R-:W3:Y:S04]  /*62cd0*/  LDL.LU R45, [R1+0x1e70] ;  /* 0x001e7000012d7983 */ /* 0x000ee80000300800 */
[----:B------:R0:W-:Y:S01]  /*62ce0*/  STL [R1+0x1e98], R0 ;  /* 0x001e980001007387 */ /* 0x0001e20000100800 */
[----:B------:R-:W-:-:S03]  /*62cf0*/  IADD3 R57, P6, R57, R20, RZ ;  /* 0x0000001439397210 */ /* 0x000fc60007fde0ff */
[----:B0-----:R-:W3:Y:S04]  /*62d00*/  LDL.LU R0, [R1+0x1e44] ;  /* 0x001e440001007983 */ /* 0x001ee80000300800 */
[----:B------:R0:W-:Y:S01]  /*62d10*/  STL [R1+0x1e6c], R57 ;  /* 0x001e6c3901007387 */ /* 0x0001e20000100800 */
[----:B------:R-:W-:-:S03]  /*62d20*/  IMAD.X R52, R52, 0x1, R2, P1 ;  /* 0x0000000134347824 */ /* 0x000fc600008e0602 */
[----:B0-----:R-:W3:Y:S01]  /*62d30*/  LDL.LU R57, [R1+0x1e68] ;  /* 0x001e680001397983 */ /* 0x001ee20000300800 */
[----:B------:R-:W3:Y:S02]  /*62d40*/  LDL.LU R46, [R1+0x1e3c] ;  /* 0x001e3c00012e7983 */ /* 0x000ee40000300800 */
[----:B------:R-:W3:Y:S02]  /*62d50*/  LDL.LU R47, [R1+0x1e60] ;  /* 0x001e6000012f7983 */ /* 0x000ee40000300800 */
[----:B------:R0:W-:Y:S01]  /*62d60*/  STL [R1+0x1e90], R52 ;  /* 0x001e903401007387 */ /* 0x0001e20000100800 */
[-C--:B------:R-:W-:Y:S01]  /*62d70*/  IADD3 R56, P1, R56, R20.reuse, RZ ;  /* 0x0000001438387210 */ /* 0x080fe20007f3e0ff */
[----:B0-----:R-:W3:Y:S01]  /*62d80*/  LDL.LU R52, [R1+0x1e34] ;  /* 0x001e340001347983 */ /* 0x001ee20000300800 */
[----:B------:R-:W3:Y:S02]  /*62d90*/  LDL.LU R10, [R1+0x1e58] ;  /* 0x001e5800010a7983 */ /* 0x000ee40000300800 */
[----:B------:R-:W3:Y:S02]  /*62da0*/  LDL.LU R11, [R1+0x1e2c] ;  /* 0x001e2c00010b7983 */ /* 0x000ee40000300800 */
[----:B------:R-:W3:Y:S01]  /*62db0*/  LDL.LU R14, [R1+0x1e50] ;  /* 0x001e5000010e7983 */ /* 0x000ee20000300800 */
[----:B------:R0:W-:Y:S01]  /*62dc0*/  STL [R1+0x1e64], R56 ;  /* 0x001e643801007387 */ /* 0x0001e20000100800 */
[----:B------:R-:W3:Y:S02]  /*62dd0*/  LDL.LU R15, [R1+0x1e24] ;  /* 0x001e2400010f7983 */ /* 0x000ee40000300800 */
[----:B------:R-:W3:Y:S02]  /*62de0*/  LDL.LU R18, [R1+0x1e48] ;  /* 0x001e480001127983 */ /* 0x000ee40000300800 */
[----:B------:R-:W3:Y:S01]  /*62df0*/  LDL.LU R19, [R1+0x1e1c] ;  /* 0x001e1c0001137983 */ /* 0x000ee20000300800 */
[----:B------:R-:W3:Y:S01]  /*62e00*/  LDL.LU R49, [R1+0x1e40] ;  /* 0x001e400001317983 */ /* 0x000ee20000300800 */
[----:B------:R-:W3:Y:S02]  /*62e10*/  LDL.LU R48, [R1+0x1e14] ;  /* 0x001e140001307983 */ /* 0x000ee40000300800 */
[----:B------:R-:W3:Y:S02]  /*62e20*/  LDL.LU R21, [R1+0x1e38] ;  /* 0x001e380001157983 */ /* 0x000ee40000300800 */
[----:B------:R-:W3:Y:S01]  /*62e30*/  LDL.LU R25, [R1+0x1e0c] ;  /* 0x001e0c0001197983 */ /* 0x000ee20000300800 */
[----:B0-----:R-:W3:Y:S01]  /*62e40*/  LDL.LU R56, [R1+0x1e30] ;  /* 0x001e300001387983 */ /* 0x001ee20000300800 */
[----:B--2---:R-:W-:Y:S01]  /*62e50*/  IMAD.X R3, R3, 0x1, R2, P2 ;  /* 0x0000000103037824 */ /* 0x004fe200010e0602 */
[----:B------:R-:W-:-:S04]  /*62e60*/  IADD3 R24, P2, R24, R20, RZ ;  /* 0x0000001418187210 */ /* 0x000fc80007f5e0ff */
[----:B------:R0:W-:Y:S01]  /*62e70*/  STL [R1+0x1e88], R3 ;  /* 0x001e880301007387 */ /* 0x0001e20000100800 */
[----:B----4-:R-:W-:-:S03]  /*62e80*/  IMAD.X R53, R53, 0x1, R2, P3 ;  /* 0x0000000135357824 */ /* 0x010fc600018e0602 */
[----:B0-----:R-:W2:Y:S01]  /*62e90*/  LDL.LU R3, [R1+0x1e04] ;  /* 0x001e040001037983 */ /* 0x001ea20000300800 */
[----:B------:R0:W-:Y:S01]  /*62ea0*/  STL [R1+0x1e5c], R24 ;  /* 0x001e5c1801007387 */ /* 0x0001e20000100800 */
[----:B------:R-:W-:Y:S02]  /*62eb0*/  IADD3 R61, P3, R61, R20, RZ ;  /* 0x000000143d3d7210 */ /* 0x000fe40007f7e0ff */
[----:B0-----:R-:W4:Y:S01]  /*62ec0*/  LDL.LU R24, [R1+0x1e28] ;  /* 0x001e280001187983 */ /* 0x001f220000300800 */
[----:B------:R0:W-:Y:S03]  /*62ed0*/  STL [R1+0x1e80], R53 ;  /* 0x001e803501007387 */ /* 0x0001e60000100800 */
[----:B0-----:R-:W4:Y:S01]  /*62ee0*/  LDL.LU R53, [R1+0x1dfc] ;  /* 0x001dfc0001357983 */ /* 0x001f220000300800 */
[----:B------:R0:W-:Y:S03]  /*62ef0*/  STL [R1+0x1e54], R61 ;  /* 0x001e543d01007387 */ /* 0x0001e60000100800 */
[----:B0-----:R-:W4:Y:S01]  /*62f00*/  LDL.LU R61, [R1+0x1e20] ;  /* 0x001e2000013d7983 */ /* 0x001f220000300800 */
[----:B------:R-:W-:-:S05]  /*62f10*/  IMAD.X R60, R60, 0x1, R2, P4 ;  /* 0x000000013c3c7824 */ /* 0x000fca00020e0602 */
[----:B------:R0:W-:Y:S04]  /*62f20*/  STL [R1+0x1e78], R60 ;  /* 0x001e783c01007387 */ /* 0x0001e80000100800 */
[----:B0-----:R-:W4:Y:S01]  /*62f30*/  LDL.LU R60, [R1+0x1df4] ;  /* 0x001df400013c7983 */ /* 0x001f220000300800 */
[----:B---3--:R-:W-:Y:S01]  /*62f40*/  IMAD.X R45, R45, 0x1, R2, P5 ;  /* 0x000000012d2d7824 */ /* 0x008fe200028e0602 */
[-C--:B------:R-:W-:Y:S02]  /*62f50*/  IADD3 R44, P4, R44, R20.reuse, RZ ;  /* 0x000000142c2c7210 */ /* 0x080fe40007f9e0ff */
[----:B------:R-:W-:-:S05]  /*62f60*/  IADD3 R0, P5, R0, R20, RZ ;  /* 0x0000001400007210 */ /* 0x000fca0007fbe0ff */
[----:B------:R0:W-:Y:S01]  /*62f70*/  STL [R1+0x1e44], R0 ;  /* 0x001e440001007387 */ /* 0x0001e20000100800 */
[----:B------:R-:W-:Y:S02]  /*62f80*/  STL [R1+0x1e4c], R44 ;  /* 0x001e4c2c01007387 */ /* 0x000fe40000100800 */
[--C-:B------:R-:W-:Y:S01]  /*62f90*/  IMAD.X R57, R57, 0x1, R2.reuse, P6 ;  /* 0x0000000139397824 */ /* 0x100fe200030e0602 */
[----:B0-----:R-:W3:Y:S01]  /*62fa0*/  LDL.LU R0, [R1+0x1e18] ;  /* 0x001e180001007983 */ /* 0x001ee20000300800 */
[--C-:B------:R-:W-:Y:S01]  /*62fb0*/  IMAD.X R47, R47, 0x1, R2.reuse, P1 ;  /* 0x000000012f2f7824 */ /* 0x100fe200008e0602 */
[-C--:B------:R-:W-:Y:S01]  /*62fc0*/  IADD3 R46, P6, R46, R20.reuse, RZ ;  /* 0x000000142e2e7210 */ /* 0x080fe20007fde0ff */
[----:B------:R-:W-:Y:S01]  /*62fd0*/  STL [R1+0x1e70], R45 ;  /* 0x001e702d01007387 */ /* 0x000fe20000100800 */
[----:B------:R0:W-:Y:S01]  /*62fe0*/  STL [R1+0x1e68], R57 ;  /* 0x001e683901007387 */ /* 0x0001e20000100800 */
[----:B------:R-:W-:Y:S01]  /*62ff0*/  IADD3 R52, P1, R52, R20, RZ ;  /* 0x0000001434347210 */ /* 0x000fe20007f3e0ff */
[----:B------:R-:W-:-:S02]  /*63000*/  IMAD.X R10, R10, 0x1, R2, P2 ;  /* 0x000000010a0a7824 */ /* 0x000fc400010e0602 */
[----:B0-----:R-:W3:Y:S02]  /*63010*/  LDL.LU R57, [R1+0x1dec] ;  /* 0x001dec0001397983 */ /* 0x001ee40000300800 */
[----:B------:R0:W-:Y:S01]  /*63020*/  STL [R1+0x1e34], R52 ;  /* 0x001e343401007387 */ /* 0x0001e20000100800 */
[-C--:B------:R-:W-:Y:S01]  /*63030*/  IADD3 R11, P2, R11, R20.reuse, RZ ;  /* 0x000000140b0b7210 */ /* 0x080fe20007f5e0ff */
[----:B------:R-:W-:Y:S02]  /*63040*/  STL [R1+0x1e3c], R46 ;  /* 0x001e3c2e01007387 */ /* 0x000fe40000100800 */
[--C-:B------:R-:W-:Y:S01]  /*63050*/  IMAD.X R14, R14, 0x1, R2.reuse, P3 ;  /* 0x000000010e0e7824 */ /* 0x100fe200018e0602 */
[-C--:B------:R-:W-:Y:S01]  /*63060*/  IADD3 R15, P3, R15, R20.reuse, RZ ;  /* 0x000000140f0f7210 */ /* 0x080fe20007f7e0ff */
[--C-:B------:R-:W-:Y:S01]  /*63070*/  IMAD.X R18, R18, 0x1, R2.reuse, P4 ;  /* 0x0000000112127824 */ /* 0x100fe200020e0602 */
[-C--:B------:R-:W-:Y:S01]  /*63080*/  IADD3 R19, P4, R19, R20.reuse, RZ ;  /* 0x0000001413137210 */ /* 0x080fe20007f9e0ff */
[--C-:B------:R-:W-:Y:S01]  /*63090*/  IMAD.X R49, R49, 0x1, R2.reuse, P5 ;  /* 0x0000000131317824 */ /* 0x100fe200028e0602 */
[----:B0-----:R-:W3:Y:S01]  /*630a0*/  LDL.LU R52, [R1+0x1e10] ;  /* 0x001e100001347983 */ /* 0x001ee20000300800 */
        /* <DEDUP_REMOVED lines=15> */
[----:B0-----:R-:W3:Y:S01]  /*631a0*/  LDL.LU R56, [R1+0x1de4] ;  /* 0x001de40001387983 */ /* 0x001ee20000300800 */
[----:B------:R0:W-:Y:S02]  /*631b0*/  STL [R1+0x1e0c], R25 ;  /* 0x001e0c1901007387 */ /* 0x0001e40000100800 */
[----:B-1----:R-:W3:Y:S01]  /*631c0*/  LDL.LU R21, [R1+0x1e08] ;  /* 0x001e080001157983 */ /* 0x002ee20000300800 */
[----:B0-----:R-:W3:Y:S01]  /*631d0*/  LDL.LU R25, [R1+0x1ddc] ;  /* 0x001ddc0001197983 */ /* 0x001ee20000300800 */
[----:B--2---:R-:W-:-:S05]  /*631e0*/  IADD3 R3, P1, R3, R20, RZ ;  /* 0x0000001403037210 */ /* 0x004fca0007f3e0ff */
[----:B------:R0:W-:Y:S01]  /*631f0*/  STL [R1+0x1e04], R3 ;  /* 0x001e040301007387 */ /* 0x0001e20000100800 */
[----:B----4-:R-:W-:-:S03]  /*63200*/  IMAD.X R24, R24, 0x1, R2, P2 ;  /* 0x0000000118187824 */ /* 0x010fc600010e0602 */
[----:B0-----:R-:W2:Y:S01]  /*63210*/  LDL.LU R3, [R1+0x1e00] ;  /* 0x001e000001037983 */ /* 0x001ea20000300800 */
[----:B------:R-:W-:Y:S01]  /*63220*/  IADD3 R53, P2, R53, R20, RZ ;  /* 0x0000001435357210 */ /* 0x000fe20007f5e0ff */
[----:B------:R-:W-:-:S05]  /*63230*/  IMAD.X R61, R61, 0x1, R2, P3 ;  /* 0x000000013d3d7824 */ /* 0x000fca00018e0602 */
[----:B------:R0:W-:Y:S01]  /*63240*/  STL [R1+0x1e20], R61 ;  /* 0x001e203d01007387 */ /* 0x0001e20000100800 */
[----:B------:R-:W-:Y:S03]  /*63250*/  STL [R1+0x1e28], R24 ;  /* 0x001e281801007387 */ /* 0x000fe60000100800 */
[----:B0-----:R-:W4:Y:S01]  /*63260*/  LDL.LU R61, [R1+0x1dd4] ;  /* 0x001dd400013d7983 */ /* 0x001f220000300800 */
[----:B------:R-:W-:Y:S02]  /*63270*/  STL [R1+0x1dfc], R53 ;  /* 0x001dfc3501007387 */ /* 0x000fe40000100800 */
[----:B------:R-:W4:Y:S02]  /*63280*/  LDL.LU R44, [R1+0x1df8] ;  /* 0x001df800012c7983 */ /* 0x000f240000300800 */
[----:B------:R-:W4:Y:S01]  /*63290*/  LDL.LU R45, [R1+0x1dcc] ;  /* 0x001dcc00012d7983 */ /* 0x000f220000300800 */
[----:B------:R-:W-:-:S05]  /*632a0*/  IADD3 R60, P3, R60, R20, RZ ;  /* 0x000000143c3c7210 */ /* 0x000fca0007f7e0ff */
[----:B------:R0:W-:Y:S04]  /*632b0*/  STL [R1+0x1df4], R60 ;  /* 0x001df43c01007387 */ /* 0x0001e80000100800 */
[----:B0-----:R-:W4:Y:S01]  /*632c0*/  LDL.LU R60, [R1+0x1df0] ;  /* 0x001df000013c7983 */ /* 0x001f220000300800 */
[----:B---3--:R-:W-:-:S05]  /*632d0*/  IMAD.X R0, R0, 0x1, R2, P4 ;  /* 0x0000000100007824 */ /* 0x008fca00020e0602 */
[----:B------:R0:W-:Y:S01]  /*632e0*/  STL [R1+0x1e18], R0 ;  /* 0x001e180001007387 */ /* 0x0001e20000100800 */
[----:B------:R-:W-:-:S03]  /*632f0*/  IADD3 R57, P4, R57, R20, RZ ;  /* 0x0000001439397210 */ /* 0x000fc60007f9e0ff */
[----:B0-----:R-:W3:Y:S01]  /*63300*/  LDL.LU R0, [R1+0x1dc4] ;  /* 0x001dc40001007983 */ /* 0x001ee20000300800 */
[----:B------:R-:W3:Y:S02]  /*63310*/  LDL.LU R46, [R1+0x1de8] ;  /* 0x001de800012e7983 */ /* 0x000ee40000300800 */
[----:B------:R-:W3:Y:S02]  /*63320*/  LDL.LU R47, [R1+0x1dbc] ;  /* 0x001dbc00012f7983 */ /* 0x000ee40000300800 */
[----:B------:R-:W3:Y:S01]  /*63330*/  LDL.LU R24, [R1+0x1de0] ;  /* 0x001de00001187983 */ /* 0x000ee20000300800 */
[----:B------:R0:W-:Y:S01]  /*63340*/  STL [R1+0x1dec], R57 ;  /* 0x001dec3901007387 */ /* 0x0001e20000100800 */
[----:B------:R-:W3:Y:S02]  /*63350*/  LDL.LU R10, [R1+0x1db4] ;  /* 0x001db400010a7983 */ /* 0x000ee40000300800 */
[----:B------:R-:W3:Y:S02]  /*63360*/  LDL.LU R11, [R1+0x1dd8] ;  /* 0x001dd800010b7983 */ /* 0x000ee40000300800 */
[----:B------:R-:W3:Y:S02]  /*63370*/  LDL.LU R14, [R1+0x1dac] ;  /* 0x001dac00010e7983 */ /* 0x000ee40000300800 */
[----:B------:R-:W-:-:S05]  /*63380*/  IMAD.X R52, R52, 0x1, R2, P5 ;  /* 0x0000000134347824 */ /* 0x000fca00028e0602 */
[----:B------:R1:W-:Y:S01]  /*63390*/  STL [R1+0x1e10], R52 ;  /* 0x001e103401007387 */ /* 0x0003e20000100800 */
[----:B------:R-:W3:Y:S02]  /*633a0*/  LDL.LU R15, [R1+0x1dd0] ;  /* 0x001dd000010f7983 */ /* 0x000ee40000300800 */
[----:B------:R-:W3:Y:S02]  /*633b0*/  LDL.LU R18, [R1+0x1da4] ;  /* 0x001da40001127983 */ /* 0x000ee40000300800 */
[----:B------:R-:W3:Y:S01]  /*633c0*/  LDL.LU R19, [R1+0x1dc8] ;  /* 0x001dc80001137983 */ /* 0x000ee20000300800 */
[----:B------:R-:W3:Y:S01]  /*633d0*/  LDL.LU R49, [R1+0x1d9c] ;  /* 0x001d9c0001317983 */ /* 0x000ee20000300800 */
[----:B------:R-:W3:Y:S02]  /*633e0*/  LDL.LU R48, [R1+0x1dc0] ;  /* 0x001dc00001307983 */ /* 0x000ee40000300800 */
[----:B------:R-:W3:Y:S02]  /*633f0*/  LDL.LU R53, [R1+0x1d94] ;  /* 0x001d940001357983 */ /* 0x000ee40000300800 */
[----:B0-----:R-:W3:Y:S01]  /*63400*/  LDL.LU R57, [R1+0x1db8] ;  /* 0x001db80001397983 */ /* 0x001ee20000300800 */
[----:B-1----:R-:W3:Y:S01]  /*63410*/  LDL.LU R52, [R1+0x1d8c] ;  /* 0x001d8c0001347983 */ /* 0x002ee20000300800 */
[----:B------:R-:W-:Y:S01]  /*63420*/  IADD3 R56, P5, R56, R20, RZ ;  /* 0x0000001438387210 */ /* 0x000fe20007fbe0ff */
[----:B------:R-:W-:-:S04]  /*63430*/  IMAD.X R21, R21, 0x1, R2, P6 ;  /* 0x0000000115157824 */ /* 0x000fc800030e0602 */
[----:B------:R0:W-:Y:S01]  /*63440*/  STL [R1+0x1de4], R56 ;  /* 0x001de43801007387 */ /* 0x0001e20000100800 */
[----:B------:R-:W-:-:S03]  /*63450*/  IADD3 R25, P6, R25, R20, RZ ;  /* 0x0000001419197210 */ /* 0x000fc60007fde0ff */
[----:B0-----:R-:W3:Y:S01]  /*63460*/  LDL.LU R56, [R1+0x1db0] ;  /* 0x001db00001387983 */ /* 0x001ee20000300800 */
[----:B------:R0:W-:Y:S03]  /*63470*/  STL [R1+0x1e08], R21 ;  /* 0x001e081501007387 */ /* 0x0001e60000100800 */
[----:B0-----:R-:W3:Y:S01]  /*63480*/  LDL.LU R21, [R1+0x1d84] ;  /* 0x001d840001157983 */ /* 0x001ee20000300800 */
[----:B------:R0:W-:Y:S03]  /*63490*/  STL [R1+0x1ddc], R25 ;  /* 0x001ddc1901007387 */ /* 0x0001e60000100800 */
[----:B0-----:R-:W3:Y:S01]  /*634a0*/  LDL.LU R25, [R1+0x1da8] ;  /* 0x001da80001197983 */ /* 0x001ee20000300800 */
[----:B--2---:R-:W-:-:S05]  /*634b0*/  IMAD.X R3, R3, 0x1, R2, P1 ;  /* 0x0000000103037824 */ /* 0x004fca00008e0602 */
[----:B------:R0:W-:Y:S04]  /*634c0*/  STL [R1+0x1e00], R3 ;  /* 0x001e000301007387 */ /* 0x0001e80000100800 */
[----:B0-----:R-:W2:Y:S01]  /*634d0*/  LDL.LU R3, [R1+0x1d7c] ;  /* 0x001d7c0001037983 */ /* 0x001ea20000300800 */
[----:B----4-:R-:W-:Y:S01]  /*634e0*/  IADD3 R61, P1, R61, R20, RZ ;  /* 0x000000143d3d7210 */ /* 0x010fe20007f3e0ff */
[----:B------:R-:W-:-:S04]  /*634f0*/  IMAD.X R44, R44, 0x1, R2, P2 ;  /* 0x000000012c2c7824 */ /* 0x000fc800010e0602 */
[----:B------:R0:W-:Y:S04]  /*63500*/  STL [R1+0x1dd4], R61 ;  /* 0x001dd43d01007387 */ /* 0x0001e80000100800 */
[----:B0-----:R-:W4:Y:S01]  /*63510*/  LDL.LU R61, [R1+0x1da0] ;  /* 0x001da000013d7983 */ /* 0x001f220000300800 */
[----:B------:R-:W-:-:S05]  /*63520*/  IMAD.X R60, R60, 0x1, R2, P3 ;  /* 0x000000013c3c7824 */ /* 0x000fca00018e0602 */
[----:B------:R0:W-:Y:S01]  /*63530*/  STL [R1+0x1df0], R60 ;  /* 0x001df03c01007387 */ /* 0x0001e20000100800 */
[----:B------:R-:W-:Y:S03]  /*63540*/  STL [R1+0x1df8], R44 ;  /* 0x001df82c01007387 */ /* 0x000fe60000100800 */
[----:B0-----:R-:W4:Y:S01]  /*63550*/  LDL.LU R60, [R1+0x1d74] ;  /* 0x001d7400013c7983 */ /* 0x001f220000300800 */
[-C--:B------:R-:W-:Y:S02]  /*63560*/  IADD3 R45, P2, R45, R20.reuse, RZ ;  /* 0x000000142d2d7210 */ /* 0x080fe40007f5e0ff */
[-C--:B---3--:R-:W-:Y:S01]  /*63570*/  IADD3 R0, P3, R0, R20.reuse, RZ ;  /* 0x0000001400007210 */ /* 0x088fe20007f7e0ff */
[--C-:B------:R-:W-:Y:S02]  /*63580*/  IMAD.X R46, R46, 0x1, R2.reuse, P4 ;  /* 0x000000012e2e7824 */ /* 0x100fe400020e0602 */
[----:B------:R-:W-:Y:S01]  /*63590*/  IMAD.X R24, R24, 0x1, R2, P5 ;  /* 0x0000000118187824 */ /* 0x000fe200028e0602 */
[----:B------:R-:W-:Y:S01]  /*635a0*/  STL [R1+0x1dcc], R45 ;  /* 0x001dcc2d01007387 */ /* 0x000fe20000100800 */
[----:B------:R0:W-:Y:S01]  /*635b0*/  STL [R1+0x1dc4], R0 ;  /* 0x001dc40001007387 */ /* 0x0001e20000100800 */
[----:B------:R-:W-:-:S02]  /*635c0*/  IADD3 R47, P4, R47, R20, RZ ;  /* 0x000000142f2f7210 */ /* 0x000fc40007f9e0ff */
[-C--:B------:R-:W-:Y:S01]  /*635d0*/  IADD3 R10, P5, R10, R20.reuse, RZ ;  /* 0x000000140a0a7210 */ /* 0x080fe20007fbe0ff */
[--C-:B------:R-:W-:Y:S01]  /*635e0*/  IMAD.X R11, R11, 0x1, R2.reuse, P6 ;  /* 0x000000010b0b7824 */ /* 0x100fe200030e0602 */
[-C--:B------:R-:W-:Y:S01]  /*635f0*/  IADD3 R14, P6, R14, R20.reuse, RZ ;  /* 0x000000140e0e7210 */ /* 0x080fe20007fde0ff */
[----:B0-----:R-:W3:Y:S01]  /*63600*/  LDL.LU R0, [R1+0x1d98] ;  /* 0x001d980001007983 */ /* 0x001ee20000300800 */
[----:B------:R0:W-:Y:S02]  /*63610*/  STL [R1+0x1de0], R24 ;  /* 0x001de01801007387 */ /* 0x0001e40000100800 */
        /* <DEDUP_REMOVED lines=11> */
[----:B------:R-:W-:Y:S01]  /*636d0*/  STL [R1+0x1dd0], R15 ;  /* 0x001dd00f01007387 */ /* 0x000fe20000100800 */
[----:B------:R-:W-:Y:S01]  /*636e0*/  IADD3 R53, P3, R53, R20, RZ ;  /* 0x0000001435357210 */ /* 0x000fe20007f7e0ff */
[----:B------:R-:W-:Y:S01]  /*636f0*/  STL [R1+0x1da4], R18 ;  /* 0x001da41201007387 */ /* 0x000fe20000100800 */
[----:B------:R-:W-:Y:S01]  /*63700*/  STL [R1+0x1dc8], R19 ;  /* 0x001dc81301007387 */ /* 0x000fe20000100800 */
[----:B------:R-:W-:-:S02]  /*63710*/  IMAD.X R57, R57, 0x1, R2, P4 ;  /* 0x0000000139397824 */ /* 0x000fc400020e0602 */
[----:B------:R-:W-:Y:S01]  /*63720*/  STL [R1+0x1d9c], R49 ;  /* 0x001d9c3101007387 */ /* 0x000fe20000100800 */
[-C--:B------:R-:W-:Y:S01]  /*63730*/  IADD3 R52, P4, R52, R20.reuse, RZ ;  /* 0x0000001434347210 */ /* 0x080fe20007f9e0ff */
[----:B------:R-:W-:Y:S01]  /*63740*/  STL [R1+0x1dc0], R48 ;  /* 0x001dc03001007387 */ /* 0x000fe20000100800 */
[----:B------:R0:W-:Y:S03]  /*63750*/  STL [R1+0x1d94], R53 ;  /* 0x001d943501007387 */ /* 0x0001e60000100800 */
[----:B0-----:R-:W3:Y:S01]  /*63760*/  LDL.LU R53, [R1+0x1d90] ;  /* 0x001d900001357983 */ /* 0x001ee20000300800 */
[--C-:B------:R-:W-:Y:S02]  /*63770*/  IMAD.X R56, R56, 0x1, R2.reuse, P5 ;  /* 0x0000000138387824 */ /* 0x100fe400028e0602 */
[----:B------:R0:W-:Y:S01]  /*63780*/  STL [R1+0x1db8], R57 ;  /* 0x001db83901007387 */ /* 0x0001e20000100800 */
[-C--:B------:R-:W-:Y:S01]  /*63790*/  IADD3 R21, P5, R21, R20.reuse, RZ ;  /* 0x0000001415157210 */ /* 0x080fe20007fbe0ff */
[----:B0-----:R-:W3:Y:S01]  /*637a0*/  LDL.LU R57, [R1+0x1d64] ;  /* 0x001d640001397983 */ /* 0x001ee20000300800 */
[----:B------:R0:W-:Y:S02]  /*637b0*/  STL [R1+0x1d8c], R52 ;  /* 0x001d8c3401007387 */ /* 0x0001e40000100800 */
[----:B------:R-:W-:Y:S01]  /*637c0*/  IMAD.X R25, R25, 0x1, R2, P6 ;  /* 0x0000000119197824 */ /* 0x000fe200030e0602 */
[----:B0-----:R-:W3:Y:S01]  /*637d0*/  LDL.LU R52, [R1+0x1d88] ;  /* 0x001d880001347983 */ /* 0x001ee20000300800 */
[----:B------:R0:W-:Y:S03]  /*637e0*/  STL [R1+0x1db0], R56 ;  /* 0x001db03801007387 */ /* 0x0001e60000100800 */
[----:B0-----:R-:W3:Y:S01]  /*637f0*/  LDL.LU R56, [R1+0x1d5c] ;  /* 0x001d5c0001387983 */ /* 0x001ee20000300800 */
[----:B--2---:R-:W-:-:S05]  /*63800*/  IADD3 R3, P6, R3, R20, RZ ;  /* 0x0000001403037210 */ /* 0x004fca0007fde0ff */
[----:B------:R0:W-:Y:S01]  /*63810*/  STL [R1+0x1d7c], R3 ;  /* 0x001d7c0301007387 */ /* 0x0001e20000100800 */
[----:B------:R-:W-:Y:S03]  /*63820*/  STL [R1+0x1d84], R21 ;  /* 0x001d841501007387 */ /* 0x000fe60000100800 */
[----:B0-----:R-:W2:Y:S01]  /*63830*/  LDL.LU R3, [R1+0x1d80] ;  /* 0x001d800001037983 */ /* 0x001ea20000300800 */
[----:B------:R-:W-:Y:S02]  /*63840*/  STL [R1+0x1da8], R25 ;  /* 0x001da81901007387 */ /* 0x000fe40000100800 */
[----:B------:R-:W2:Y:S02]  /*63850*/  LDL.LU R44, [R1+0x1d54] ;  /* 0x001d5400012c7983 */ /* 0x000ea40000300800 */
[----:B------:R-:W2:Y:S02]  /*63860*/  LDL.LU R45, [R1+0x1d78] ;  /* 0x001d7800012d7983 */ /* 0x000ea40000300800 */
[----:B----4-:R-:W-:-:S05]  /*63870*/  IMAD.X R61, R61, 0x1, R2, P1 ;  /* 0x000000013d3d7824 */ /* 0x010fca00008e0602 */
[----:B------:R0:W-:Y:S04]  /*63880*/  STL [R1+0x1da0], R61 ;  /* 0x001da03d01007387 */ /* 0x0001e80000100800 */
[----:B0-----:R-:W4:Y:S01]  /*63890*/  LDL.LU R61, [R1+0x1d4c] ;  /* 0x001d4c00013d7983 */ /* 0x001f220000300800 */
[----:B------:R-:W-:-:S05]  /*638a0*/  IADD3 R60, P1, R60, R20, RZ ;  /* 0x000000143c3c7210 */ /* 0x000fca0007f3e0ff */
[----:B------:R0:W-:Y:S04]  /*638b0*/  STL [R1+0x1d74], R60 ;  /* 0x001d743c01007387 */ /* 0x0001e80000100800 */
[----:B0-----:R-:W4:Y:S01]  /*638c0*/  LDL.LU R60, [R1+0x1d70] ;  /* 0x001d7000013c7983 */ /* 0x001f220000300800 */
[----:B------:R-:W4:Y:S02]  /*638d0*/  LDL.LU R46, [R1+0x1d44] ;  /* 0x001d4400012e7983 */ /* 0x000f240000300800 */
[----:B------:R-:W4:Y:S02]  /*638e0*/  LDL.LU R47, [R1+0x1d68] ;  /* 0x001d6800012f7983 */ /* 0x000f240000300800 */
        /* <DEDUP_REMOVED lines=16> */
[----:B------:R-:W-:-:S05]  /*639f0*/  IMAD.X R53, R53, 0x1, R2, P3 ;  /* 0x0000000135357824 */ /* 0x000fca00018e0602 */
[----:B------:R0:W-:Y:S01]  /*63a00*/  STL [R1+0x1d90], R53 ;  /* 0x001d903501007387 */ /* 0x0001e20000100800 */
[----:B------:R-:W-:-:S03]  /*63a10*/  IADD3 R57, P3, R57, R20, RZ ;  /* 0x0000001439397210 */ /* 0x000fc60007f7e0ff */
[----:B0-----:R-:W3:Y:S02]  /*63a20*/  LDL.LU R53, [R1+0x1d0c] ;  /* 0x001d0c0001357983 */ /* 0x001ee40000300800 */
[----:B------:R0:W-:Y:S02]  /*63a30*/  STL [R1+0x1d64], R57 ;  /* 0x001d643901007387 */ /* 0x0001e40000100800 */
[--C-:B------:R-:W-:Y:S01]  /*63a40*/  IMAD.X R52, R52, 0x1, R2.reuse, P4 ;  /* 0x0000000134347824 */ /* 0x100fe200020e0602 */
[----:B0-----:R-:W3:Y:S04]  /*63a50*/  LDL.LU R57, [R1+0x1d30] ;  /* 0x001d300001397983 */ /* 0x001ee80000300800 */
[----:B------:R0:W-:Y:S01]  /*63a60*/  STL [R1+0x1d88], R52 ;  /* 0x001d883401007387 */ /* 0x0001e20000100800 */
[----:B------:R-:W-:Y:S01]  /*63a70*/  IADD3 R56, P4, R56, R20, RZ ;  /* 0x0000001438387210 */ /* 0x000fe20007f9e0ff */
[----:B0-----:R-:W3:Y:S04]  /*63a80*/  LDL.LU R52, [R1+0x1d04] ;  /* 0x001d040001347983 */ /* 0x001ee80000300800 */
[----:B------:R0:W-:Y:S02]  /*63a90*/  STL [R1+0x1d5c], R56 ;  /* 0x001d5c3801007387 */ /* 0x0001e40000100800 */
[----:B0-----:R-:W3:Y:S01]  /*63aa0*/  LDL.LU R56, [R1+0x1d28] ;  /* 0x001d280001387983 */ /* 0x001ee20000300800 */
[----:B--2---:R-:W-:-:S02]  /*63ab0*/  IMAD.X R3, R3, 0x1, R2, P5 ;  /* 0x0000000103037824 */ /* 0x004fc400028e0602 */
[----:B------:R-:W-:Y:S01]  /*63ac0*/  IMAD.X R45, R45, 0x1, R2, P6 ;  /* 0x000000012d2d7824 */ /* 0x000fe200030e0602 */
[-C--:B------:R-:W-:Y:S02]  /*63ad0*/  IADD3 R44, P5, R44, R20.reuse, RZ ;  /* 0x000000142c2c7210 */ /* 0x080fe40007fbe0ff */
[----:B------:R0:W-:Y:S04]  /*63ae0*/  STL [R1+0x1d80], R3 ;  /* 0x001d800301007387 */ /* 0x0001e80000100800 */
[----:B0-----:R-:W2:Y:S01]  /*63af0*/  LDL.LU R3, [R1+0x1cfc] ;  /* 0x001cfc0001037983 */ /* 0x001ea20000300800 */
[----:B----4-:R-:W-:-:S05]  /*63b00*/  IADD3 R61, P6, R61, R20, RZ ;  /* 0x000000143d3d7210 */ /* 0x010fca0007fde0ff */
[----:B------:R0:W-:Y:S01]  /*63b10*/  STL [R1+0x1d4c], R61 ;  /* 0x001d4c3d01007387 */ /* 0x0001e20000100800 */
[----:B------:R-:W-:Y:S03]  /*63b20*/  STL [R1+0x1d54], R44 ;  /* 0x001d542c01007387 */ /* 0x000fe60000100800 */
[----:B0-----:R-:W4:Y:S01]  /*63b30*/  LDL.LU R61, [R1+0x1d20] ;  /* 0x001d2000013d7983 */ /* 0x001f220000300800 */
[----:B------:R-:W-:Y:S02]  /*63b40*/  STL [R1+0x1d78], R45 ;  /* 0x001d782d01007387 */ /* 0x000fe40000100800 */
[----:B------:R-:W-:-:S05]  /*63b50*/  IMAD.X R60, R60, 0x1, R2, P1 ;  /* 0x000000013c3c7824 */ /* 0x000fca00008e0602 */
[----:B------:R0:W-:Y:S04]  /*63b60*/  STL [R1+0x1d70], R60 ;  /* 0x001d703c01007387 */ /* 0x0001e80000100800 */
[----:B0-----:R-:W4:Y:S01]  /*63b70*/  LDL.LU R60, [R1+0x1cf4] ;  /* 0x001cf400013c7983 */ /* 0x001f220000300800 */
[--C-:B------:R-:W-:Y:S01]  /*63b80*/  IMAD.X R47, R47, 0x1, R2.reuse, P2 ;  /* 0x000000012f2f7824 */ /* 0x100fe200010e0602 */
[-C--:B------:R-:W-:Y:S02]  /*63b90*/  IADD3 R46, P1, R46, R20.reuse, RZ ;  /* 0x000000142e2e7210 */ /* 0x080fe40007f3e0ff */
[-C--:B---3--:R-:W-:Y:S01]  /*63ba0*/  IADD3 R0, P2, R0, R20.reuse, RZ ;  /* 0x0000001400007210 */ /* 0x088fe20007f5e0ff */
[--C-:B------:R-:W-:Y:S01]  /*63bb0*/  IMAD.X R10, R10, 0x1, R2.reuse, P3 ;  /* 0x000000010a0a7824 */ /* 0x100fe200018e0602 */
[----:B------:R-:W-:Y:S01]  /*63bc0*/  IADD3 R11, P3, R11, R20, RZ ;  /* 0x000000140b0b7210 */ /* 0x000fe20007f7e0ff */
[----:B------:R-:W-:-:S02]  /*63bd0*/  IMAD.X R14, R14, 0x1, R2, P4 ;  /* 0x000000010e0e7824 */ /* 0x000fc400020e0602 */
[----:B------:R0:W-:Y:S01]  /*63be0*/  STL [R1+0x1d3c], R0 ;  /* 0x001d3c0001007387 */ /* 0x0001e20000100800 */
[----:B------:R-:W-:Y:S01]  /*63bf0*/  STL [R1+0x1d44], R46 ;  /* 0x001d442e01007387 */ /* 0x000fe20000100800 */
[-C--:B------:R-:W-:Y:S01]  /*63c00*/  IADD3 R15, P4, R15, R20.reuse, RZ ;  /* 0x000000140f0f7210 */ /* 0x080fe20007f9e0ff */
[--C-:B------:R-:W-:Y:S01]  /*63c10*/  IMAD.X R18, R18, 0x1, R2.reuse, P5 ;  /* 0x0000000112127824 */ /* 0x100fe200028e0602 */
[-C--:B------:R-:W-:Y:S01]  /*63c20*/  IADD3 R19, P5, R19, R20.reuse, RZ ;  /* 0x0000001413137210 */ /* 0x080fe20007fbe0ff */
[--C-:B------:R-:W-:Y:S01]  /*63c30*/  IMAD.X R49, R49, 0x1, R2.reuse, P6 ;  /* 0x0000000131317824 */ /* 0x100fe200030e0602 */
[----:B------:R-:W-:Y:S01]  /*63c40*/  IADD3 R48, P6, R48, R20, RZ ;  /* 0x0000001430307210 */ /* 0x000fe20007fde0ff */
[----:B0-----:R-:W3:Y:S01]  /*63c50*/  LDL.LU R0, [R1+0x1d18] ;  /* 0x001d180001007983 */ /* 0x001ee20000300800 */
[----:B------:R-:W-:Y:S02]  /*63c60*/  STL [R1+0x1d68], R47 ;  /* 0x001d682f01007387 */ /* 0x000fe40000100800 */
[----:B------:R-:W-:Y:S02]  /*63c70*/  STL [R1+0x1d60], R10 ;  /* 0x001d600a01007387 */ /* 0x000fe40000100800 */
[----:B------:R-:W-:Y:S01]  /*63c80*/  STL [R1+0x1d34], R11 ;  /* 0x001d340b01007387 */ /* 0x000fe20000100800 */
[----:B------:R-:W-:Y:S01]  /*63c90*/  STL [R1+0x1d58], R14 ;  /* 0x001d580e01007387 */ /* 0x000fe20000100800 */
[----:B------:R-:W-:-:S02]  /*63ca0*/  IMAD.X R21, R21, 0x1, R2, P1 ;  /* 0x0000000115157824 */ /* 0x000fc400008e0602 */
[----:B------:R-:W-:Y:S01]  /*63cb0*/  STL [R1+0x1d2c], R15 ;  /* 0x001d2c0f01007387 */ /* 0x000fe20000100800 */
[-C--:B------:R-:W-:Y:S01]  /*63cc0*/  IADD3 R25, P1, R25, R20.reuse, RZ ;  /* 0x0000001419197210 */ /* 0x080fe20007f3e0ff */
[----:B------:R-:W-:Y:S01]  /*63cd0*/  STL [R1+0x1d50], R18 ;  /* 0x001d501201007387 */ /* 0x000fe20000100800 */
[----:B------:R-:W-:Y:S02]  /*63ce0*/  STL [R1+0x1d24], R19 ;  /* 0x001d241301007387 */ /* 0x000fe40000100800 */
[----:B------:R-:W-:Y:S02]  /*63cf0*/  STL [R1+0x1d48], R49 ;  /* 0x001d483101007387 */ /* 0x000fe40000100800 */
[--C-:B------:R-:W-:Y:S01]  /*63d00*/  IMAD.X R24, R24, 0x1, R2.reuse, P2 ;  /* 0x0000000118187824 */ /* 0x100fe200010e0602 */
[----:B------:R-:W-:Y:S01]  /*63d10*/  STL [R1+0x1d1c], R48 ;  /* 0x001d1c3001007387 */ /* 0x000fe20000100800 */
[----:B------:R0:W-:Y:S02]  /*63d20*/  STL [R1+0x1d14], R25 ;  /* 0x001d141901007387 */ /* 0x0001e40000100800 */
[----:B------:R-:W-:Y:S01]  /*63d30*/  STL [R1+0x1d40], R21 ;  /* 0x001d401501007387 */ /* 0x000fe20000100800 */
[-C--:B------:R-:W-:Y:S01]  /*63d40*/  IADD3 R53, P2, R53, R20.reuse, RZ ;  /* 0x0000001435357210 */ /* 0x080fe20007f5e0ff */
[----:B0-----:R-:W3:Y:S01]  /*63d50*/  LDL.LU R25, [R1+0x1cec] ;  /* 0x001cec0001197983 */ /* 0x001ee20000300800 */
[----:B------:R-:W3:Y:S02]  /*63d60*/  LDL.LU R48, [R1+0x1d10] ;  /* 0x001d100001307983 */ /* 0x000ee40000300800 */
[----:B------:R0:W-:Y:S02]  /*63d70*/  STL [R1+0x1d38], R24 ;  /* 0x001d381801007387 */ /* 0x0001e40000100800 */
[----:B------:R-:W-:Y:S01]  /*63d80*/  IMAD.X R57, R57, 0x1, R2, P3 ;  /* 0x0000000139397824 */ /* 0x000fe200018e0602 */
[----:B0-----:R-:W3:Y:S01]  /*63d90*/  LDL.LU R24, [R1+0x1ce4] ;  /* 0x001ce40001187983 */ /* 0x001ee20000300800 */
[----:B------:R0:W-:Y:S01]  /*63da0*/  STL [R1+0x1d0c], R53 ;  /* 0x001d0c3501007387 */ /* 0x0001e20000100800 */
[----:B------:R-:W-:-:S02]  /*63db0*/  IADD3 R52, P3, R52, R20, RZ ;  /* 0x0000001434347210 */ /* 0x000fc40007f7e0ff */
[----:B0-----:R-:W3:Y:S01]  /*63dc0*/  LDL.LU R53, [R1+0x1d08] ;  /* 0x001d080001357983 */ /* 0x001ee20000300800 */
[----:B------:R0:W-:Y:S02]  /*63dd0*/  STL [R1+0x1d30], R57 ;  /* 0x001d303901007387 */ /* 0x0001e40000100800 */
[----:B------:R-:W-:Y:S01]  /*63de0*/  IMAD.X R56, R56, 0x1, R2, P4 ;  /* 0x0000000138387824 */ /* 0x000fe200020e0602 */
[----:B0-----:R-:W3:Y:S01]  /*63df0*/  LDL.LU R57, [R1+0x1cdc] ;  /* 0x001cdc0001397983 */ /* 0x001ee20000300800 */
[----:B------:R-:W-:Y:S02]  /*63e00*/  STL [R1+0x1d04], R52 ;  /* 0x001d043401007387 */ /* 0x000fe40000100800 */
[----:B------:R-:W3:Y:S02]  /*63e10*/  LDL.LU R49, [R1+0x1d00] ;  /* 0x001d000001317983 */ /* 0x000ee40000300800 */
[----:B------:R-:W-:Y:S01]  /*63e20*/  STL [R1+0x1d28], R56 ;  /* 0x001d283801007387 */ /* 0x000fe20000100800 */
[----:B--2---:R-:W-:-:S05]  /*63e30*/  IADD3 R3, P4, R3, R20, RZ ;  /* 0x0000001403037210 */ /* 0x004fca0007f9e0ff */
[----:B------:R0:W-:Y:S04]  /*63e40*/  STL [R1+0x1cfc], R3 ;  /* 0x001cfc0301007387 */ /* 0x0001e80000100800 */
[----:B0-----:R-:W2:Y:S01]  /*63e50*/  LDL.LU R3, [R1+0x1cd4] ;  /* 0x001cd40001037983 */ /* 0x001ea20000300800 */
[----:B------:R-:W2:Y:S02]  /*63e60*/  LDL.LU R52, [R1+0x1cf8] ;  /* 0x001cf80001347983 */ /* 0x000ea40000300800 */
[----:B------:R-:W2:Y:S02]  /*63e70*/  LDL.LU R56, [R1+0x1ccc] ;  /* 0x001ccc0001387983 */ /* 0x000ea40000300800 */
[----:B----4-:R-:W-:Y:S01]  /*63e80*/  IMAD.X R61, R61, 0x1, R2, P5 ;  /* 0x000000013d3d7824 */ /* 0x010fe200028e0602 */
[----:B------:R-:W-:-:S05]  /*63e90*/  IADD3 R60, P5, R60, R20, RZ ;  /* 0x000000143c3c7210 */ /* 0x000fca0007fbe0ff */
[----:B------:R0:W-:Y:S01]  /*63ea0*/  STL [R1+0x1cf4], R60 ;  /* 0x001cf43c01007387 */ /* 0x0001e20000100800 */
[----:B------:R1:W-:Y:S03]  /*63eb0*/  STL [R1+0x1d20], R61 ;  /* 0x001d203d01007387 */ /* 0x0003e60000100800 */
[----:B0-----:R-:W4:Y:S01]  /*63ec0*/  LDL.LU R60, [R1+0x1cf0] ;  /* 0x001cf000013c7983 */ /* 0x001f220000300800 */
[----:B------:R-:W4:Y:S02]  /*63ed0*/  LDL.LU R44, [R1+0x1cc4] ;  /* 0x001cc400012c7983 */ /* 0x000f240000300800 */
[----:B-1----:R-:W4:Y:S02]  /*63ee0*/  LDL.LU R61, [R1+0x1ce8] ;  /* 0x001ce800013d7983 */ /* 0x002f240000300800 */
[--C-:B---3--:R-:W-:Y:S01]  /*63ef0*/  IMAD.X R0, R0, 0x1, R2.reuse, P6 ;  /* 0x0000000100007824 */ /* 0x108fe200030e0602 */
[----:B------:R-:W3:Y:S01]  /*63f00*/  LDL.LU R45, [R1+0x1cbc] ;  /* 0x001cbc00012d7983 */ /* 0x000ee20000300800 */
        /* <DEDUP_REMOVED lines=11> */
[----:B------:R-:W-:Y:S01]  /*63fc0*/  IADD3 R25, P6, R25, R20, RZ ;  /* 0x0000001419197210 */ /* 0x000fe20007fde0ff */
[----:B------:R-:W-:-:S04]  /*63fd0*/  IMAD.X R48, R48, 0x1, R2, P1 ;  /* 0x0000000130307824 */ /* 0x000fc800008e0602 */
[----:B------:R0:W-:Y:S01]  /*63fe0*/  STL [R1+0x1cec], R25 ;  /* 0x001cec1901007387 */ /* 0x0001e20000100800 */
[----:B------:R-:W-:-:S03]  /*63ff0*/  IADD3 R24, P1, R24, R20, RZ ;  /* 0x0000001418187210 */ /* 0x000fc60007f3e0ff */
[----:B0-----:R-:W3:Y:S01]  /*64000*/  LDL.LU R25, [R1+0x1cb8] ;  /* 0x001cb80001197983 */ /* 0x001ee20000300800 */
[----:B------:R0:W-:Y:S02]  /*64010*/  STL [R1+0x1d10], R48 ;  /* 0x001d103001007387 */ /* 0x0001e40000100800 */
[--C-:B------:R-:W-:Y:S01]  /*64020*/  IMAD.X R53, R53, 0x1, R2.reuse, P2 ;  /* 0x0000000135357824 */ /* 0x100fe200010e0602 */
[----:B0-----:R-:W3:Y:S01]  /*64030*/  LDL.LU R48, [R1+0x1cb0] ;  /* 0x001cb00001307983 */ /* 0x001ee20000300800 */
[----:B------:R0:W-:Y:S01]  /*64040*/  STL [R1+0x1ce4], R24 ;  /* 0x001ce41801007387 */ /* 0x0001e20000100800 */
[-C--:B------:R-:W-:Y:S01]  /*64050*/  IADD3 R57, P2, R57, R20.reuse, RZ ;  /* 0x0000001439397210 */ /* 0x080fe20007f5e0ff */
[--C-:B------:R-:W-:Y:S01]  /*64060*/  IMAD.X R49, R49, 0x1, R2.reuse, P3 ;  /* 0x0000000131317824 */ /* 0x100fe200018e0602 */
[----:B0-----:R-:W3:Y:S01]  /*64070*/  LDL.LU R24, [R1+0x1c84] ;  /* 0x001c840001187983 */ /* 0x001ee20000300800 */
[----:B------:R0:W-:Y:S03]  /*64080*/  STL [R1+0x1d08], R53 ;  /* 0x001d083501007387 */ /* 0x0001e60000100800 */
[----:B0-----:R-:W3:Y:S01]  /*64090*/  LDL.LU R53, [R1+0x1ca8] ;  /* 0x001ca80001357983 */ /* 0x001ee20000300800 */
[----:B------:R0:W-:Y:S03]  /*640a0*/  STL [R1+0x1cdc], R57 ;  /* 0x001cdc3901007387 */ /* 0x0001e60000100800 */
[----:B0-----:R-:W3:Y:S01]  /*640b0*/  LDL.LU R57, [R1+0x1c7c] ;  /* 0x001c7c0001397983 */ /* 0x001ee20000300800 */
[----:B------:R0:W-:Y:S03]  /*640c0*/  STL [R1+0x1d00], R49 ;  /* 0x001d003101007387 */ /* 0x0001e60000100800 */
[----:B0-----:R0:W5:Y:S01]  /*640d0*/  LDL.LU R49, [R1+0x2680] ;  /* 0x0026800001317983 */ /* 0x0011620000300800 */
[-C--:B--2---:R-:W-:Y:S01]  /*640e0*/  IADD3 R3, P3, R3, R20.reuse, RZ ;  /* 0x0000001403037210 */ /* 0x084fe20007f7e0ff */
[----:B------:R-:W-:Y:S01]  /*640f0*/  IMAD.X R52, R52, 0x1, R2, P4 ;  /* 0x0000000134347824 */ /* 0x000fe200020e0602 */
[----:B------:R-:W-:-:S03]  /*64100*/  IADD3 R56, P4, R56, R20, RZ ;  /* 0x0000001438387210 */ /* 0x000fc60007f9e0ff */
[----:B------:R1:W-:Y:S04]  /*64110*/  STL [R1+0x1cd4], R3 ;  /* 0x001cd40301007387 */ /* 0x0003e80000100800 */
[----:B-1----:R-:W2:Y:S01]  /*64120*/  LDL.LU R3, [R1+0x267c] ;  /* 0x00267c0001037983 */ /* 0x002ea20000300800 */
[----:B------:R1:W-:Y:S03]  /*64130*/  STL [R1+0x1cf8], R52 ;  /* 0x001cf83401007387 */ /* 0x0003e60000100800 */
[----:B-1----:R-:W2:Y:S01]  /*64140*/  LDL.LU R52, [R1+0x1c74] ;  /* 0x001c740001347983 */ /* 0x002ea20000300800 */
[----:B------:R1:W-:Y:S03]  /*64150*/  STL [R1+0x1ccc], R56 ;  /* 0x001ccc3801007387 */ /* 0x0003e60000100800 */
[----:B-1----:R-:W2:Y:S01]  /*64160*/  LDL.LU R56, [R1+0x1c98] ;  /* 0x001c980001387983 */ /* 0x002ea20000300800 */
[----:B----4-:R-:W-:-:S05]  /*64170*/  IMAD.X R60, R60, 0x1, R2, P5 ;  /* 0x000000013c3c7824 */ /* 0x010fca00028e0602 */
[----:B------:R1:W-:Y:S04]  /*64180*/  STL [R1+0x1cf0], R60 ;  /* 0x001cf03c01007387 */ /* 0x0003e80000100800 */
[----:B-1----:R-:W4:Y:S01]  /*64190*/  LDL.LU R60, [R1+0x2678] ;  /* 0x00267800013c7983 */ /* 0x002f220000300800 */
[--C-:B------:R-:W-:Y:S01]  /*641a0*/  IMAD.X R61, R61, 0x1, R2.reuse, P6 ;  /* 0x000000013d3d7824 */ /* 0x100fe200030e0602 */
[-C--:B------:R-:W-:Y:S02]  /*641b0*/  IADD3 R44, P5, R44, R20.reuse, RZ ;  /* 0x000000142c2c7210 */ /* 0x080fe40007fbe0ff */
[-C--:B---3--:R-:W-:Y:S01]  /*641c0*/  IADD3 R45, P6, R45, R20.reuse, RZ ;  /* 0x000000142d2d7210 */ /* 0x088fe20007fde0ff */
[--C-:B------:R-:W-:Y:S01]  /*641d0*/  IMAD.X R46, R46, 0x1, R2.reuse, P1 ;  /* 0x000000012e2e7824 */ /* 0x100fe200008e0602 */
[-C--:B------:R-:W-:Y:S01]  /*641e0*/  IADD3 R47, P1, R47, R20.reuse, RZ ;  /* 0x000000142f2f7210 */ /* 0x080fe20007f3e0ff */
[----:B------:R1:W-:Y:S01]  /*641f0*/  STL [R1+0x1ce8], R61 ;  /* 0x001ce83d01007387 */ /* 0x0003e20000100800 */
[--C-:B------:R-:W-:Y:S01]  /*64200*/  IMAD.X R10, R10, 0x1, R2.reuse, P2 ;  /* 0x000000010a0a7824 */ /* 0x100fe200010e0602 */
[-C--:B------:R-:W-:Y:S01]  /*64210*/  IADD3 R11, P2, R11, R20.reuse, RZ ;  /* 0x000000140b0b7210 */ /* 0x080fe20007f5e0ff */
[--C-:B------:R-:W-:Y:S01]  /*64220*/  IMAD.X R14, R14, 0x1, R2.reuse, P3 ;  /* 0x000000010e0e7824 */ /* 0x100fe200018e0602 */
[----:B------:R-:W-:Y:S01]  /*64230*/  IADD3 R15, P3, R15, R20, RZ ;  /* 0x000000140f0f7210 */ /* 0x000fe20007f7e0ff */
[----:B------:R-:W-:-:S02]  /*64240*/  IMAD.X R18, R18, 0x1, R2, P4 ;  /* 0x0000000112127824 */ /* 0x000fc400020e0602 */
[--C-:B------:R-:W-:Y:S01]  /*64250*/  IMAD.X R21, R21, 0x1, R2.reuse, P5 ;  /* 0x0000000115157824 */ /* 0x100fe200028e0602 */
[----:B-1----:R-:W3:Y:S01]  /*64260*/  LDL.LU R61, [R1+0x1c90] ;  /* 0x001c9000013d7983 */ /* 0x002ee20000300800 */
[----:B------:R-:W-:Y:S02]  /*64270*/  STL [R1+0x1cc4], R44 ;  /* 0x001cc42c01007387 */ /* 0x000fe40000100800 */
[----:B------:R-:W-:Y:S02]  /*64280*/  STL [R1+0x1cbc], R45 ;  /* 0x001cbc2d01007387 */ /* 0x000fe40000100800 */
[----:B------:R-:W-:Y:S01]  /*64290*/  STL [R1+0x1ce0], R46 ;  /* 0x001ce02e01007387 */ /* 0x000fe20000100800 */
[----:B------:R-:W-:Y:S01]  /*642a0*/  STL [R1+0x1cb4], R47 ;  /* 0x001cb42f01007387 */ /* 0x000fe20000100800 */
[----:B------:R-:W-:Y:S01]  /*642b0*/  STL [R1+0x1cd8], R10 ;  /* 0x001cd80a01007387 */ /* 0x000fe20000100800 */
[-C--:B------:R-:W-:Y:S01]  /*642c0*/  IADD3 R0, P5, R0, R20.reuse, RZ ;  /* 0x0000001400007210 */ /* 0x080fe20007fbe0ff */
[----:B------:R-:W-:Y:S01]  /*642d0*/  STL [R1+0x1cac], R11 ;  /* 0x001cac0b01007387 */ /* 0x000fe20000100800 */
[-C--:B------:R-:W-:Y:S01]  /*642e0*/  IADD3 R19, P4, R19, R20.reuse, RZ ;  /* 0x0000001413137210 */ /* 0x080fe20007f9e0ff */
[----:B------:R-:W-:Y:S01]  /*642f0*/  STL [R1+0x1cd0], R14 ;  /* 0x001cd00e01007387 */ /* 0x000fe20000100800 */
[----:B------:R-:W-:Y:S02]  /*64300*/  STL [R1+0x1ca4], R15 ;  /* 0x001ca40f01007387 */ /* 0x000fe40000100800 */
[----:B------:R-:W-:Y:S02]  /*64310*/  STL [R1+0x1cc8], R18 ;  /* 0x001cc81201007387 */ /* 0x000fe40000100800 */
[----:B------:R-:W-:Y:S01]  /*64320*/  IMAD.X R25, R25, 0x1, R2, P6 ;  /* 0x0000000119197824 */ /* 0x000fe200030e0602 */
[----:B------:R1:W-:Y:S01]  /*64330*/  STL [R1+0x1c94], R0 ;  /* 0x001c940001007387 */ /* 0x0003e20000100800 */
[----:B------:R-:W-:Y:S03]  /*64340*/  STL [R1+0x1c9c], R19 ;  /* 0x001c9c1301007387 */ /* 0x000fe60000100800 */
[----:B-1----:R-:W3:Y:S01]  /*64350*/  LDL.LU R0, [R1+0x1c64] ;  /* 0x001c640001007983 */ /* 0x002ee20000300800 */
[----:B------:R1:W-:Y:S03]  /*64360*/  STL [R1+0x1cc0], R21 ;  /* 0x001cc01501007387 */ /* 0x0003e60000100800 */
[----:B-1----:R-:W3:Y:S01]  /*64370*/  LDL.LU R21, [R1+0x1c88] ;  /* 0x001c880001157983 */ /* 0x002ee20000300800 */
[----:B----4-:R-:W-:-:S05]  /*64380*/  IADD3 R60, P6, R60, R20, RZ ;  /* 0x000000143c3c7210 */ /* 0x010fca0007fde0ff */
[----:B------:R1:W-:Y:S01]  /*64390*/  STL [R1+0x1c8c], R60 ;  /* 0x001c8c3c01007387 */ /* 0x0003e20000100800 */
[----:B------:R4:W-:Y:S03]  /*643a0*/  STL [R1+0x1cb8], R25 ;  /* 0x001cb81901007387 */ /* 0x0009e60000100800 */
[----:B-1----:R-:W3:Y:S01]  /*643b0*/  LDL.LU R60, [R1+0x2674] ;  /* 0x00267400013c7983 */ /* 0x002ee20000300800 */
[--C-:B------:R-:W-:Y:S01]  /*643c0*/  IMAD.X R48, R48, 0x1, R2.reuse, P1 ;  /* 0x0000000130307824 */ /* 0x100fe200008e0602 */
[-C--:B------:R-:W-:Y:S01]  /*643d0*/  IADD3 R24, P1, R24, R20.reuse, RZ ;  /* 0x0000001418187210 */ /* 0x080fe20007f3e0ff */
[----:B----4-:R-:W4:Y:S02]  /*643e0*/  LDL.LU R25, [R1+0x1c5c] ;  /* 0x001c5c0001197983 */ /* 0x010f240000300800 */
[--C-:B------:R-:W-:Y:S01]  /*643f0*/  IMAD.X R53, R53, 0x1, R2.reuse, P2 ;  /* 0x0000000135357824 */ /* 0x100fe200010e0602 */
[----:B------:R-:W-:Y:S01]  /*64400*/  IADD3 R57, P2, R57, R20, RZ ;  /* 0x0000001439397210 */ /* 0x000fe20007f5e0ff */
[----:B------:R1:W-:Y:S01]  /*64410*/  STL [R1+0x1c84], R24 ;  /* 0x001c841801007387 */ /* 0x0003e20000100800 */
[----:B------:R-:W-:Y:S03]  /*64420*/  STL [R1+0x1cb0], R48 ;  /* 0x001cb03001007387 */ /* 0x000fe60000100800 */
[----:B-1----:R-:W4:Y:S01]  /*64430*/  LDL.LU R24, [R1+0x1c54] ;  /* 0x001c540001187983 */ /* 0x002f220000300800 */
[----:B------:R-:W4:Y:S02]  /*64440*/  LDL.LU R20, [R1+0x1c78] ;  /* 0x001c780001147983 */ /* 0x000f240000300800 */
[----:B------:R-:W-:Y:S02]  /*64450*/  STL [R1+0x1ca8], R53 ;  /* 0x001ca83501007387 */ /* 0x000fe40000100800 */
[----:B--2---:R-:W-:-:S02]  /*64460*/  IMAD.X R56, R56, 0x1, R2, P4 ;  /* 0x0000000138387824 */ /* 0x004fc400020e0602 */
[----:B---3--:R-:W-:-:S05]  /*64470*/  IMAD.X R60, R60, 0x1, R2, P3 ;  /* 0x000000013c3c7824 */ /* 0x008fca00018e0602 */
[----:B------:R1:W-:Y:S02]  /*64480*/  STL [R1+0x1ca0], R60 ;  /* 0x001ca03c01007387 */ /* 0x0003e40000100800 */
[----:B-1----:R-:W-:-:S04]  /*64490*/  IMAD.MOV.U32 R60, RZ, RZ, c[0x0][0x18c] ;  /* 0x00006300ff3c7624 */ /* 0x002fc800078e00ff */
[----:B------:R-:W-:-:S04]  /*644a0*/  IMAD.SHL.U32 R60, R60, 0x40, RZ ;  /* 0x000000403c3c7824 */ /* 0x000fc800078e00ff */
[----:B------:R-:W-:Y:S01]  /*644b0*/  IMAD.SHL.U32 R60, R60, 0x2, RZ ;  /* 0x000000023c3c7824 */ /* 0x000fe200078e00ff */
[----:B------:R1:W-:Y:S04]  /*644c0*/  STL [R1+0x1c7c], R57 ;  /* 0x001c7c3901007387 */ /* 0x0003e80000100800 */
[-C--:B------:R-:W-:Y:S02]  /*644d0*/  IADD3 R52, P3, R52, R60.reuse, RZ ;  /* 0x0000003c34347210 */ /* 0x080fe40007f7e0ff */
[----:B------:R-:W-:Y:S01]  /*644e0*/  IADD3 R3, P4, R3, R60, RZ ;  /* 0x0000003c03037210 */ /* 0x000fe20007f9e0ff */
[----:B-1----:R-:W2:Y:S01]  /*644f0*/  LDL.LU R57, [R1+0x1c4c] ;  /* 0x001c4c0001397983 */ /* 0x002ea20000300800 */
[----:B------:R-:W3:Y:S02]  /*64500*/  LDL.LU R53, [R1+0x1c70] ;  /* 0x001c700001357983 */ /* 0x000ee40000300800 */
[----:B------:R1:W-:Y:S02]  /*64510*/  STL [R1+0x1c98], R56 ;  /* 0x001c983801007387 */ /* 0x0003e40000100800 */
[----:B------:R-:W-:Y:S01]  /*64520*/  STL [R1+0x1c74], R52 ;  /* 0x001c743401007387 */ /* 0x000fe20000100800 */
[----:B-1----:R-:W2:Y:S01]  /*64530*/  LDL.LU R56, [R1+0x1c44] ;  /* 0x001c440001387983 */ /* 0x002ea20000300800 */
[----:B------:R1:W-:Y:S03]  /*64540*/  STL [R1+0x1c6c], R3 ;  /* 0x001c6c0301007387 */ /* 0x0003e60000100800 */
[----:B-1----:R-:W2:Y:S01]  /*64550*/  LDL.LU R3, [R1+0x2670] ;  /* 0x0026700001037983 */ /* 0x002ea20000300800 */
[----:B------:R-:W-:-:S02]  /*64560*/  IMAD.X R61, R61, 0x1, R2, P5 ;  /* 0x000000013d3d7824 */ /* 0x000fc400028e0602 */
[----:B------:R-:W3:Y:S02]  /*64570*/  LDL.LU R52, [R1+0x1c68] ;  /* 0x001c680001347983 */ /* 0x000ee40000300800 */
[----:B------:R-:W3:Y:S01]  /*64580*/  LDL.LU R44, [R1+0x1c3c] ;  /* 0x001c3c00012c7983 */ /* 0x000ee20000300800 */
[----:B------:R-:W3:Y:S01]  /*64590*/  LDL.LU R45, [R1+0x1c60] ;  /* 0x001c6000012d7983 */ /* 0x000ee20000300800 */
[----:B------:R-:W3:Y:S02]  /*645a0*/  LDL.LU R46, [R1+0x1c34] ;  /* 0x001c3400012e7983 */ /* 0x000ee40000300800 */
[----:B------:R1:W-:Y:S02]  /*645b0*/  STL [R1+0x1c90], R61 ;  /* 0x001c903d01007387 */ /* 0x0003e40000100800 */
[----:B------:R-:W3:Y:S01]  /*645c0*/  LDL.LU R47, [R1+0x1c58] ;  /* 0x001c5800012f7983 */ /* 0x000ee20000300800 */
[----:B------:R-:W3:Y:S01]  /*645d0*/  LDL.LU R10, [R1+0x1c2c] ;  /* 0x001c2c00010a7983 */ /* 0x000ee20000300800 */
[----:B------:R-:W3:Y:S02]  /*645e0*/  LDL.LU R11, [R1+0x1c50] ;  /* 0x001c5000010b7983 */ /* 0x000ee40000300800 */
[----:B------:R-:W3:Y:S01]  /*645f0*/  LDL.LU R14, [R1+0x1c24] ;  /* 0x001c2400010e7983 */ /* 0x000ee20000300800 */
[----:B------:R-:W-:Y:S01]  /*64600*/  IADD3 R0, P5, R0, R60, RZ ;  /* 0x0000003c00007210 */ /* 0x000fe20007fbe0ff */
[----:B------:R-:W3:Y:S01]  /*64610*/  LDL.LU R15, [R1+0x1c48] ;  /* 0x001c4800010f7983 */ /* 0x000ee20000300800 */
[----:B------:R-:W3:Y:S02]  /*64620*/  LDL.LU R18, [R1+0x1c1c] ;  /* 0x001c1c0001127983 */ /* 0x000ee40000300800 */
[----:B------:R-:W-:-:S02]  /*64630*/  IMAD.X R21, R21, 0x1, R2, P6 ;  /* 0x0000000115157824 */ /* 0x000fc400030e0602 */
[----:B------:R-:W3:Y:S01]  /*64640*/  LDL.LU R19, [R1+0x1c40] ;  /* 0x001c400001137983 */ /* 0x000ee20000300800 */
[----:B----4-:R-:W-:Y:S01]  /*64650*/  IADD3 R25, P6, R25, R60, RZ ;  /* 0x0000003c19197210 */ /* 0x010fe20007fde0ff */
[----:B-1----:R-:W4:Y:S01]  /*64660*/  LDL.LU R61, [R1+0x1c14] ;  /* 0x001c1400013d7983 */ /* 0x002f220000300800 */
[----:B------:R1:W-:Y:S03]  /*64670*/  STL [R1+0x1c64], R0 ;  /* 0x001c640001007387 */ /* 0x0003e60000100800 */
[----:B-1----:R-:W3:Y:S01]  /*64680*/  LDL.LU R0, [R1+0x1c38] ;  /* 0x001c380001007983 */ /* 0x002ee20000300800 */
[----:B------:R-:W3:Y:S02]  /*64690*/  LDL.LU R48, [R1+0x1c0c] ;  /* 0x001c0c0001307983 */ /* 0x000ee40000300800 */
[----:B------:R1:W-:Y:S02]  /*646a0*/  STL [R1+0x1c5c], R25 ;  /* 0x001c5c1901007387 */ /* 0x0003e40000100800 */
[----:B------:R-:W-:Y:S01]  /*646b0*/  STL [R1+0x1c88], R21 ;  /* 0x001c881501007387 */ /* 0x000fe20000100800 */
[----:B-1----:R-:W3:Y:S01]  /*646c0*/  LDL.LU R25, [R1+0x1c30] ;  /* 0x001c300001197983 */ /* 0x002ee20000300800 */
[----:B--2---:R-:W-:-:S05]  /*646d0*/  IMAD.X R3, R3, 0x1, R2, P1 ;  /* 0x0000000103037824 */ /* 0x004fca00008e0602 */
[----:B------:R1:W-:Y:S04]  /*646e0*/  STL [R1+0x1c80], R3 ;  /* 0x001c800301007387 */ /* 0x0003e80000100800 */
[----:B-1----:R-:W3:Y:S01]  /*646f0*/  LDL.LU R3, [R1+0x266c] ;  /* 0x00266c0001037983 */ /* 0x002ee20000300800 */
[-C--:B------:R-:W-:Y:S01]  /*64700*/  IADD3 R24, P1, R24, R60.reuse, RZ ;  /* 0x0000003c18187210 */ /* 0x080fe20007f3e0ff */
[----:B------:R-:W-:Y:S02]  /*64710*/  IMAD.X R20, R20, 0x1, R2, P2 ;  /* 0x0000000114147824 */ /* 0x000fe400010e0602 */
[----:B------:R-:W2:Y:S01]  /*64720*/  LDL.LU R21, [R1+0x1c04] ;  /* 0x001c040001157983 */ /* 0x000ea20000300800 */
[-C--:B------:R-:W-:Y:S01]  /*64730*/  IADD3 R57, P2, R57, R60.reuse, RZ ;  /* 0x0000003c39397210 */ /* 0x080fe20007f5e0ff */
[----:B------:R1:W-:Y:S04]  /*64740*/  STL [R1+0x1c54], R24 ;  /* 0x001c541801007387 */ /* 0x0003e80000100800 */
[----:B-1----:R-:W2:Y:S01]  /*64750*/  LDL.LU R24, [R1+0x1c28] ;  /* 0x001c280001187983 */ /* 0x002ea20000300800 */
[----:B------:R1:W-:Y:S03]  /*64760*/  STL [R1+0x1c78], R20 ;  /* 0x001c781401007387 */ /* 0x0003e60000100800 */
[----:B-1----:R-:W2:Y:S01]  /*64770*/  LDL.LU R20, [R1+0x1bfc] ;  /* 0x001bfc0001147983 */ /* 0x002ea20000300800 */
[----:B------:R1:W-:Y:S03]  /*64780*/  STL [R1+0x1c4c], R57 ;  /* 0x001c4c3901007387 */ /* 0x0003e60000100800 */
[----:B-1----:R-:W2:Y:S01]  /*64790*/  LDL.LU R57, [R1+0x1c20] ;  /* 0x001c200001397983 */ /* 0x002ea20000300800 */
[--C-:B---3--:R-:W-:Y:S01]  /*647a0*/  IMAD.X R53, R53, 0x1, R3.reuse, P3 ;  /* 0x0000000135357824 */ /* 0x108fe200018e0603 */
[----:B------:R-:W-:Y:S01]  /*647b0*/  IADD3 R56, P3, R56, R60, RZ ;  /* 0x0000003c38387210 */ /* 0x000fe20007f7e0ff */
[----:B------:R-:W-:-:S03]  /*647c0*/  IMAD.X R52, R52, 0x1, R3, P4 ;  /* 0x0000000134347824 */ /* 0x000fc600020e0603 */
[----:B------:R1:W-:Y:S01]  /*647d0*/  STL [R1+0x1c70], R53 ;  /* 0x001c703501007387 */ /* 0x0003e20000100800 */
[-C--:B------:R-:W-:Y:S01]  /*647e0*/  IADD3 R44, P4, R44, R60.reuse, RZ ;  /* 0x0000003c2c2c7210 */ /* 0x080fe20007f9e0ff */
[--C-:B------:R-:W-:Y:S02]  /*647f0*/  IMAD.X R45, R45, 0x1, R3.reuse, P5 ;  /* 0x000000012d2d7824 */ /* 0x100fe400028e0603 */
[----:B-1----:R-:W3:Y:S01]  /*64800*/  LDL.LU R53, [R1+0x1bf4] ;  /* 0x001bf40001357983 */ /* 0x002ee20000300800 */
[----:B------:R1:W-:Y:S01]  /*64810*/  STL [R1+0x1c44], R56 ;  /* 0x001c443801007387 */ /* 0x0003e20000100800 */
[-C--:B------:R-:W-:Y:S01]  /*64820*/  IADD3 R46, P5, R46, R60.reuse, RZ ;  /* 0x0000003c2e2e7210 */ /* 0x080fe20007fbe0ff */
[--C-:B------:R-:W-:Y:S01]  /*64830*/  IMAD.X R47, R47, 0x1, R3.reuse, P6 ;  /* 0x000000012f2f7824 */ /* 0x100fe200030e0603 */
[-C--:B------:R-:W-:Y:S01]  /*64840*/  IADD3 R10, P6, R10, R60.reuse, RZ ;  /* 0x0000003c0a0a7210 */ /* 0x080fe20007fde0ff */
[----:B-1----:R-:W3:Y:S01]  /*64850*/  LDL.LU R56, [R1+0x1c18] ;  /* 0x001c180001387983 */ /* 0x002ee20000300800 */
[----:B------:R1:W-:Y:S02]  /*64860*/  STL [R1+0x1c68], R52 ;  /* 0x001c683401007387 */ /* 0x0003e40000100800 */
        /* <DEDUP_REMOVED lines=9> */
[-C--:B----4-:R-:W-:Y:S01]  /*64900*/  IADD3 R61, P3, R61, R60.reuse, RZ ;  /* 0x0000003c3d3d7210 */ /* 0x090fe20007f7e0ff */
[----:B------:R-:W-:Y:S01]  /*64910*/  STL [R1+0x1c2c], R10 ;  /* 0x001c2c0a01007387 */ /* 0x000fe20000100800 */
[-C--:B------:R-:W-:Y:S01]  /*64920*/  IADD3 R18, P2, R18, R60.reuse, RZ ;  /* 0x0000003c12127210 */ /* 0x080fe20007f5e0ff */
[----:B------:R-:W-:Y:S01]  /*64930*/  STL [R1+0x1c50], R11 ;  /* 0x001c500b01007387 */ /* 0x000fe20000100800 */
[----:B------:R-:W-:Y:S02]  /*64940*/  STL [R1+0x1c24], R14 ;  /* 0x001c240e01007387 */ /* 0x000fe40000100800 */
[----:B------:R-:W-:Y:S02]  /*64950*/  STL [R1+0x1c48], R15 ;  /* 0x001c480f01007387 */ /* 0x000fe40000100800 */
[----:B------:R1:W-:Y:S01]  /*64960*/  STL [R1+0x1c14], R61 ;  /* 0x001c143d01007387 */ /* 0x0003e20000100800 */
[----:B------:R-:W-:Y:S01]  /*64970*/  STL [R1+0x1c1c], R18 ;  /* 0x001c1c1201007387 */ /* 0x000fe20000100800 */
[----:B------:R-:W-:Y:S01]  /*64980*/  IMAD.X R0, R0, 0x1, R3, P4 ;  /* 0x0000000100007824 */ /* 0x000fe200020e0603 */
[----:B------:R-:W-:-:S02]  /*64990*/  IADD3 R48, P4, R48, R60, RZ ;  /* 0x0000003c30307210 */ /* 0x000fc40007f9e0ff */
[----:B-1----:R-:W4:Y:S01]  /*649a0*/  LDL.LU R61, [R1+0x1c10] ;  /* 0x001c1000013d7983 */ /* 0x002f220000300800 */
[----:B------:R-:W-:Y:S02]  /*649b0*/  STL [R1+0x1c40], R19 ;  /* 0x001c401301007387 */ /* 0x000fe40000100800 */
[----:B------:R1:W-:Y:S02]  /*649c0*/  STL [R1+0x1c38], R0 ;  /* 0x001c380001007387 */ /* 0x0003e40000100800 */
[----:B-1----:R-:W4:Y:S01]  /*649d0*/  LDL.LU R0, [R1+0x1be4] ;  /* 0x001be40001007983 */ /* 0x002f220000300800 */
[----:B------:R1:W-:Y:S03]  /*649e0*/  STL [R1+0x1c0c], R48 ;  /* 0x001c0c3001007387 */ /* 0x0003e60000100800 */
[----:B-1----:R-:W4:Y:S01]  /*649f0*/  LDL.LU R48, [R1+0x1c08] ;  /* 0x001c080001307983 */ /* 0x002f220000300800 */
[--C-:B------:R-:W-:Y:S01]  /*64a00*/  IMAD.X R25, R25, 0x1, R3.reuse, P5 ;  /* 0x0000000119197824 */ /* 0x100fe200028e0603 */
[-C--:B--2---:R-:W-:Y:S01]  /*64a10*/  IADD3 R21, P5, R21, R60.reuse, RZ ;  /* 0x0000003c15157210 */ /* 0x084fe20007fbe0ff */
[----:B------:R-:W-:Y:S01]  /*64a20*/  IMAD.X R24, R24, 0x1, R3, P6 ;  /* 0x0000000118187824 */ /* 0x000fe200030e0603 */
[----:B------:R-:W-:-:S02]  /*64a30*/  IADD3 R20, P6, R20, R60, RZ ;  /* 0x0000003c14147210 */ /* 0x000fc40007fde0ff */
[----:B------:R1:W-:Y:S01]  /*64a40*/  STL [R1+0x1c30], R25 ;  /* 0x001c301901007387 */ /* 0x0003e20000100800 */
[----:B------:R-:W-:-:S03]  /*64a50*/  IMAD.X R57, R57, 0x1, R3, P1 ;  /* 0x0000000139397824 */ /* 0x000fc600008e0603 */
[----:B-1----:R-:W2:Y:S01]  /*64a60*/  LDL.LU R25, [R1+0x1bdc] ;  /* 0x001bdc0001197983 */ /* 0x002ea20000300800 */
[----:B------:R1:W-:Y:S03]  /*64a70*/  STL [R1+0x1c04], R21 ;  /* 0x001c041501007387 */ /* 0x0003e60000100800 */
[----:B-1----:R-:W2:Y:S01]  /*64a80*/  LDL.LU R21, [R1+0x1c00] ;  /* 0x001c000001157983 */ /* 0x002ea20000300800 */
[----:B------:R1:W-:Y:S03]  /*64a90*/  STL [R1+0x1c28], R24 ;  /* 0x001c281801007387 */ /* 0x0003e60000100800 */
[----:B-1----:R-:W2:Y:S01]  /*64aa0*/  LDL.LU R24, [R1+0x1bd4] ;  /* 0x001bd40001187983 */ /* 0x002ea20000300800 */
[----:B------:R1:W-:Y:S03]  /*64ab0*/  STL [R1+0x1bfc], R20 ;  /* 0x001bfc1401007387 */ /* 0x0003e60000100800 */
[----:B-1----:R-:W2:Y:S01]  /*64ac0*/  LDL.LU R20, [R1+0x1bf8] ;  /* 0x001bf80001147983 */ /* 0x002ea20000300800 */
[----:B------:R1:W-:Y:S03]  /*64ad0*/  STL [R1+0x1c20], R57 ;  /* 0x001c203901007387 */ /* 0x0003e60000100800 */
[----:B-1----:R-:W2:Y:S01]  /*64ae0*/  LDL.LU R57, [R1+0x1bcc] ;  /* 0x001bcc0001397983 */ /* 0x002ea20000300800 */
[----:B---3--:R-:W-:-:S05]  /*64af0*/  IADD3 R53, P1, R53, R60, RZ ;  /* 0x0000003c35357210 */ /* 0x008fca0007f3e0ff */
[----:B------:R1:W-:Y:S01]  /*64b00*/  STL [R1+0x1bf4], R53 ;  /* 0x001bf43501007387 */ /* 0x0003e20000100800 */
[----:B------:R-:W-:-:S03]  /*64b10*/  IMAD.X R56, R56, 0x1, R3, P2 ;  /* 0x0000000138387824 */ /* 0x000fc600010e0603 */
[----:B-1----:R-:W3:Y:S02]  /*64b20*/  LDL.LU R53, [R1+0x1bf0] ;  /* 0x001bf00001357983 */ /* 0x002ee40000300800 */
[----:B------:R1:W-:Y:S01]  /*64b30*/  STL [R1+0x1c18], R56 ;  /* 0x001c183801007387 */ /* 0x0003e20000100800 */
[----:B------:R-:W-:Y:S01]  /*64b40*/  IADD3 R52, P2, R52, R60, RZ ;  /* 0x0000003c34347210 */ /* 0x000fe20007f5e0ff */
[----:B-1----:R-:W3:Y:S01]  /*64b50*/  LDL.LU R56, [R1+0x1bc4] ;  /* 0x001bc40001387983 */ /* 0x002ee20000300800 */
        /* <DEDUP_REMOVED lines=11> */
[----:B-1----:R-:W3:Y:S01]  /*64c10*/  LDL.LU R52, [R1+0x1bc0] ;  /* 0x001bc00001347983 */ /* 0x002ee20000300800 */
[----:B----4-:R-:W-:-:S05]  /*64c20*/  IMAD.X R61, R61, 0x1, R3, P3 ;  /* 0x000000013d3d7824 */ /* 0x010fca00018e0603 */
[----:B------:R1:W-:Y:S01]  /*64c30*/  STL [R1+0x1c10], R61 ;  /* 0x001c103d01007387 */ /* 0x0003e20000100800 */
[----:B------:R-:W-:-:S03]  /*64c40*/  IADD3 R0, P3, R0, R60, RZ ;  /* 0x0000003c00007210 */ /* 0x000fc60007f7e0ff */
[----:B-1----:R-:W4:Y:S02]  /*64c50*/  LDL.LU R61, [R1+0x1b94] ;  /* 0x001b9400013d7983 */ /* 0x002f240000300800 */
[----:B------:R1:W-:Y:S02]  /*64c60*/  STL [R1+0x1be4], R0 ;  /* 0x001be40001007387 */ /* 0x0003e40000100800 */
[----:B------:R-:W-:Y:S01]  /*64c70*/  IMAD.X R48, R48, 0x1, R3, P4 ;  /* 0x0000000130307824 */ /* 0x000fe200020e0603 */
[----:B-1----:R-:W4:Y:S04]  /*64c80*/  LDL.LU R0, [R1+0x1bb8] ;  /* 0x001bb80001007983 */ /* 0x002f280000300800 */
[----:B------:R1:W-:Y:S02]  /*64c90*/  STL [R1+0x1c08], R48 ;  /* 0x001c083001007387 */ /* 0x0003e40000100800 */
[----:B-1----:R-:W4:Y:S01]  /*64ca0*/  LDL.LU R48, [R1+0x1b8c] ;  /* 0x001b8c0001307983 */ /* 0x002f220000300800 */
[----:B--2---:R-:W-:-:S05]  /*64cb0*/  IADD3 R25, P4, R25, R60, RZ ;  /* 0x0000003c19197210 */ /* 0x004fca0007f9e0ff */
[----:B------:R1:W-:Y:S01]  /*64cc0*/  STL [R1+0x1bdc], R25 ;  /* 0x001bdc1901007387 */ /* 0x0003e20000100800 */
[----:B------:R-:W-:-:S03]  /*64cd0*/  IMAD.X R21, R21, 0x1, R3, P5 ;  /* 0x0000000115157824 */ /* 0x000fc600028e0603 */
[----:B-1----:R-:W2:Y:S02]  /*64ce0*/  LDL.LU R25, [R1+0x1bb0] ;  /* 0x001bb00001197983 */ /* 0x002ea40000300800 */
[----:B------:R1:W-:Y:S01]  /*64cf0*/  STL [R1+0x1c00], R21 ;  /* 0x001c001501007387 */ /* 0x0003e20000100800 */
[-C--:B------:R-:W-:Y:S01]  /*64d00*/  IADD3 R24, P5, R24, R60.reuse, RZ ;  /* 0x0000003c18187210 */ /* 0x080fe20007fbe0ff */
[----:B-1----:R-:W2:Y:S04]  /*64d10*/  LDL.LU R21, [R1+0x1b84] ;  /* 0x001b840001157983 */ /* 0x002ea80000300800 */
[----:B------:R1:W-:Y:S02]  /*64d20*/  STL [R1+0x1bd4], R24 ;  /* 0x001bd41801007387 */ /* 0x0003e40000100800 */
[--C-:B------:R-:W-:Y:S01]  /*64d30*/  IMAD.X R20, R20, 0x1, R3.reuse, P6 ;  /* 0x0000000114147824 */ /* 0x100fe200030e0603 */
[----:B-1----:R-:W2:Y:S04]  /*64d40*/  LDL.LU R24, [R1+0x1ba8] ;  /* 0x001ba80001187983 */ /* 0x002ea80000300800 */
[----:B------:R1:W-:Y:S01]  /*64d50*/  STL [R1+0x1bf8], R20 ;  /* 0x001bf81401007387 */ /* 0x0003e20000100800 */
[----:B------:R-:W-:Y:S01]  /*64d60*/  IADD3 R57, P6, R57, R60, RZ ;  /* 0x0000003c39397210 */ /* 0x000fe20007fde0ff */
[----:B-1----:R-:W2:Y:S04]  /*64d70*/  LDL.LU R20, [R1+0x1b7c] ;  /* 0x001b7c0001147983 */ /* 0x002ea80000300800 */
[----:B------:R1:W-:Y:S02]  /*64d80*/  STL [R1+0x1bcc], R57 ;  /* 0x001bcc3901007387 */ /* 0x0003e40000100800 */
[----:B-1----:R-:W2:Y:S01]  /*64d90*/  LDL.LU R57, [R1+0x1ba0] ;  /* 0x001ba00001397983 */ /* 0x002ea20000300800 */
[----:B---3--:R-:W-:-:S05]  /*64da0*/  IMAD.X R53, R53, 0x1, R3, P1 ;  /* 0x0000000135357824 */ /* 0x008fca00008e0603 */
[----:B------:R1:W-:Y:S01]  /*64db0*/  STL [R1+0x1bf0], R53 ;  /* 0x001bf03501007387 */ /* 0x0003e20000100800 */
[-C--:B------:R-:W-:Y:S01]  /*64dc0*/  IADD3 R56, P1, R56, R60.reuse, RZ ;  /* 0x0000003c38387210 */ /* 0x080fe20007f3e0ff */
[--C-:B------:R-:W-:Y:S01]  /*64dd0*/  IMAD.X R44, R44, 0x1, R3.reuse, P2 ;  /* 0x000000012c2c7824 */ /* 0x100fe200010e0603 */
[-C--:B------:R-:W-:Y:S01]  /*64de0*/  IADD3 R45, P2, R45, R60.reuse, RZ ;  /* 0x0000003c2d2d7210 */ /* 0x080fe20007f5e0ff */
[----:B-1----:R-:W3:Y:S01]  /*64df0*/  LDL.LU R53, [R1+0x1b74] ;  /* 0x001b740001357983 */ /* 0x002ee20000300800 */
[--C-:B------:R-:W-:Y:S02]  /*64e00*/  IMAD.X R46, R46, 0x1, R3.reuse, P3 ;  /* 0x000000012e2e7824 */ /* 0x100fe400018e0603 */
[----:B------:R1:W-:Y:S01]  /*64e10*/  STL [R1+0x1bc4], R56 ;  /* 0x001bc43801007387 */ /* 0x0003e20000100800 */
[-C--:B------:R-:W-:Y:S01]  /*64e20*/  IADD3 R47, P3, R47, R60.reuse, RZ ;  /* 0x0000003c2f2f7210 */ /* 0x080fe20007f7e0ff */
[--C-:B------:R-:W-:Y:S01]  /*64e30*/  IMAD.X R10, R10, 0x1, R3.reuse, P4 ;  /* 0x000000010a0a7824 */ /* 0x100fe200020e0603 */
[-C--:B------:R-:W-:Y:S01]  /*64e40*/  IADD3 R11, P4, R11, R60.reuse, RZ ;  /* 0x0000003c0b0b7210 */ /* 0x080fe20007f9e0ff */
[--C-:B------:R-:W-:Y:S01]  /*64e50*/  IMAD.X R14, R14, 0x1, R3.reuse, P5 ;  /* 0x000000010e0e7824 */ /* 0x100fe200028e0603 */
[----:B------:R-:W-:Y:S01]  /*64e60*/  IADD3 R15, P5, R15, R60, RZ ;  /* 0x0000003c0f0f7210 */ /* 0x000fe20007fbe0ff */
[----:B-1----:R-:W3:Y:S01]  /*64e70*/  LDL.LU R56, [R1+0x1b98] ;  /* 0x001b980001387983 */ /* 0x002ee20000300800 */
[----:B------:R-:W-:Y:S02]  /*64e80*/  STL [R1+0x1be8], R44 ;  /* 0x001be82c01007387 */ /* 0x000fe40000100800 */
[----:B------:R-:W-:Y:S02]  /*64e90*/  STL [R1+0x1bbc], R45 ;  /* 0x001bbc2d01007387 */ /* 0x000fe40000100800 */
[----:B------:R-:W-:Y:S01]  /*64ea0*/  STL [R1+0x1be0], R46 ;  /* 0x001be02e01007387 */ /* 0x000fe20000100800 */
[----:B------:R-:W-:Y:S01]  /*64eb0*/  STL [R1+0x1bb4], R47 ;  /* 0x001bb42f01007387 */ /* 0x000fe20000100800 */
[----:B------:R-:W-:-:S02]  /*64ec0*/  IMAD.X R52, R52, 0x1, R3, P1 ;  /* 0x0000000134347824 */ /* 0x000fc400008e0603 */
[----:B------:R-:W-:Y:S02]  /*64ed0*/  STL [R1+0x1bd8], R10 ;  /* 0x001bd80a01007387 */ /* 0x000fe40000100800 */
[----:B------:R-:W-:Y:S01]  /*64ee0*/  IMAD.X R18, R18, 0x1, R3, P6 ;  /* 0x0000000112127824 */ /* 0x000fe200030e0603 */
[----:B------:R-:W-:Y:S01]  /*64ef0*/  STL [R1+0x1bac], R11 ;  /* 0x001bac0b01007387 */ /* 0x000fe20000100800 */
[----:B------:R-:W-:Y:S02]  /*64f00*/  STL [R1+0x1bd0], R14 ;  /* 0x001bd00e01007387 */ /* 0x000fe40000100800 */
[----:B------:R-:W-:Y:S01]  /*64f10*/  STL [R1+0x1ba4], R15 ;  /* 0x001ba40f01007387 */ /* 0x000fe20000100800 */
[-C--:B------:R-:W-:Y:S01]  /*64f20*/  IADD3 R19, P6, R19, R60.reuse, RZ ;  /* 0x0000003c13137210 */ /* 0x080fe20007fde0ff */
[----:B------:R1:W-:Y:S01]  /*64f30*/  STL [R1+0x1bc0], R52 ;  /* 0x001bc03401007387 */ /* 0x0003e20000100800 */
[----:B------:R-:W-:Y:S01]  /*64f40*/  STL [R1+0x1bc8], R18 ;  /* 0x001bc81201007387 */ /* 0x000fe20000100800 */
[----:B----4-:R-:W-:-:S02]  /*64f50*/  IADD3 R61, P1, R61, R60, RZ ;  /* 0x0000003c3d3d7210 */ /* 0x010fc40007f3e0ff */
[----:B-1----:R-:W4:Y:S01]  /*64f60*/  LDL.LU R52, [R1+0x1b6c] ;  /* 0x001b6c0001347983 */ /* 0x002f220000300800 */
[----:B------:R-:W-:Y:S02]  /*64f70*/  STL [R1+0x1b9c], R19 ;  /* 0x001b9c1301007387 */ /* 0x000fe40000100800 */
[----:B------:R1:W-:Y:S02]  /*64f80*/  STL [R1+0x1b94], R61 ;  /* 0x001b943d01007387 */ /* 0x0003e40000100800 */
[--C-:B------:R-:W-:Y:S01]  /*64f90*/  IMAD.X R0, R0, 0x1, R3.reuse, P2 ;  /* 0x0000000100007824 */ /* 0x100fe200010e0603 */
[----:B-1----:R-:W4:Y:S04]  /*64fa0*/  LDL.LU R61, [R1+0x1b90] ;  /* 0x001b9000013d7983 */ /* 0x002f280000300800 */
[----:B------:R1:W-:Y:S01]  /*64fb0*/  STL [R1+0x1bb8], R0 ;  /* 0x001bb80001007387 */ /* 0x0003e20000100800 */
[----:B------:R-:W-:Y:S01]  /*64fc0*/  IADD3 R48, P2, R48, R60, RZ ;  /* 0x0000003c30307210 */ /* 0x000fe20007f5e0ff */
[----:B-1----:R-:W4:Y:S04]  /*64fd0*/  LDL.LU R0, [R1+0x1b64] ;  /* 0x001b640001007983 */ /* 0x002f280000300800 */
[----:B------:R1:W-:Y:S02]  /*64fe0*/  STL [R1+0x1b8c], R48 ;  /* 0x001b8c3001007387 */ /* 0x0003e40000100800 */
[----:B-1----:R-:W4:Y:S01]  /*64ff0*/  LDL.LU R48, [R1+0x1b88] ;  /* 0x001b880001307983 */ /* 0x002f220000300800 */
[----:B--2---:R-:W-:-:S05]  /*65000*/  IMAD.X R25, R25, 0x1, R3, P3 ;  /* 0x0000000119197824 */ /* 0x004fca00018e0603 */
[----:B------:R1:W-:Y:S01]  /*65010*/  STL [R1+0x1bb0], R25 ;  /* 0x001bb01901007387 */ /* 0x0003e20000100800 */
[----:B------:R-:W-:-:S03]  /*65020*/  IADD3 R21, P3, R21, R60, RZ ;  /* 0x0000003c15157210 */ /* 0x000fc60007f7e0ff */
[----:B-1----:R-:W2:Y:S02]  /*65030*/  LDL.LU R25, [R1+0x1b5c] ;  /* 0x001b5c0001197983 */ /* 0x002ea40000300800 */
[----:B------:R1:W-:Y:S02]  /*65040*/  STL [R1+0x1b84], R21 ;  /* 0x001b841501007387 */ /* 0x0003e40000100800 */
[--C-:B------:R-:W-:Y:S01]  /*65050*/  IMAD.X R24, R24, 0x1, R3.reuse, P4 ;  /* 0x0000000118187824 */ /* 0x100fe200020e0603 */
[----:B-1----:R-:W2:Y:S04]  /*65060*/  LDL.LU R21, [R1+0x1b80] ;  /* 0x001b800001157983 */ /* 0x002ea80000300800 */
[----:B------:R1:W-:Y:S01]  /*65070*/  STL [R1+0x1ba8], R24 ;  /* 0x001ba81801007387 */ /* 0x0003e20000100800 */
[-C--:B------:R-:W-:Y:S01]  /*65080*/  IADD3 R20, P4, R20, R60.reuse, RZ ;  /* 0x0000003c14147210 */ /* 0x080fe20007f9e0ff */
[----:B-1----:R-:W2:Y:S04]  /*65090*/  LDL.LU R24, [R1+0x1b54] ;  /* 0x001b540001187983 */ /* 0x002ea80000300800 */
[----:B------:R1:W-:Y:S02]  /*650a0*/  STL [R1+0x1b7c], R20 ;  /* 0x001b7c1401007387 */ /* 0x0003e40000100800 */
[----:B------:R-:W-:Y:S01]  /*650b0*/  IMAD.X R57, R57, 0x1, R3, P5 ;  /* 0x0000000139397824 */ /* 0x000fe200028e0603 */
[----:B-1----:R-:W2:Y:S04]  /*650c0*/  LDL.LU R20, [R1+0x1b78] ;  /* 0x001b780001147983 */ /* 0x002ea80000300800 */
[----:B------:R1:W-:Y:S02]  /*650d0*/  STL [R1+0x1ba0], R57 ;  /* 0x001ba03901007387 */ /* 0x0003e40000100800 */
[----:B-1----:R-:W2:Y:S01]  /*650e0*/  LDL.LU R57, [R1+0x1b4c] ;  /* 0x001b4c0001397983 */ /* 0x002ea20000300800 */
[----:B---3--:R-:W-:-:S05]  /*650f0*/  IADD3 R53, P5, R53, R60, RZ ;  /* 0x0000003c35357210 */ /* 0x008fca0007fbe0ff */
[----:B------:R1:W-:Y:S01]  /*65100*/  STL [R1+0x1b74], R53 ;  /* 0x001b743501007387 */ /* 0x0003e20000100800 */
[----:B------:R-:W-:-:S03]  /*65110*/  IMAD.X R56, R56, 0x1, R3, P6 ;  /* 0x0000000138387824 */ /* 0x000fc600030e0603 */
        /* <DEDUP_REMOVED lines=13> */
[----:B----4-:R-:W-:-:S05]  /*651f0*/  IADD3 R52, P6, R52, R60, RZ ;  /* 0x0000003c34347210 */ /* 0x010fca0007fde0ff */
[----:B------:R1:W-:Y:S01]  /*65200*/  STL [R1+0x1b6c], R52 ;  /* 0x001b6c3401007387 */ /* 0x0003e20000100800 */
[----:B------:R-:W-:-:S03]  /*65210*/  IMAD.X R61, R61, 0x1, R3, P1 ;  /* 0x000000013d3d7824 */ /* 0x000fc600008e0603 */
[----:B-1----:R-:W4:Y:S02]  /*65220*/  LDL.LU R52, [R1+0x1b40] ;  /* 0x001b400001347983 */ /* 0x002f240000300800 */
[----:B------:R1:W-:Y:S01]  /*65230*/  STL [R1+0x1b90], R61 ;  /* 0x001b903d01007387 */ /* 0x0003e20000100800 */
[-C--:B------:R-:W-:Y:S01]  /*65240*/  IADD3 R0, P1, R0, R60.reuse, RZ ;  /* 0x0000003c00007210 */ /* 0x080fe20007f3e0ff */
[----:B-1----:R-:W4:Y:S04]  /*65250*/  LDL.LU R61, [R1+0x1b14] ;  /* 0x001b1400013d7983 */ /* 0x002f280000300800 */
        /* <DEDUP_REMOVED lines=16> */
[-C--:B------:R-:W-:Y:S01]  /*65360*/  IADD3 R57, P4, R57, R60.reuse, RZ ;  /* 0x0000003c39397210 */ /* 0x080fe20007f9e0ff */
[----:B-1----:R-:W2:Y:S04]  /*65370*/  LDL.LU R20, [R1+0x1afc] ;  /* 0x001afc0001147983 */ /* 0x002ea80000300800 */
[----:B------:R1:W-:Y:S02]  /*65380*/  STL [R1+0x1b4c], R57 ;  /* 0x001b4c3901007387 */ /* 0x0003e40000100800 */
[----:B-1----:R-:W2:Y:S01]  /*65390*/  LDL.LU R57, [R1+0x1b20] ;  /* 0x001b200001397983 */ /* 0x002ea20000300800 */
[--C-:B---3--:R-:W-:Y:S01]  /*653a0*/  IMAD.X R53, R53, 0x1, R3.reuse, P5 ;  /* 0x0000000135357824 */ /* 0x108fe200028e0603 */
[-C--:B------:R-:W-:Y:S01]  /*653b0*/  IADD3 R44, P5, R44, R60.reuse, RZ ;  /* 0x0000003c2c2c7210 */ /* 0x080fe20007fbe0ff */
[----:B------:R-:W-:Y:S01]  /*653c0*/  IMAD.X R45, R45, 0x1, R3, P6 ;  /* 0x000000012d2d7824 */ /* 0x000fe200030e0603 */
[----:B------:R-:W-:-:S02]  /*653d0*/  IADD3 R46, P6, R46, R60, RZ ;  /* 0x0000003c2e2e7210 */ /* 0x000fc40007fde0ff */
[----:B------:R1:W-:Y:S01]  /*653e0*/  STL [R1+0x1b70], R53 ;  /* 0x001b703501007387 */ /* 0x0003e20000100800 */
[--C-:B------:R-:W-:Y:S01]  /*653f0*/  IMAD.X R47, R47, 0x1, R3.reuse, P1 ;  /* 0x000000012f2f7824 */ /* 0x100fe200008e0603 */
[-C--:B------:R-:W-:Y:S01]  /*65400*/  IADD3 R10, P1, R10, R60.reuse, RZ ;  /* 0x0000003c0a0a7210 */ /* 0x080fe20007f3e0ff */
[--C-:B------:R-:W-:Y:S01]  /*65410*/  IMAD.X R11, R11, 0x1, R3.reuse, P2 ;  /* 0x000000010b0b7824 */ /* 0x100fe200010e0603 */
[-C--:B------:R-:W-:Y:S01]  /*65420*/  IADD3 R14, P2, R14, R60.reuse, RZ ;  /* 0x0000003c0e0e7210 */ /* 0x080fe20007f5e0ff */
[--C-:B------:R-:W-:Y:S02]  /*65430*/  IMAD.X R15, R15, 0x1, R3.reuse, P3 ;  /* 0x000000010f0f7824 */ /* 0x100fe400018e0603 */
[--C-:B------:R-:W-:Y:S01]  /*65440*/  IMAD.X R19, R19, 0x1, R3.reuse, P4 ;  /* 0x0000000113137824 */ /* 0x100fe200020e0603 */
[----:B-1----:R-:W3:Y:S01]  /*65450*/  LDL.LU R53, [R1+0x1af4] ;  /* 0x001af40001357983 */ /* 0x002ee20000300800 */
[----:B------:R-:W-:Y:S02]  /*65460*/  STL [R1+0x1b44], R44 ;  /* 0x001b442c01007387 */ /* 0x000fe40000100800 */
[----:B------:R-:W-:Y:S02]  /*65470*/  STL [R1+0x1b68], R45 ;  /* 0x001b682d01007387 */ /* 0x000fe40000100800 */
[----:B------:R-:W-:Y:S01]  /*65480*/  STL [R1+0x1b3c], R46 ;  /* 0x001b3c2e01007387 */ /* 0x000fe20000100800 */
        /* <DEDUP_REMOVED lines=8> */
[----:B------:R-:W-:Y:S01]  /*65510*/  STL [R1+0x1b24], R18 ;  /* 0x001b241201007387 */ /* 0x000fe20000100800 */
[----:B----4-:R-:W-:-:S03]  /*65520*/  IMAD.X R52, R52, 0x1, R3, P5 ;  /* 0x0000000134347824 */ /* 0x010fc600028e0603 */
[----:B-1----:R-:W4:Y:S01]  /*65530*/  LDL.LU R56, [R1+0x1b18] ;  /* 0x001b180001387983 */ /* 0x002f220000300800 */
[----:B------:R-:W-:Y:S03]  /*65540*/  STL [R1+0x1b48], R19 ;  /* 0x001b481301007387 */ /* 0x000fe60000100800 */
[----:B------:R1:W-:Y:S01]  /*65550*/  STL [R1+0x1b40], R52 ;  /* 0x001b403401007387 */ /* 0x0003e20000100800 */
[----:B------:R-:W-:-:S03]  /*65560*/  IADD3 R61, P5, R61, R60, RZ ;  /* 0x0000003c3d3d7210 */ /* 0x000fc60007fbe0ff */
[----:B-1----:R-:W4:Y:S02]  /*65570*/  LDL.LU R52, [R1+0x1aec] ;  /* 0x001aec0001347983 */ /* 0x002f240000300800 */
        /* <DEDUP_REMOVED lines=23> */
[----:B------:R-:W2:Y:S02]  /*656f0*/  LDL.LU R44, [R1+0x1af0] ;  /* 0x001af000012c7983 */ /* 0x000ea40000300800 */
[----:B------:R-:W2:Y:S02]  /*65700*/  LDL.LU R45, [R1+0x1ac4] ;  /* 0x001ac400012d7983 */ /* 0x000ea40000300800 */
[----:B------:R-:W2:Y:S01]  /*65710*/  LDL.LU R46, [R1+0x1ae8] ;  /* 0x001ae800012e7983 */ /* 0x000ea20000300800 */
[----:B---3--:R-:W-:-:S05]  /*65720*/  IADD3 R53, P3, R53, R60, RZ ;  /* 0x0000003c35357210 */ /* 0x008fca0007f7e0ff */
        /* <DEDUP_REMOVED lines=14> */
[--C-:B------:R-:W-:Y:S01]  /*65810*/  IMAD.X R61, R61, 0x1, R3.reuse, P5 ;  /* 0x000000013d3d7824 */ /* 0x100fe200028e0603 */
[----:B-1----:R-:W4:Y:S04]  /*65820*/  LDL.LU R52, [R1+0x1ac0] ;  /* 0x001ac00001347983 */ /* 0x002f280000300800 */
        /* <DEDUP_REMOVED lines=20> */
[--C-:B------:R-:W-:Y:S01]  /*65970*/  IMAD.X R44, R44, 0x1, R3.reuse, P3 ;  /* 0x000000012c2c7824 */ /* 0x100fe200018e0603 */
[----:B------:R-:W-:Y:S01]  /*65980*/  IADD3 R45, P3, R45, R60, RZ ;  /* 0x0000003c2d2d7210 */ /* 0x000fe20007f7e0ff */
[----:B-1----:R-:W2:Y:S01]  /*65990*/  LDL.LU R20, [R1+0x1a7c] ;  /* 0x001a7c0001147983 */ /* 0x002ea20000300800 */
[----:B------:R-:W-:-:S02]  /*659a0*/  IMAD.X R46, R46, 0x1, R3, P4 ;  /* 0x000000012e2e7824 */ /* 0x000fc400020e0603 */
[----:B------:R1:W-:Y:S02]  /*659b0*/  STL [R1+0x1acc], R57 ;  /* 0x001acc3901007387 */ /* 0x0003e40000100800 */
[----:B-1----:R-:W2:Y:S01]  /*659c0*/  LDL.LU R57, [R1+0x1aa0] ;  /* 0x001aa00001397983 */ /* 0x002ea20000300800 */
[----:B------:R-:W-:Y:S02]  /*659d0*/  STL [R1+0x1af0], R44 ;  /* 0x001af02c01007387 */ /* 0x000fe40000100800 */
[----:B------:R-:W-:Y:S02]  /*659e0*/  STL [R1+0x1ac4], R45 ;  /* 0x001ac42d01007387 */ /* 0x000fe40000100800 */
[----:B------:R-:W-:Y:S01]  /*659f0*/  STL [R1+0x1ae8], R46 ;  /* 0x001ae82e01007387 */ /* 0x000fe20000100800 */
[-C--:B---3--:R-:W-:Y:S01]  /*65a00*/  IADD3 R47, P4, R47, R60.reuse, RZ ;  /* 0x0000003c2f2f7210 */ /* 0x088fe20007f9e0ff */
[--C-:B------:R-:W-:Y:S01]  /*65a10*/  IMAD.X R10, R10, 0x1, R3.reuse, P5 ;  /* 0x000000010a0a7824 */ /* 0x100fe200028e0603 */
[-C--:B------:R-:W-:Y:S01]  /*65a20*/  IADD3 R11, P5, R11, R60.reuse, RZ ;  /* 0x0000003c0b0b7210 */ /* 0x080fe20007fbe0ff */
[--C-:B------:R-:W-:Y:S01]  /*65a30*/  IMAD.X R14, R14, 0x1, R3.reuse, P6 ;  /* 0x000000010e0e7824 */ /* 0x100fe200030e0603 */
[----:B------:R-:W-:Y:S01]  /*65a40*/  IADD3 R15, P6, R15, R60, RZ ;  /* 0x0000003c0f0f7210 */ /* 0x000fe20007fde0ff */
[----:B------:R-:W-:Y:S01]  /*65a50*/  STL [R1+0x1abc], R47 ;  /* 0x001abc2f01007387 */ /* 0x000fe20000100800 */
[----:B------:R-:W-:Y:S02]  /*65a60*/  STL [R1+0x1ae0], R10 ;  /* 0x001ae00a01007387 */ /* 0x000fe40000100800 */
[----:B------:R-:W-:-:S02]  /*65a70*/  IMAD.X R18, R18, 0x1, R3, P1 ;  /* 0x0000000112127824 */ /* 0x000fc400008e0603 */
[----:B------:R-:W-:Y:S01]  /*65a80*/  IMAD.X R53, R53, 0x1, R3, P2 ;  /* 0x0000000135357824 */ /* 0x000fe200010e0603 */
[----:B------:R-:W-:Y:S01]  /*65a90*/  STL [R1+0x1ab4], R11 ;  /* 0x001ab40b01007387 */ /* 0x000fe20000100800 */
[-C--:B------:R-:W-:Y:S01]  /*65aa0*/  IADD3 R19, P1, R19, R60.reuse, RZ ;  /* 0x0000003c13137210 */ /* 0x080fe20007f3e0ff */
[----:B------:R-:W-:Y:S02]  /*65ab0*/  STL [R1+0x1ad8], R14 ;  /* 0x001ad80e01007387 */ /* 0x000fe40000100800 */
[----:B------:R-:W-:Y:S01]  /*65ac0*/  STL [R1+0x1aac], R15 ;  /* 0x001aac0f01007387 */ /* 0x000fe20000100800 */
[----:B------:R1:W-:Y:S01]  /*65ad0*/  STL [R1+0x1ac8], R53 ;  /* 0x001ac83501007387 */ /* 0x0003e20000100800 */
[----:B------:R-:W-:Y:S03]  /*65ae0*/  STL [R1+0x1ad0], R18 ;  /* 0x001ad01201007387 */ /* 0x000fe60000100800 */
[----:B-1----:R-:W3:Y:S01]  /*65af0*/  LDL.LU R53, [R1+0x1a74] ;  /* 0x001a740001357983 */ /* 0x002ee20000300800 */
[----:B------:R-:W-:Y:S01]  /*65b00*/  STL [R1+0x1aa4], R19 ;  /* 0x001aa41301007387 */ /* 0x000fe20000100800 */
        /* <DEDUP_REMOVED lines=27> */
[----:B-1----:R-:W2:Y:S01]  /*65cc0*/  LDL.LU R20, [R1+0x1a78] ;  /* 0x001a780001147983 */ /* 0x002ea20000300800 */
[----:B------:R-:W2:Y:S02]  /*65cd0*/  LDL.LU R44, [R1+0x1a4c] ;  /* 0x001a4c00012c7983 */ /* 0x000ea40000300800 */
[----:B------:R-:W2:Y:S02]  /*65ce0*/  LDL.LU R45, [R1+0x1a70] ;  /* 0x001a7000012d7983 */ /* 0x000ea40000300800 */
[----:B------:R-:W2:Y:S01]  /*65cf0*/  LDL.LU R46, [R1+0x1a44] ;  /* 0x001a4400012e7983 */ /* 0x000ea20000300800 */
        /* <DEDUP_REMOVED lines=8> */
[----:B-1----:R-:W2:Y:S01]  /*65d80*/  LDL.LU R57, [R1+0x1a24] ;  /* 0x001a240001397983 */ /* 0x002ea20000300800 */
[----:B---3--:R-:W-:-:S05]  /*65d90*/  IADD3 R53, P1, R53, R60, RZ ;  /* 0x0000003c35357210 */ /* 0x008fca0007f3e0ff */
[----:B------:R1:W-:Y:S04]  /*65da0*/  STL [R1+0x1a74], R53 ;  /* 0x001a743501007387 */ /* 0x0003e80000100800 */
        /* <DEDUP_REMOVED lines=25> */
[-C--:B------:R-:W-:Y:S01]  /*65f40*/  IADD3 R44, P6, R44, R60.reuse, RZ ;  /* 0x0000003c2c2c7210 */ /* 0x080fe20007fde0ff */
[--C-:B------:R-:W-:Y:S01]  /*65f50*/  IMAD.X R45, R45, 0x1, R3.reuse, P1 ;  /* 0x000000012d2d7824 */ /* 0x100fe200008e0603 */
[----:B-1----:R-:W2:Y:S01]  /*65f60*/  LDL.LU R24, [R1+0x1a28] ;  /* 0x001a280001187983 */ /* 0x002ea20000300800 */
[-C--:B------:R-:W-:Y:S01]  /*65f70*/  IADD3 R46, P1, R46, R60.reuse, RZ ;  /* 0x0000003c2e2e7210 */ /* 0x080fe20007f3e0ff */
[----:B------:R1:W-:Y:S02]  /*65f80*/  STL [R1+0x1a78], R20 ;  /* 0x001a781401007387 */ /* 0x0003e40000100800 */
[--C-:B------:R-:W-:Y:S01]  /*65f90*/  IMAD.X R47, R47, 0x1, R3.reuse, P2 ;  /* 0x000000012f2f7824 */ /* 0x100fe200010e0603 */
[-C--:B------:R-:W-:Y:S01]  /*65fa0*/  IADD3 R10, P2, R10, R60.reuse, RZ ;  /* 0x0000003c0a0a7210 */ /* 0x080fe20007f5e0ff */
[--C-:B------:R-:W-:Y:S01]  /*65fb0*/  IMAD.X R11, R11, 0x1, R3.reuse, P3 ;  /* 0x000000010b0b7824 */ /* 0x100fe200018e0603 */
[----:B------:R-:W-:Y:S01]  /*65fc0*/  IADD3 R14, P3, R14, R60, RZ ;  /* 0x0000003c0e0e7210 */ /* 0x000fe20007f7e0ff */
[----:B------:R-:W-:-:S02]  /*65fd0*/  IMAD.X R15, R15, 0x1, R3, P4 ;  /* 0x000000010f0f7824 */ /* 0x000fc400020e0603 */
[--C-:B------:R-:W-:Y:S01]  /*65fe0*/  IMAD.X R19, R19, 0x1, R3.reuse, P5 ;  /* 0x0000000113137824 */ /* 0x100fe200028e0603 */
[----:B-1----:R-:W2:Y:S01]  /*65ff0*/  LDL.LU R20, [R1+0x19fc] ;  /* 0x0019fc0001147983 */ /* 0x002ea20000300800 */
        /* <DEDUP_REMOVED lines=11> */
[----:B------:R-:W-:Y:S04]  /*660b0*/  STL [R1+0x1a2c], R18 ;  /* 0x001a2c1201007387 */ /* 0x000fe80000100800 */
[----:B-1----:R-:W2:Y:S01]  /*660c0*/  LDL.LU R57, [R1+0x1a20] ;  /* 0x001a200001397983 */ /* 0x002ea20000300800 */
[----:B------:R-:W-:Y:S02]  /*660d0*/  STL [R1+0x1a50], R19 ;  /* 0x001a501301007387 */ /* 0x000fe40000100800 */
[----:B---3--:R-:W-:-:S05]  /*660e0*/  IMAD.X R53, R53, 0x1, R3, P6 ;  /* 0x0000000135357824 */ /* 0x008fca00030e0603 */
[----:B------:R1:W-:Y:S04]  /*660f0*/  STL [R1+0x1a48], R53 ;  /* 0x001a483501007387 */ /* 0x0003e80000100800 */
        /* <DEDUP_REMOVED lines=24> */
[----:B------:R-:W-:Y:S01]  /*66280*/  IADD3 R20, P4, R20, R60, RZ ;  /* 0x0000003c14147210 */ /* 0x000fe20007f9e0ff */
        /* <DEDUP_REMOVED lines=13> */
[----:B------:R-:W-:-:S05]  /*66360*/  IMAD.X R57, R57, 0x1, R3, P5 ;  /* 0x0000000139397824 */ /* 0x000fca00028e0603 */
[----:B------:R1:W-:Y:S04]  /*66370*/  STL [R1+0x1a20], R57 ;  /* 0x001a203901007387 */ /* 0x0003e80000100800 */
        /* <DEDUP_REMOVED lines=25> */
[--C-:B------:R-:W-:Y:S01]  /*66510*/  IMAD.X R44, R44, 0x1, R3.reuse, P4 ;  /* 0x000000012c2c7824 */ /* 0x100fe200020e0603 */
[-C--:B------:R-:W-:Y:S01]  /*66520*/  IADD3 R45, P4, R45, R60.reuse, RZ ;  /* 0x0000003c2d2d7210 */ /* 0x080fe20007f9e0ff */
[----:B-1----:R-:W2:Y:S01]  /*66530*/  LDL.LU R21, [R1+0x1984] ;  /* 0x0019840001157983 */ /* 0x002ea20000300800 */
[--C-:B------:R-:W-:Y:S02]  /*66540*/  IMAD.X R46, R46, 0x1, R3.reuse, P5 ;  /* 0x000000012e2e7824 */ /* 0x100fe400028e0603 */
[----:B------:R1:W-:Y:S01]  /*66550*/  STL [R1+0x19d4], R24 ;  /* 0x0019d41801007387 */ /* 0x0003e20000100800 */
[-C--:B------:R-:W-:Y:S01]  /*66560*/  IADD3 R47, P5, R47, R60.reuse, RZ ;  /* 0x0000003c2f2f7210 */ /* 0x080fe20007fbe0ff */
[--C-:B------:R-:W-:Y:S01]  /*66570*/  IMAD.X R10, R10, 0x1, R3.reuse, P6 ;  /* 0x000000010a0a7824 */ /* 0x100fe200030e0603 */
[-C--:B------:R-:W-:Y:S01]  /*66580*/  IADD3 R11, P6, R11, R60.reuse, RZ ;  /* 0x0000003c0b0b7210 */ /* 0x080fe20007fde0ff */
[--C-:B------:R-:W-:Y:S01]  /*66590*/  IMAD.X R14, R14, 0x1, R3.reuse, P1 ;  /* 0x000000010e0e7824 */ /* 0x100fe200008e0603 */
[----:B------:R-:W-:Y:S01]  /*665a0*/  IADD3 R15, P1, R15, R60, RZ ;  /* 0x0000003c0f0f7210 */ /* 0x000fe20007f3e0ff */
[----:B-1----:R-:W2:Y:S01]  /*665b0*/  LDL.LU R24, [R1+0x19a8] ;  /* 0x0019a80001187983 */ /* 0x002ea20000300800 */
        /* <DEDUP_REMOVED lines=8> */
[-C--:B------:R-:W-:Y:S01]  /*66640*/  IADD3 R19, P2, R19, R60.reuse, RZ ;  /* 0x0000003c13137210 */ /* 0x080fe20007f5e0ff */
[----:B------:R-:W-:Y:S02]  /*66650*/  STL [R1+0x19e0], R14 ;  /* 0x0019e00e01007387 */ /* 0x000fe40000100800 */
[----:B------:R-:W-:Y:S01]  /*66660*/  STL [R1+0x19b4], R15 ;  /* 0x0019b40f01007387 */ /* 0x000fe20000100800 */
[----:B------:R1:W-:Y:S01]  /*66670*/  STL [R1+0x19d0], R20 ;  /* 0x0019d01401007387 */ /* 0x0003e20000100800 */
[----:B------:R-:W-:Y:S01]  /*66680*/  STL [R1+0x19d8], R18 ;  /* 0x0019d81201007387 */ /* 0x000fe20000100800 */
[----:B------:R-:W-:-:S02]  /*66690*/  IADD3 R57, P3, R57, R60, RZ ;  /* 0x0000003c39397210 */ /* 0x000fc40007f7e0ff */
[----:B-1----:R-:W2:Y:S01]  /*666a0*/  LDL.LU R20, [R1+0x197c] ;  /* 0x00197c0001147983 */ /* 0x002ea20000300800 */
[----:B------:R-:W-:Y:S02]  /*666b0*/  STL [R1+0x19ac], R19 ;  /* 0x0019ac1301007387 */ /* 0x000fe40000100800 */
[----:B------:R1:W-:Y:S02]  /*666c0*/  STL [R1+0x19a4], R57 ;  /* 0x0019a43901007387 */ /* 0x0003e40000100800 */
[----:B-1----:R-:W2:Y:S01]  /*666d0*/  LDL.LU R57, [R1+0x19a0] ;  /* 0x0019a00001397983 */ /* 0x002ea20000300800 */
        /* <DEDUP_REMOVED lines=37> */
[----:B------:R-:W-:-:S05]  /*66930*/  IADD3 R20, P2, R20, R60, RZ ;  /* 0x0000003c14147210 */ /* 0x000fca0007f5e0ff */
[----:B------:R1:W-:Y:S01]  /*66940*/  STL [R1+0x197c], R20 ;  /* 0x00197c1401007387 */ /* 0x0003e20000100800 */
[----:B------:R-:W-:-:S03]  /*66950*/  IMAD.X R57, R57, 0x1, R3, P3 ;  /* 0x0000000139397824 */ /* 0x000fc600018e0603 */
[----:B-1----:R-:W2:Y:S02]  /*66960*/  LDL.LU R20, [R1+0x1950] ;  /* 0x0019500001147983 */ /* 0x002ea40000300800 */
[----:B------:R1:W-:Y:S02]  /*66970*/  STL [R1+0x19a0], R57 ;  /* 0x0019a03901007387 */ /* 0x0003e40000100800 */
        /* <DEDUP_REMOVED lines=46> */
[----:B------:R-:W-:-:S03]  /*66c60*/  IMAD.X R20, R20, 0x1, R3, P1 ;  /* 0x0000000114147824 */ /* 0x000fc600008e0603 */
[----:B-1----:R-:W2:Y:S01]  /*66c70*/  LDL.LU R24, [R1+0x1928] ;  /* 0x0019280001187983 */ /* 0x002ea20000300800 */
[----:B------:R-:W-:Y:S02]  /*66c80*/  STL [R1+0x1958], R19 ;  /* 0x0019581301007387 */ /* 0x000fe40000100800 */
[----:B------:R1:W-:Y:S01]  /*66c90*/  STL [R1+0x1950], R20 ;  /* 0x0019501401007387 */ /* 0x0003e20000100800 */
[----:B------:R-:W-:Y:S01]  /*66ca0*/  IADD3 R57, P1, R57, R60, RZ ;  /* 0x0000003c39397210 */ /* 0x000fe20007f3e0ff */
[----:B-1----:R-:W2:Y:S04]  /*66cb0*/  LDL.LU R20, [R1+0x18fc] ;  /* 0x0018fc0001147983 */ /* 0x002ea80000300800 */
        /* <DEDUP_REMOVED lines=37> */
[----:B------:R1:W-:Y:S01]  /*66f10*/  STL [R1+0x1928], R24 ;  /* 0x0019281801007387 */ /* 0x0003e20000100800 */
[----:B------:R-:W-:-:S03]  /*66f20*/  IADD3 R20, P6, R20, R60, RZ ;  /* 0x0000003c14147210 */ /* 0x000fc60007fde0ff */
[----:B-1----:R-:W2:Y:S02]  /*66f30*/  LDL.LU R24, [R1+0x18ac] ;  /* 0x0018ac0001187983 */ /* 0x002ea40000300800 */
[----:B------:R1:W-:Y:S02]  /*66f40*/  STL [R1+0x18fc], R20 ;  /* 0x0018fc1401007387 */ /* 0x0003e40000100800 */
[----:B------:R-:W-:Y:S01]  /*66f50*/  IMAD.X R57, R57, 0x1, R3, P1 ;  /* 0x0000000139397824 */ /* 0x000fe200008e0603 */
[----:B-1----:R-:W2:Y:S04]  /*66f60*/  LDL.LU R20, [R1+0x18d0] ;  /* 0x0018d00001147983 */ /* 0x002ea80000300800 */
        /* <DEDUP_REMOVED lines=16> */
[--C-:B------:R-:W-:Y:S01]  /*67070*/  IMAD.X R48, R48, 0x1, R3.reuse, P4 ;  /* 0x0000000130307824 */ /* 0x100fe200020e0603 */
[----:B-1----:R-:W4:Y:S04]  /*67080*/  LDL.LU R0, [R1+0x18b8] ;  /* 0x0018b80001007983 */ /* 0x002f280000300800 */
[----:B------:R1:W-:Y:S02]  /*67090*/  STL [R1+0x1908], R48 ;  /* 0x0019083001007387 */ /* 0x0003e40000100800 */
[----:B-1----:R-:W4:Y:S01]  /*670a0*/  LDL.LU R48, [R1+0x188c] ;  /* 0x00188c0001307983 */ /* 0x002f220000300800 */
[-C--:B--2---:R-:W-:Y:S01]  /*670b0*/  IADD3 R25, P4, R25, R60.reuse, RZ ;  /* 0x0000003c19197210 */ /* 0x084fe20007f9e0ff */
[--C-:B------:R-:W-:Y:S01]  /*670c0*/  IMAD.X R44, R44, 0x1, R3.reuse, P5 ;  /* 0x000000012c2c7824 */ /* 0x100fe200028e0603 */
[----:B------:R-:W-:Y:S01]  /*670d0*/  IADD3 R45, P5, R45, R60, RZ ;  /* 0x0000003c2d2d7210 */ /* 0x000fe20007fbe0ff */
[----:B------:R-:W-:-:S02]  /*670e0*/  IMAD.X R46, R46, 0x1, R3, P6 ;  /* 0x000000012e2e7824 */ /* 0x000fc400030e0603 */
        /* <DEDUP_REMOVED lines=49> */
[----:B------:R-:W4:Y:S02]  /*67400*/  LDL.LU R44, [R1+0x185c] ;  /* 0x00185c00012c7983 */ /* 0x000f240000300800 */
[----:B------:R-:W4:Y:S02]  /*67410*/  LDL.LU R45, [R1+0x1880] ;  /* 0x00188000012d7983 */ /* 0x000f240000300800 */
[----:B------:R-:W4:Y:S02]  /*67420*/  LDL.LU R46, [R1+0x1854] ;  /* 0x00185400012e7983 */ /* 0x000f240000300800 */
        /* <DEDUP_REMOVED lines=40> */
[-C--:B------:R-:W-:Y:S01]  /*676b0*/  IADD3 R44, P2, R44, R60.reuse, RZ ;  /* 0x0000003c2c2c7210 */ /* 0x080fe20007f5e0ff */
[--C-:B------:R-:W-:Y:S01]  /*676c0*/  IMAD.X R45, R45, 0x1, R3.reuse, P3 ;  /* 0x000000012d2d7824 */ /* 0x100fe200018e0603 */
[-C--:B------:R-:W-:Y:S01]  /*676d0*/  IADD3 R46, P3, R46, R60.reuse, RZ ;  /* 0x0000003c2e2e7210 */ /* 0x080fe20007f7e0ff */
[--C-:B--2---:R-:W-:Y:S01]  /*676e0*/  IMAD.X R47, R47, 0x1, R3.reuse, P4 ;  /* 0x000000012f2f7824 */ /* 0x104fe200020e0603 */
[----:B------:R-:W-:Y:S01]  /*676f0*/  IADD3 R10, P4, R10, R60, RZ ;  /* 0x0000003c0a0a7210 */ /* 0x000fe20007f9e0ff */
[----:B------:R-:W-:Y:S01]  /*67700*/  STL [R1+0x185c], R44 ;  /* 0x00185c2c01007387 */ /* 0x000fe20000100800 */
[----:B------:R-:W-:-:S02]  /*67710*/  IMAD.X R11, R11, 0x1, R3, P5 ;  /* 0x000000010b0b7824 */ /* 0x000fc400028e0603 */
[----:B------:R-:W-:Y:S01]  /*67720*/  STL [R1+0x1880], R45 ;  /* 0x0018802d01007387 */ /* 0x000fe20000100800 */
[-C--:B------:R-:W-:Y:S01]  /*67730*/  IADD3 R14, P5, R14, R60.reuse, RZ ;  /* 0x0000003c0e0e7210 */ /* 0x080fe20007fbe0ff */
[----:B------:R-:W-:Y:S01]  /*67740*/  STL [R1+0x1854], R46 ;  /* 0x0018542e01007387 */ /* 0x000fe20000100800 */
[--C-:B------:R-:W-:Y:S02]  /*67750*/  IMAD.X R15, R15, 0x1, R3.reuse, P6 ;  /* 0x000000010f0f7824 */ /* 0x100fe400030e0603 */
[--C-:B------:R-:W-:Y:S02]  /*67760*/  IMAD.X R19, R19, 0x1, R3.reuse, P1 ;  /* 0x0000000113137824 */ /* 0x100fe400008e0603 */
[----:B------:R-:W-:Y:S01]  /*67770*/  STL [R1+0x1878], R47 ;  /* 0x0018782f01007387 */ /* 0x000fe20000100800 */
[-C--:B------:R-:W-:Y:S01]  /*67780*/  IADD3 R25, P1, R25, R60.reuse, RZ ;  /* 0x0000003c19197210 */ /* 0x080fe20007f3e0ff */
[----:B------:R-:W-:Y:S01]  /*67790*/  STL [R1+0x184c], R10 ;  /* 0x00184c0a01007387 */ /* 0x000fe20000100800 */
[-C--:B------:R-:W-:Y:S01]  /*677a0*/  IADD3 R18, P6, R18, R60.reuse, RZ ;  /* 0x0000003c12127210 */ /* 0x080fe20007fde0ff */
[----:B------:R-:W-:Y:S02]  /*677b0*/  STL [R1+0x1870], R11 ;  /* 0x0018700b01007387 */ /* 0x000fe40000100800 */
[----:B------:R-:W-:Y:S01]  /*677c0*/  STL [R1+0x1844], R14 ;  /* 0x0018440e01007387 */ /* 0x000fe20000100800 */
[----:B------:R-:W-:Y:S01]  /*677d0*/  STL [R1+0x1868], R15 ;  /* 0x0018680f01007387 */ /* 0x000fe20000100800 */
[----:B------:R1:W-:Y:S02]  /*677e0*/  STL [R1+0x1834], R25 ;  /* 0x0018341901007387 */ /* 0x0003e40000100800 */
[----:B------:R-:W-:Y:S02]  /*677f0*/  STL [R1+0x183c], R18 ;  /* 0x00183c1201007387 */ /* 0x000fe40000100800 */
[--C-:B------:R-:W-:Y:S01]  /*67800*/  IMAD.X R21, R21, 0x1, R3.reuse, P2 ;  /* 0x0000000115157824 */ /* 0x100fe200010e0603 */
[----:B-1----:R-:W2:Y:S01]  /*67810*/  LDL.LU R25, [R1+0x1830] ;  /* 0x0018300001197983 */ /* 0x002ea20000300800 */
[----:B------:R-:W-:Y:S03]  /*67820*/  STL [R1+0x1860], R19 ;  /* 0x0018601301007387 */ /* 0x000fe60000100800 */
        /* <DEDUP_REMOVED lines=26> */
[----:B-1----:R-:W4:Y:S01]  /*679d0*/  LDL.LU R0, [R1+0x17e4] ;  /* 0x0017e40001007983 */ /* 0x002f220000300800 */
        /* <DEDUP_REMOVED lines=39> */
[--C-:B------:R-:W-:Y:S01]  /*67c50*/  IMAD.X R44, R44, 0x1, R3.reuse, P6 ;  /* 0x000000012c2c7824 */ /* 0x100fe200030e0603 */
[----:B-1----:R-:W4:Y:S03]  /*67c60*/  LDL.LU R61, [R1+0x1794] ;  /* 0x00179400013d7983 */ /* 0x002f260000300800 */
[----:B------:R1:W-:Y:S01]  /*67c70*/  STL [R1+0x17e4], R0 ;  /* 0x0017e40001007387 */ /* 0x0003e20000100800 */
[-C--:B------:R-:W-:Y:S01]  /*67c80*/  IADD3 R45, P6, R45, R60.reuse, RZ ;  /* 0x0000003c2d2d7210 */ /* 0x080fe20007fde0ff */
[--C-:B------:R-:W-:Y:S01]  /*67c90*/  IMAD.X R46, R46, 0x1, R3.reuse, P1 ;  /* 0x000000012e2e7824 */ /* 0x100fe200008e0603 */
[-C--:B------:R-:W-:Y:S01]  /*67ca0*/  IADD3 R47, P1, R47, R60.reuse, RZ ;  /* 0x0000003c2f2f7210 */ /* 0x080fe20007f3e0ff */
[--C-:B------:R-:W-:Y:S01]  /*67cb0*/  IMAD.X R10, R10, 0x1, R3.reuse, P2 ;  /* 0x000000010a0a7824 */ /* 0x100fe200010e0603 */
[-C--:B------:R-:W-:Y:S01]  /*67cc0*/  IADD3 R11, P2, R11, R60.reuse, RZ ;  /* 0x0000003c0b0b7210 */ /* 0x080fe20007f5e0ff */
[--C-:B------:R-:W-:Y:S01]  /*67cd0*/  IMAD.X R14, R14, 0x1, R3.reuse, P3 ;  /* 0x000000010e0e7824 */ /* 0x100fe200018e0603 */
[----:B-1----:R-:W4:Y:S01]  /*67ce0*/  LDL.LU R0, [R1+0x17b8] ;  /* 0x0017b80001007983 */ /* 0x002f220000300800 */
[----:B------:R-:W-:Y:S02]  /*67cf0*/  STL [R1+0x1808], R44 ;  /* 0x0018082c01007387 */ /* 0x000fe40000100800 */
[----:B------:R-:W-:Y:S02]  /*67d00*/  STL [R1+0x17dc], R45 ;  /* 0x0017dc2d01007387 */ /* 0x000fe40000100800 */
[----:B------:R-:W-:Y:S01]  /*67d10*/  STL [R1+0x1800], R46 ;  /* 0x0018002e01007387 */ /* 0x000fe20000100800 */
[----:B------:R-:W-:Y:S01]  /*67d20*/  IADD3 R15, P3, R15, R60, RZ ;  /* 0x0000003c0f0f7210 */ /* 0x000fe20007f7e0ff */
[----:B------:R-:W-:Y:S01]  /*67d30*/  STL [R1+0x17d4], R47 ;  /* 0x0017d42f01007387 */ /* 0x000fe20000100800 */
[----:B------:R-:W-:-:S02]  /*67d40*/  IMAD.X R48, R48, 0x1, R3, P5 ;  /* 0x0000000130307824 */ /* 0x000fc400028e0603 */
[----:B------:R-:W-:Y:S02]  /*67d50*/  STL [R1+0x17f8], R10 ;  /* 0x0017f80a01007387 */ /* 0x000fe40000100800 */
[----:B------:R-:W-:Y:S01]  /*67d60*/  IMAD.X R18, R18, 0x1, R3, P4 ;  /* 0x0000000112127824 */ /* 0x000fe200020e0603 */
[----:B------:R-:W-:Y:S01]  /*67d70*/  STL [R1+0x17cc], R11 ;  /* 0x0017cc0b01007387 */ /* 0x000fe20000100800 */
[----:B------:R-:W-:Y:S02]  /*67d80*/  STL [R1+0x17f0], R14 ;  /* 0x0017f00e01007387 */ /* 0x000fe40000100800 */
[----:B------:R-:W-:Y:S02]  /*67d90*/  STL [R1+0x17c4], R15 ;  /* 0x0017c40f01007387 */ /* 0x000fe40000100800 */
[----:B------:R1:W-:Y:S01]  /*67da0*/  STL [R1+0x17e0], R48 ;  /* 0x0017e03001007387 */ /* 0x0003e20000100800 */
[----:B------:R-:W-:Y:S04]  /*67db0*/  STL [R1+0x17e8], R18 ;  /* 0x0017e81201007387 */ /* 0x000fe80000100800 */
[----:B-1----:R-:W4:Y:S01]  /*67dc0*/  LDL.LU R48, [R1+0x178c] ;  /* 0x00178c0001307983 */ /* 0x002f220000300800 */
[----:B------:R-:W-:-:S02]  /*67dd0*/  IADD3 R19, P4, R19, R60, RZ ;  /* 0x0000003c13137210 */ /* 0x000fc40007f9e0ff */
[----:B--2---:R-:W-:-:S03]  /*67de0*/  IADD3 R25, P5, R25, R60, RZ ;  /* 0x0000003c19197210 */ /* 0x004fc60007fbe0ff */
[----:B------:R-:W-:Y:S04]  /*67df0*/  STL [R1+0x17bc], R19 ;  /* 0x0017bc1301007387 */ /* 0x000fe80000100800 */
        /* <DEDUP_REMOVED lines=39> */
[----:B------:R-:W-:-:S05]  /*68070*/  IADD3 R48, P4, R48, R60, RZ ;  /* 0x0000003c30307210 */ /* 0x000fca0007f9e0ff */
[----:B------:R1:W-:Y:S04]  /*68080*/  STL [R1+0x178c], R48 ;  /* 0x00178c3001007387 */ /* 0x0003e80000100800 */
        /* <DEDUP_REMOVED lines=25> */
[-C--:B------:R-:W-:Y:S01]  /*68220*/  IADD3 R44, P3, R44, R60.reuse, RZ ;  /* 0x0000003c2c2c7210 */ /* 0x080fe20007f7e0ff */
[----:B-1----:R-:W4:Y:S03]  /*68230*/  LDL.LU R52, [R1+0x1740] ;  /* 0x0017400001347983 */ /* 0x002f260000300800 */
[----:B------:R1:W-:Y:S02]  /*68240*/  STL [R1+0x1790], R61 ;  /* 0x0017903d01007387 */ /* 0x0003e40000100800 */
[--C-:B------:R-:W-:Y:S01]  /*68250*/  IMAD.X R45, R45, 0x1, R3.reuse, P4 ;  /* 0x000000012d2d7824 */ /* 0x100fe200020e0603 */
[-C--:B------:R-:W-:Y:S01]  /*68260*/  IADD3 R46, P4, R46, R60.reuse, RZ ;  /* 0x0000003c2e2e7210 */ /* 0x080fe20007f9e0ff */
[--C-:B------:R-:W-:Y:S01]  /*68270*/  IMAD.X R47, R47, 0x1, R3.reuse, P5 ;  /* 0x000000012f2f7824 */ /* 0x100fe200028e0603 */
[-C--:B------:R-:W-:Y:S01]  /*68280*/  IADD3 R10, P5, R10, R60.reuse, RZ ;  /* 0x0000003c0a0a7210 */ /* 0x080fe20007fbe0ff */
[--C-:B------:R-:W-:Y:S01]  /*68290*/  IMAD.X R11, R11, 0x1, R3.reuse, P6 ;  /* 0x000000010b0b7824 */ /* 0x100fe200030e0603 */
[----:B------:R-:W-:Y:S01]  /*682a0*/  IADD3 R14, P6, R14, R60, RZ ;  /* 0x0000003c0e0e7210 */ /* 0x000fe20007fde0ff */
[----:B-1----:R-:W4:Y:S01]  /*682b0*/  LDL.LU R61, [R1+0x1714] ;  /* 0x00171400013d7983 */ /* 0x002f220000300800 */
[----:B------:R-:W-:Y:S02]  /*682c0*/  STL [R1+0x1764], R44 ;  /* 0x0017642c01007387 */ /* 0x000fe40000100800 */
[----:B------:R-:W-:Y:S02]  /*682d0*/  STL [R1+0x1788], R45 ;  /* 0x0017882d01007387 */ /* 0x000fe40000100800 */
        /* <DEDUP_REMOVED lines=13> */
[----:B-1----:R-:W4:Y:S01]  /*683b0*/  LDL.LU R0, [R1+0x1738] ;  /* 0x0017380001007983 */ /* 0x002f220000300800 */
[----:B------:R-:W-:Y:S02]  /*683c0*/  STL [R1+0x1768], R19 ;  /* 0x0017681301007387 */ /* 0x000fe40000100800 */
        /* <DEDUP_REMOVED lines=39> */
[----:B------:R-:W-:-:S05]  /*68640*/  IMAD.X R0, R0, 0x1, R3, P2 ;  /* 0x0000000100007824 */ /* 0x000fca00010e0603 */
[----:B------:R1:W-:Y:S01]  /*68650*/  STL [R1+0x1738], R0 ;  /* 0x0017380001007387 */ /* 0x0003e20000100800 */
[----:B------:R-:W-:-:S03]  /*68660*/  IADD3 R48, P2, R48, R60, RZ ;  /* 0x0000003c30307210 */ /* 0x000fc60007f5e0ff */
[----:B-1----:R-:W4:Y:S02]  /*68670*/  LDL.LU R0, [R1+0x16bc] ;  /* 0x0016bc0001007983 */ /* 0x002f240000300800 */
        /* <DEDUP_REMOVED lines=22> */
[-C--:B------:R-:W-:Y:S01]  /*687e0*/  IADD3 R52, P6, R52, R60.reuse, RZ ;  /* 0x0000003c34347210 */ /* 0x080fe20007fde0ff */
[--C-:B------:R-:W-:Y:S01]  /*687f0*/  IMAD.X R44, R44, 0x1, R3.reuse, P1 ;  /* 0x000000012c2c7824 */ /* 0x100fe200008e0603 */
[-C--:B------:R-:W-:Y:S01]  /*68800*/  IADD3 R45, P1, R45, R60.reuse, RZ ;  /* 0x0000003c2d2d7210 */ /* 0x080fe20007f3e0ff */
[----:B-1----:R-:W4:Y:S01]  /*68810*/  LDL.LU R56, [R1+0x169c] ;  /* 0x00169c0001387983 */ /* 0x002f220000300800 */
[--C-:B------:R-:W-:Y:S02]  /*68820*/  IMAD.X R46, R46, 0x1, R3.reuse, P2 ;  /* 0x000000012e2e7824 */ /* 0x100fe400010e0603 */
[----:B------:R1:W-:Y:S01]  /*68830*/  STL [R1+0x16ec], R52 ;  /* 0x0016ec3401007387 */ /* 0x0003e20000100800 */
        /* <DEDUP_REMOVED lines=19> */
[----:B------:R-:W-:-:S02]  /*68970*/  IADD3 R0, P6, R0, R60, RZ ;  /* 0x0000003c00007210 */ /* 0x000fc40007fde0ff */
[----:B-1----:R-:W4:Y:S01]  /*68980*/  LDL.LU R61, [R1+0x1694] ;  /* 0x00169400013d7983 */ /* 0x002f220000300800 */
[----:B------:R-:W-:Y:S02]  /*68990*/  STL [R1+0x16c4], R19 ;  /* 0x0016c41301007387 */ /* 0x000fe40000100800 */
        /* <DEDUP_REMOVED lines=40> */
[----:B------:R1:W-:Y:S01]  /*68c20*/  STL [R1+0x1694], R61 ;  /* 0x0016943d01007387 */ /* 0x0003e20000100800 */
[----:B------:R-:W-:-:S03]  /*68c30*/  IMAD.X R0, R0, 0x1, R3, P6 ;  /* 0x0000000100007824 */ /* 0x000fc600030e0603 */
[----:B-1----:R-:W4:Y:S02]  /*68c40*/  LDL.LU R61, [R1+0x1668] ;  /* 0x00166800013d7983 */ /* 0x002f240000300800 */
        /* <DEDUP_REMOVED lines=23> */
[--C-:B----4-:R-:W-:Y:S01]  /*68dc0*/  IMAD.X R56, R56, 0x1, R3.reuse, P4 ;  /* 0x0000000138387824 */ /* 0x110fe200020e0603 */
[-C--:B------:R-:W-:Y:S01]  /*68dd0*/  IADD3 R44, P4, R44, R60.reuse, RZ ;  /* 0x0000003c2c2c7210 */ /* 0x080fe20007f9e0ff */
[--C-:B------:R-:W-:Y:S01]  /*68de0*/  IMAD.X R45, R45, 0x1, R3.reuse, P5 ;  /* 0x000000012d2d7824 */ /* 0x100fe200028e0603 */
[-C--:B------:R-:W-:Y:S02]  /*68df0*/  IADD3 R46, P5, R46, R60.reuse, RZ ;  /* 0x0000003c2e2e7210 */ /* 0x080fe40007fbe0ff */
[----:B------:R1:W-:Y:S01]  /*68e00*/  STL [R1+0x1698], R56 ;  /* 0x0016983801007387 */ /* 0x0003e20000100800 */
[--C-:B------:R-:W-:Y:S01]  /*68e10*/  IMAD.X R47, R47, 0x1, R3.reuse, P6 ;  /* 0x000000012f2f7824 */ /* 0x100fe200030e0603 */
[-C--:B------:R-:W-:Y:S01]  /*68e20*/  IADD3 R10, P6, R10, R60.reuse, RZ ;  /* 0x0000003c0a0a7210 */ /* 0x080fe20007fde0ff */
[--C-:B------:R-:W-:Y:S01]  /*68e30*/  IMAD.X R11, R11, 0x1, R3.reuse, P1 ;  /* 0x000000010b0b7824 */ /* 0x100fe200008e0603 */
[----:B------:R-:W-:Y:S01]  /*68e40*/  IADD3 R14, P1, R14, R60, RZ ;  /* 0x0000003c0e0e7210 */ /* 0x000fe20007f3e0ff */
[----:B------:R-:W-:-:S02]  /*68e50*/  IMAD.X R15, R15, 0x1, R3, P2 ;  /* 0x000000010f0f7824 */ /* 0x000fc400010e0603 */
[--C-:B------:R-:W-:Y:S01]  /*68e60*/  IMAD.X R19, R19, 0x1, R3.reuse, P3 ;  /* 0x0000000113137824 */ /* 0x100fe200018e0603 */
[----:B-1----:R-:W4:Y:S01]  /*68e70*/  LDL.LU R56, [R1+0x161c] ;  /* 0x00161c0001387983 */ /* 0x002f220000300800 */
        /* <DEDUP_REMOVED lines=41> */
[----:B------:R-:W3:Y:S02]  /*69110*/  LDL.LU R44, [R1+0x1618] ;  /* 0x00161800012c7983 */ /* 0x000ee40000300800 */
[----:B------:R-:W3:Y:S02]  /*69120*/  LDL.LU R45, [R1+0x15ec] ;  /* 0x0015ec00012d7983 */ /* 0x000ee40000300800 */
[----:B------:R-:W3:Y:S01]  /*69130*/  LDL.LU R46, [R1+0x1610] ;  /* 0x00161000012e7983 */ /* 0x000ee20000300800 */
[----:B----4-:R-:W-:-:S05]  /*69140*/  IADD3 R56, P2, R56, R60, RZ ;  /* 0x0000003c38387210 */ /* 0x010fca0007f5e0ff */
        /* <DEDUP_REMOVED lines=32> */
[--C-:B------:R-:W-:Y:S01]  /*69350*/  IMAD.X R57, R57, 0x1, R3.reuse, P1 ;  /* 0x0000000139397824 */ /* 0x100fe200008e0603 */
[----:B-1----:R-:W2:Y:S04]  /*69360*/  LDL.LU R20, [R1+0x15d0] ;  /* 0x0015d00001147983 */ /* 0x002ea80000300800 */
[----:B------:R1:W-:Y:S02]  /*69370*/  STL [R1+0x1620], R57 ;  /* 0x0016203901007387 */ /* 0x0003e40000100800 */
[----:B-1----:R-:W2:Y:S01]  /*69380*/  LDL.LU R57, [R1+0x15a4] ;  /* 0x0015a40001397983 */ /* 0x002ea20000300800 */
[-C--:B---3--:R-:W-:Y:S01]  /*69390*/  IADD3 R53, P1, R53, R60.reuse, RZ ;  /* 0x0000003c35357210 */ /* 0x088fe20007f3e0ff */
[--C-:B------:R-:W-:Y:S01]  /*693a0*/  IMAD.X R44, R44, 0x1, R3.reuse, P2 ;  /* 0x000000012c2c7824 */ /* 0x100fe200010e0603 */
[----:B------:R-:W-:Y:S01]  /*693b0*/  IADD3 R45, P2, R45, R60, RZ ;  /* 0x0000003c2d2d7210 */ /* 0x000fe20007f5e0ff */
[----:B------:R-:W-:-:S02]  /*693c0*/  IMAD.X R46, R46, 0x1, R3, P3 ;  /* 0x000000012e2e7824 */ /* 0x000fc400018e0603 */
[----:B------:R1:W-:Y:S01]  /*693d0*/  STL [R1+0x15f4], R53 ;  /* 0x0015f43501007387 */ /* 0x0003e20000100800 */
[-C--:B----4-:R-:W-:Y:S01]  /*693e0*/  IADD3 R47, P3, R47, R60.reuse, RZ ;  /* 0x0000003c2f2f7210 */ /* 0x090fe20007f7e0ff */
[--C-:B------:R-:W-:Y:S01]  /*693f0*/  IMAD.X R10, R10, 0x1, R3.reuse, P4 ;  /* 0x000000010a0a7824 */ /* 0x100fe200020e0603 */
[-C--:B------:R-:W-:Y:S01]  /*69400*/  IADD3 R11, P4, R11, R60.reuse, RZ ;  /* 0x0000003c0b0b7210 */ /* 0x080fe20007f9e0ff */
[----:B-1----:R-:W3:Y:S01]  /*69410*/  LDL.LU R53, [R1+0x15c8] ;  /* 0x0015c80001357983 */ /* 0x002ee20000300800 */
[----:B------:R-:W-:Y:S02]  /*69420*/  STL [R1+0x1618], R44 ;  /* 0x0016182c01007387 */ /* 0x000fe40000100800 */
[----:B------:R-:W-:Y:S02]  /*69430*/  STL [R1+0x15ec], R45 ;  /* 0x0015ec2d01007387 */ /* 0x000fe40000100800 */
[--C-:B------:R-:W-:Y:S01]  /*69440*/  IMAD.X R14, R14, 0x1, R3.reuse, P5 ;  /* 0x000000010e0e7824 */ /* 0x100fe200028e0603 */
        /* <DEDUP_REMOVED lines=11> */
[----:B------:R-:W-:Y:S01]  /*69500*/  STL [R1+0x15f8], R18 ;  /* 0x0015f81201007387 */ /* 0x000fe20000100800 */
[----:B-1----:R-:W4:Y:S01]  /*69510*/  LDL.LU R56, [R1+0x159c] ;  /* 0x00159c0001387983 */ /* 0x002f220000300800 */
[----:B------:R-:W-:-:S03]  /*69520*/  IADD3 R52, P1, R52, R60, RZ ;  /* 0x0000003c34347210 */ /* 0x000fc60007f3e0ff */
[----:B------:R-:W-:Y:S04]  /*69530*/  STL [R1+0x15cc], R19 ;  /* 0x0015cc1301007387 */ /* 0x000fe80000100800 */
        /* <DEDUP_REMOVED lines=26> */
[----:B------:R-:W2:Y:S02]  /*696e0*/  LDL.LU R44, [R1+0x1574] ;  /* 0x00157400012c7983 */ /* 0x000ea40000300800 */
[----:B------:R-:W2:Y:S02]  /*696f0*/  LDL.LU R45, [R1+0x1598] ;  /* 0x00159800012d7983 */ /* 0x000ea40000300800 */
[----:B------:R-:W2:Y:S02]  /*69700*/  LDL.LU R46, [R1+0x156c] ;  /* 0x00156c00012e7983 */ /* 0x000ea40000300800 */
[----:B---3--:R-:W-:-:S05]  /*69710*/  IMAD.X R53, R53, 0x1, R3, P6 ;  /* 0x0000000135357824 */ /* 0x008fca00030e0603 */
        /* <DEDUP_REMOVED lines=10> */
[----:B------:R1:W-:Y:S04]  /*697c0*/  STL [R1+0x159c], R56 ;  /* 0x00159c3801007387 */ /* 0x0003e80000100800 */
        /* <DEDUP_REMOVED lines=30> */
[----:B-1----:R-:W2:Y:S01]  /*699b0*/  LDL.LU R57, [R1+0x1524] ;  /* 0x0015240001397983 */ /* 0x002ea20000300800 */
[----:B------:R-:W-:Y:S02]  /*699c0*/  STL [R1+0x1574], R44 ;  /* 0x0015742c01007387 */ /* 0x000fe40000100800 */
[----:B------:R-:W-:Y:S02]  /*699d0*/  STL [R1+0x1598], R45 ;  /* 0x0015982d01007387 */ /* 0x000fe40000100800 */
[----:B------:R-:W-:Y:S02]  /*699e0*/  STL [R1+0x156c], R46 ;  /* 0x00156c2e01007387 */ /* 0x000fe40000100800 */
[--C-:B---3--:R-:W-:Y:S01]  /*699f0*/  IMAD.X R47, R47, 0x1, R3.reuse, P1 ;  /* 0x000000012f2f7824 */ /* 0x108fe200008e0603 */
        /* <DEDUP_REMOVED lines=8> */
[----:B------:R-:W-:Y:S01]  /*69a80*/  IADD3 R53, P4, R53, R60, RZ ;  /* 0x0000003c35357210 */ /* 0x000fe20007f9e0ff */
[----:B------:R-:W-:Y:S01]  /*69a90*/  STL [R1+0x1588], R11 ;  /* 0x0015880b01007387 */ /* 0x000fe20000100800 */
[----:B------:R-:W-:Y:S02]  /*69aa0*/  STL [R1+0x155c], R14 ;  /* 0x00155c0e01007387 */ /* 0x000fe40000100800 */
[----:B------:R-:W-:Y:S01]  /*69ab0*/  STL [R1+0x1580], R15 ;  /* 0x0015800f01007387 */ /* 0x000fe20000100800 */
[----:B------:R1:W-:Y:S01]  /*69ac0*/  STL [R1+0x154c], R53 ;  /* 0x00154c3501007387 */ /* 0x0003e20000100800 */
[----:B------:R-:W-:Y:S03]  /*69ad0*/  STL [R1+0x1554], R18 ;  /* 0x0015541201007387 */ /* 0x000fe60000100800 */
[----:B-1----:R-:W3:Y:S01]  /*69ae0*/  LDL.LU R53, [R1+0x1548] ;  /* 0x0015480001357983 */ /* 0x002ee20000300800 */
[----:B------:R-:W-:Y:S02]  /*69af0*/  STL [R1+0x1578], R19 ;  /* 0x0015781301007387 */ /* 0x000fe40000100800 */
[----:B----4-:R-:W-:-:S05]  /*69b00*/  IMAD.X R56, R56, 0x1, R3, P5 ;  /* 0x0000000138387824 */ /* 0x010fca00028e0603 */
[----:B------:R1:W-:Y:S04]  /*69b10*/  STL [R1+0x1570], R56 ;  /* 0x0015703801007387 */ /* 0x0003e80000100800 */
[----:B-1----:R-:W4:Y:S01]  /*69b20*/  LDL.LU R56, [R1+0x151c] ;  /* 0x00151c0001387983 */ /* 0x002f220000300800 */
[----:B------:R-:W-:-:S05]  /*69b30*/  IADD3 R52, P5, R52, R60, RZ ;  /* 0x0000003c34347210 */ /* 0x000fca0007fbe0ff */
        /* <DEDUP_REMOVED lines=36> */
[----:B---3--:R-:W-:-:S05]  /*69d80*/  IMAD.X R53, R53, 0x1, R3, P4 ;  /* 0x0000000135357824 */ /* 0x008fca00020e0603 */
[----:B------:R1:W-:Y:S04]  /*69d90*/  STL [R1+0x1548], R53 ;  /* 0x0015483501007387 */ /* 0x0003e80000100800 */
        /* <DEDUP_REMOVED lines=48> */
[----:B------:R-:W-:Y:S03]  /*6a0a0*/  STL [R1+0x1500], R18 ;  /* 0x0015001201007387 */ /* 0x000fe60000100800 */
[----:B-1----:R-:W2:Y:S01]  /*6a0b0*/  LDL.LU R57, [R1+0x14a4] ;  /* 0x0014a40001397983 */ /* 0x002ea20000300800 */
[----:B------:R-:W-:Y:S01]  /*6a0c0*/  STL [R1+0x14d4], R19 ;  /* 0x0014d41301007387 */ /* 0x000fe20000100800 */
[----:B---3--:R-:W-:-:S05]  /*6a0d0*/  IADD3 R53, P2, R53, R60, RZ ;  /* 0x0000003c35357210 */ /* 0x008fca0007f5e0ff */
[----:B------:R1:W-:Y:S04]  /*6a0e0*/  STL [R1+0x14cc], R53 ;  /* 0x0014cc3501007387 */ /* 0x0003e80000100800 */
[----:B-1----:R-:W3:Y:S01]  /*6a0f0*/  LDL.LU R53, [R1+0x14c8] ;  /* 0x0014c80001357983 */ /* 0x002ee20000300800 */
        /* <DEDUP_REMOVED lines=38> */
[----:B------:R1:W-:Y:S04]  /*6a360*/  STL [R1+0x14a4], R57 ;  /* 0x0014a43901007387 */ /* 0x0003e80000100800 */
        /* <DEDUP_REMOVED lines=52> */
[----:B------:R1:W-:Y:S02]  /*6a6b0*/  STL [R1+0x1478], R57 ;  /* 0x0014783901007387 */ /* 0x0003e40000100800 */
[----:B-1----:R-:W2:Y:S01]  /*6a6c0*/  LDL.LU R57, [R1+0x1424] ;  /* 0x0014240001397983 */ /* 0x002ea20000300800 */
        /* <DEDUP_REMOVED lines=156> */
[----:B-1----:R-:W4:Y:S01]  /*6b090*/  LDL.LU R48, [R1+0x1360] ;  /* 0x0013600001307983 */ /* 0x002f220000300800 */
[--C-:B--2---:R-:W-:Y:S01]  /*6b0a0*/  IMAD.X R25, R25, 0x1, R3.reuse, P1 ;  /* 0x0000000119197824 */ /* 0x104fe200008e0603 */
        /* <DEDUP_REMOVED lines=52> */
[----:B------:R-:W4:Y:S02]  /*6b3f0*/  LDL.LU R44, [R1+0x1330] ;  /* 0x00133000012c7983 */ /* 0x000f240000300800 */
[----:B------:R-:W4:Y:S02]  /*6b400*/  LDL.LU R45, [R1+0x1304] ;  /* 0x00130400012d7983 */ /* 0x000f240000300800 */
[----:B------:R-:W4:Y:S01]  /*6b410*/  LDL.LU R46, [R1+0x1328] ;  /* 0x00132800012e7983 */ /* 0x000f220000300800 */
[----:B--2---:R-:W-:-:S05]  /*6b420*/  IADD3 R25, P5, R25, R60, RZ ;  /* 0x0000003c19197210 */ /* 0x004fca0007fbe0ff */
        /* <DEDUP_REMOVED lines=39> */
[--C-:B------:R-:W-:Y:S01]  /*6b6a0*/  IMAD.X R44, R44, 0x1, R3.reuse, P5 ;  /* 0x000000012c2c7824 */ /* 0x100fe200028e0603 */
[-C--:B------:R-:W-:Y:S01]  /*6b6b0*/  IADD3 R45, P5, R45, R60.reuse, RZ ;  /* 0x0000003c2d2d7210 */ /* 0x080fe20007fbe0ff */
[--C-:B------:R-:W-:Y:S01]  /*6b6c0*/  IMAD.X R46, R46, 0x1, R3.reuse, P6 ;  /* 0x000000012e2e7824 */ /* 0x100fe200030e0603 */
[-C--:B--2---:R-:W-:Y:S01]  /*6b6d0*/  IADD3 R47, P6, R47, R60.reuse, RZ ;  /* 0x0000003c2f2f7210 */ /* 0x084fe20007fde0ff */
[--C-:B------:R-:W-:Y:S01]  /*6b6e0*/  IMAD.X R10, R10, 0x1, R3.reuse, P1 ;  /* 0x000000010a0a7824 */ /* 0x100fe200008e0603 */
[----:B------:R-:W-:Y:S01]  /*6b6f0*/  STL [R1+0x1330], R44 ;  /* 0x0013302c01007387 */ /* 0x000fe20000100800 */
[-C--:B------:R-:W-:Y:S01]  /*6b700*/  IADD3 R11, P1, R11, R60.reuse, RZ ;  /* 0x0000003c0b0b7210 */ /* 0x080fe20007f3e0ff */
        /* <DEDUP_REMOVED lines=14> */
[-C--:B------:R-:W-:Y:S01]  /*6b7f0*/  IADD3 R21, P4, R21, R60.reuse, RZ ;  /* 0x0000003c15157210 */ /* 0x080fe20007f9e0ff */
[----:B-1----:R-:W2:Y:S01]  /*6b800*/  LDL.LU R25, [R1+0x12b4] ;  /* 0x0012b40001197983 */ /* 0x002ea20000300800 */
[----:B------:R-:W-:Y:S03]  /*6b810*/  STL [R1+0x12e4], R19 ;  /* 0x0012e41301007387 */ /* 0x000fe60000100800 */
        /* <DEDUP_REMOVED lines=90> */
[----:B-1----:R-:W4:Y:S01]  /*6bdc0*/  LDL.LU R48, [R1+0x1260] ;  /* 0x0012600001307983 */ /* 0x002f220000300800 */
[----:B--2---:R-:W-:-:S03]  /*6bdd0*/  IMAD.X R25, R25, 0x1, R3, P2 ;  /* 0x0000000119197824 */ /* 0x004fc600010e0603 */
[----:B------:R-:W-:Y:S04]  /*6bde0*/  STL [R1+0x1290], R19 ;  /* 0x0012901301007387 */ /* 0x000fe80000100800 */
        /* <DEDUP_REMOVED lines=40> */
[----:B------:R1:W-:Y:S04]  /*6c070*/  STL [R1+0x1260], R48 ;  /* 0x0012603001007387 */ /* 0x0003e80000100800 */
        /* <DEDUP_REMOVED lines=118> */
[--C-:B------:R-:W-:Y:S01]  /*6c7e0*/  IMAD.X R52, R52, 0x1, R3.reuse, P3 ;  /* 0x0000000134347824 */ /* 0x100fe200018e0603 */
        /* <DEDUP_REMOVED lines=52> */
[----:B------:R-:W4:Y:S02]  /*6cb30*/  LDL.LU R44, [R1+0x1140] ;  /* 0x00114000012c7983 */ /* 0x000f240000300800 */
[----:B------:R-:W4:Y:S01]  /*6cb40*/  LDL.LU R45, [R1+0x1114] ;  /* 0x00111400012d7983 */ /* 0x000f220000300800 */
[----:B------:R-:W-:Y:S01]  /*6cb50*/  IADD3 R52, P1, R52, R60, RZ ;  /* 0x0000003c34347210 */ /* 0x000fe20007f3e0ff */
[----:B------:R-:W4:Y:S04]  /*6cb60*/  LDL.LU R46, [R1+0x1138] ;  /* 0x00113800012e7983 */ /* 0x000f280000300800 */
        /* <DEDUP_REMOVED lines=36> */
[-C--:B----4-:R-:W-:Y:S01]  /*6cdb0*/  IADD3 R56, P6, R56, R60.reuse, RZ ;  /* 0x0000003c38387210 */ /* 0x090fe20007fde0ff */
[--C-:B------:R-:W-:Y:S01]  /*6cdc0*/  IMAD.X R44, R44, 0x1, R3.reuse, P1 ;  /* 0x000000012c2c7824 */ /* 0x100fe200008e0603 */
[-C--:B------:R-:W-:Y:S01]  /*6cdd0*/  IADD3 R45, P1, R45, R60.reuse, RZ ;  /* 0x0000003c2d2d7210 */ /* 0x080fe20007f3e0ff */
[--C-:B------:R-:W-:Y:S02]  /*6cde0*/  IMAD.X R46, R46, 0x1, R3.reuse, P2 ;  /* 0x000000012e2e7824 */ /* 0x100fe400010e0603 */
[----:B------:R1:W-:Y:S01]  /*6cdf0*/  STL [R1+0x111c], R56 ;  /* 0x00111c3801007387 */ /* 0x0003e20000100800 */
        /* <DEDUP_REMOVED lines=12> */
[--C-:B------:R-:W-:Y:S01]  /*6cec0*/  IMAD.X R18, R18, 0x1, R3.reuse, P5 ;  /* 0x0000000112127824 */ /* 0x100fe200028e0603 */
[----:B------:R-:W-:Y:S01]  /*6ced0*/  STL [R1+0x1104], R11 ;  /* 0x0011040b01007387 */ /* 0x000fe20000100800 */
[-C--:B------:R-:W-:Y:S01]  /*6cee0*/  IADD3 R19, P5, R19, R60.reuse, RZ ;  /* 0x0000003c13137210 */ /* 0x080fe20007fbe0ff */
[----:B------:R-:W-:Y:S02]  /*6cef0*/  STL [R1+0x1128], R14 ;  /* 0x0011280e01007387 */ /* 0x000fe40000100800 */
[----:B------:R-:W-:Y:S01]  /*6cf00*/  STL [R1+0x10fc], R15 ;  /* 0x0010fc0f01007387 */ /* 0x000fe20000100800 */
[----:B------:R1:W-:Y:S01]  /*6cf10*/  STL [R1+0x1118], R52 ;  /* 0x0011183401007387 */ /* 0x0003e20000100800 */
[----:B------:R-:W-:Y:S03]  /*6cf20*/  STL [R1+0x1120], R18 ;  /* 0x0011201201007387 */ /* 0x000fe60000100800 */
[----:B-1----:R-:W4:Y:S01]  /*6cf30*/  LDL.LU R52, [R1+0x10c4] ;  /* 0x0010c40001347983 */ /* 0x002f220000300800 */
[----:B------:R-:W-:Y:S01]  /*6cf40*/  IADD3 R61, P6, R61, R60, RZ ;  /* 0x0000003c3d3d7210 */ /* 0x000fe20007fde0ff */
[----:B------:R-:W-:Y:S04]  /*6cf50*/  STL [R1+0x10f4], R19 ;  /* 0x0010f41301007387 */ /* 0x000fe80000100800 */
        /* <DEDUP_REMOVED lines=26> */
[----:B------:R-:W3:Y:S02]  /*6d100*/  LDL.LU R44, [R1+0x109c] ;  /* 0x00109c00012c7983 */ /* 0x000ee40000300800 */
[----:B------:R-:W3:Y:S02]  /*6d110*/  LDL.LU R45, [R1+0x10c0] ;  /* 0x0010c000012d7983 */ /* 0x000ee40000300800 */
[----:B------:R-:W3:Y:S02]  /*6d120*/  LDL.LU R46, [R1+0x1094] ;  /* 0x00109400012e7983 */ /* 0x000ee40000300800 */
[----:B----4-:R-:W-:-:S05]  /*6d130*/  IMAD.X R56, R56, 0x1, R3, P5 ;  /* 0x0000000138387824 */ /* 0x010fca00028e0603 */
        /* <DEDUP_REMOVED lines=41> */
[----:B----4-:R-:W-:-:S03]  /*6d3d0*/  IMAD.X R47, R47, 0x1, R3, P6 ;  /* 0x000000012f2f7824 */ /* 0x010fc600030e0603 */
[----:B-1----:R-:W3:Y:S01]  /*6d3e0*/  LDL.LU R53, [R1+0x104c] ;  /* 0x00104c0001357983 */ /* 0x002ee20000300800 */
[-C--:B------:R-:W-:Y:S01]  /*6d3f0*/  IADD3 R10, P6, R10, R60.reuse, RZ ;  /* 0x0000003c0a0a7210 */ /* 0x080fe20007fde0ff */
[----:B------:R-:W-:Y:S02]  /*6d400*/  STL [R1+0x109c], R44 ;  /* 0x00109c2c01007387 */ /* 0x000fe40000100800 */
[--C-:B------:R-:W-:Y:S01]  /*6d410*/  IMAD.X R11, R11, 0x1, R3.reuse, P1 ;  /* 0x000000010b0b7824 */ /* 0x100fe200008e0603 */
[----:B------:R-:W-:Y:S01]  /*6d420*/  STL [R1+0x10c0], R45 ;  /* 0x0010c02d01007387 */ /* 0x000fe20000100800 */
[-C--:B------:R-:W-:Y:S01]  /*6d430*/  IADD3 R14, P1, R14, R60.reuse, RZ ;  /* 0x0000003c0e0e7210 */ /* 0x080fe20007f3e0ff */
[----:B------:R-:W-:Y:S02]  /*6d440*/  STL [R1+0x1094], R46 ;  /* 0x0010942e01007387 */ /* 0x000fe40000100800 */
[--C-:B------:R-:W-:Y:S02]  /*6d450*/  IMAD.X R15, R15, 0x1, R3.reuse, P2 ;  /* 0x000000010f0f7824 */ /* 0x100fe400010e0603 */
        /* <DEDUP_REMOVED lines=11> */
[----:B------:R-:W-:Y:S02]  /*6d510*/  STL [R1+0x10a0], R19 ;  /* 0x0010a01301007387 */ /* 0x000fe40000100800 */
[----:B------:R-:W-:-:S05]  /*6d520*/  IMAD.X R52, R52, 0x1, R3, P4 ;  /* 0x0000000134347824 */ /* 0x000fca00020e0603 */
        /* <DEDUP_REMOVED lines=40> */
[----:B------:R1:W-:Y:S04]  /*6d7b0*/  STL [R1+0x1070], R56 ;  /* 0x0010703801007387 */ /* 0x0003e80000100800 */
        /* <DEDUP_REMOVED lines=52> */
[----:B------:R1:W-:Y:S04]  /*6db00*/  STL [R1+0xff4], R56 ;  /* 0x000ff43801007387 */ /* 0x0003e80000100800 */
[----:B-1----:R-:W4:Y:S01]  /*6db10*/  LDL.LU R56, [R1+0xff0] ;  /* 0x000ff00001387983 */ /* 0x002f220000300800 */
        /* <DEDUP_REMOVED lines=528> */
[-C--:B------:R-:W-:Y:S01]  /*6fc20*/  IADD3 R0, P4, R0, R60.reuse, RZ ;  /* 0x0000003c00007210 */ /* 0x080fe20007f9e0ff */
[--C-:B------:R-:W-:Y:S01]  /*6fc30*/  IMAD.X R44, R44, 0x1, R3.reuse, P5 ;  /* 0x000000012c2c7824 */ /* 0x100fe200028e0603 */
[-C--:B------:R-:W-:Y:S01]  /*6fc40*/  IADD3 R45, P5, R45, R60.reuse, RZ ;  /* 0x0000003c2d2d7210 */ /* 0x080fe20007fbe0ff */
[--C-:B------:R-:W-:Y:S01]  /*6fc50*/  IMAD.X R46, R46, 0x1, R3.reuse, P6 ;  /* 0x000000012e2e7824 */ /* 0x100fe200030e0603 */
[----:B-1----:R-:W4:Y:S01]  /*6fc60*/  LDL.LU R61, [R1+0x21cc] ;  /* 0x0021cc00013d7983 */ /* 0x002f220000300800 */
        /* <DEDUP_REMOVED lines=45> */
[----:B-1----:R-:W2:Y:S01]  /*6ff40*/  LDL.LU R52, [R1+0x2214] ;  /* 0x0022140001347983 */ /* 0x002ea20000300800 */
[----:B------:R-:W-:-:S05]  /*6ff50*/  IADD3 R61, P2, R61, R60, RZ ;  /* 0x0000003c3d3d7210 */ /* 0x000fca0007f5e0ff */
[----:B------:R1:W-:Y:S01]  /*6ff60*/  STL [R1+0x21cc], R61 ;  /* 0x0021cc3d01007387 */ /* 0x0003e20000100800 */
[----:B------:R-:W-:-:S03]  /*6ff70*/  IMAD.X R0, R0, 0x1, R3, P3 ;  /* 0x0000000100007824 */ /* 0x000fc600018e0603 */
[----:B-1----:R-:W2:Y:S02]  /*6ff80*/  LDL.LU R61, [R1+0x221c] ;  /* 0x00221c00013d7983 */ /* 0x002ea40000300800 */
[----:B------:R1:W-:Y:S02]  /*6ff90*/  STL [R1+0x2198], R0 ;  /* 0x0021980001007387 */ /* 0x0003e40000100800 */
[----:B-1----:R-:W2:Y:S01]  /*6ffa0*/  LDL.LU R0, [R1+0x2224] ;  /* 0x0022240001007983 */ /* 0x002ea20000300800 */
[----:B------:R-:W2:Y:S02]  /*6ffb0*/  LDL.LU R44, [R1+0x21f0] ;  /* 0x0021f000012c7983 */ /* 0x000ea40000300800 */
[----:B------:R-:W2:Y:S02]  /*6ffc0*/  LDL.LU R45, [R1+0x222c] ;  /* 0x00222c00012d7983 */ /* 0x000ea40000300800 */
[----:B------:R-:W2:Y:S01]  /*6ffd0*/  LDL.LU R46, [R1+0x21f8] ;  /* 0x0021f800012e7983 */ /* 0x000ea20000300800 */
[----:B------:R-:W2:Y:S01]  /*6ffe0*/  LDL.LU R47, [R1+0x2234] ;  /* 0x00223400012f7983 */ /* 0x000ea20000300800 */
[----:B------:R-:W2:Y:S02]  /*6fff0*/  LDL.LU R10, [R1+0x2200] ;  /* 0x00220000010a7983 */ /* 0x000ea40000300800 */
[----:B------:R-:W2:Y:S01]  /*70000*/  LDL.LU R11, [R1+0x2238] ;  /* 0x00223800010b7983 */ /* 0x000ea20000300800 */
[----:B------:R-:W-:Y:S01]  /*70010*/  IADD3 R48, P3, R48, R60, RZ ;  /* 0x0000003c30307210 */ /* 0x000fe20007f7e0ff */
[----:B------:R-:W2:Y:S01]  /*70020*/  LDL.LU R14, [R1+0x2208] ;  /* 0x00220800010e7983 */ /* 0x000ea20000300800 */
[----:B------:R-:W2:Y:S02]  /*70030*/  LDL.LU R15, [R1+0x2210] ;  /* 0x00221000010f7983 */ /* 0x000ea40000300800 */
[----:B------:R-:W2:Y:S02]  /*70040*/  LDL.LU R18, [R1+0x2218] ;  /* 0x0022180001127983 */ /* 0x000ea40000300800 */
[----:B------:R-:W2:Y:S01]  /*70050*/  LDL.LU R19, [R1+0x2220] ;  /* 0x0022200001137983 */ /* 0x000ea20000300800 */
[----:B------:R1:W-:Y:S04]  /*70060*/  STL [R1+0x21d4], R48 ;  /* 0x0021d43001007387 */ /* 0x0003e80000100800 */
[----:B-1----:R0:W5:Y:S01]  /*70070*/  LDL.LU R48, [R1+0x2668] ;  /* 0x0026680001307983 */ /* 0x0021620000300800 */
[----:B------:R-:W2:Y:S02]  /*70080*/  LDL.LU R60, [R1+0x21a0] ;  /* 0x0021a000013c7983 */ /* 0x000ea40000300800 */
[----:B--2---:R-:W-:-:S05]  /*70090*/  IMAD.X R60, R60, 0x1, R3, P4 ;  /* 0x000000013c3c7824 */ /* 0x004fca00020e0603 */
[----:B------:R1:W-:Y:S02]  /*700a0*/  STL [R1+0x21a0], R60 ;  /* 0x0021a03c01007387 */ /* 0x0003e40000100800 */
[----:B-1----:R-:W-:-:S04]  /*700b0*/  IMAD.MOV.U32 R60, RZ, RZ, c[0x0][0x18c] ;  /* 0x00006300ff3c7624 */ /* 0x002fc800078e00ff */
[----:B------:R-:W-:-:S04]  /*700c0*/  IMAD.SHL.U32 R60, R60, 0x40, RZ ;  /* 0x000000403c3c7824 */ /* 0x000fc800078e00ff */
[----:B------:R-:W-:-:S05]  /*700d0*/  IMAD.SHL.U32 R60, R60, 0x2, RZ ;  /* 0x000000023c3c7824 */ /* 0x000fca00078e00ff */
[----:B------:R-:W-:-:S05]  /*700e0*/  IADD3 R25, P4, R25, R60, RZ ;  /* 0x0000003c19197210 */ /* 0x000fca0007f9e0ff */
        /* <DEDUP_REMOVED lines=44> */
[----:B---3--:R-:W-:-:S05]  /*703b0*/  IADD3 R53, P3, R53, R60, RZ ;  /* 0x0000003c35357210 */ /* 0x008fca0007f7e0ff */
        /* <DEDUP_REMOVED lines=8> */
[----:B----4-:R-:W-:-:S05]  /*70440*/  IADD3 R56, P4, R56, R60, RZ ;  /* 0x0000003c38387210 */ /* 0x010fca0007f9e0ff */
        /* <DEDUP_REMOVED lines=21> */
[--C-:B------:R-:W-:Y:S02]  /*705a0*/  IMAD.X R44, R44, 0x1, R3.reuse, P2 ;  /* 0x000000012c2c7824 */ /* 0x100fe400010e0603 */
[--C-:B------:R-:W-:Y:S02]  /*705b0*/  IMAD.X R46, R46, 0x1, R3.reuse, P3 ;  /* 0x000000012e2e7824 */ /* 0x100fe400018e0603 */
[----:B------:R-:W-:-:S02]  /*705c0*/  IMAD.X R10, R10, 0x1, R3, P4 ;  /* 0x000000010a0a7824 */ /* 0x000fc400020e0603 */
[--C-:B------:R-:W-:Y:S02]  /*705d0*/  IMAD.X R14, R14, 0x1, R3.reuse, P5 ;  /* 0x000000010e0e7824 */ /* 0x100fe400028e0603 */
[--C-:B------:R-:W-:Y:S02]  /*705e0*/  IMAD.X R15, R15, 0x1, R3.reuse, P6 ;  /* 0x000000010f0f7824 */ /* 0x100fe400030e0603 */
[----:B--2---:R-:W-:-:S05]  /*705f0*/  IMAD.X R60, R60, 0x1, R3, P1 ;  /* 0x000000013c3c7824 */ /* 0x004fca00008e0603 */
[----:B------:R1:W-:Y:S02]  /*70600*/  STL [R1+0x21e8], R60 ;  /* 0x0021e83c01007387 */ /* 0x0003e40000100800 */
[----:B-1----:R-:W-:-:S04]  /*70610*/  IMAD.MOV.U32 R60, RZ, RZ, c[0x0][0x18c] ;  /* 0x00006300ff3c7624 */ /* 0x002fc800078e00ff */
[----:B------:R-:W-:-:S04]  /*70620*/  IMAD.SHL.U32 R60, R60, 0x40, RZ ;  /* 0x000000403c3c7824 */ /* 0x000fc800078e00ff */
[----:B------:R-:W-:-:S05]  /*70630*/  IMAD.SHL.U32 R60, R60, 0x2, RZ ;  /* 0x000000023c3c7824 */ /* 0x000fca00078e00ff */
[-C--:B------:R-:W-:Y:S02]  /*70640*/  IADD3 R0, P1, R0, R60.reuse, RZ ;  /* 0x0000003c00007210 */ /* 0x080fe40007f3e0ff */
[-C--:B------:R-:W-:Y:S02]  /*70650*/  IADD3 R45, P2, R45, R60.reuse, RZ ;  /* 0x0000003c2d2d7210 */ /* 0x080fe40007f5e0ff */
[-C--:B------:R-:W-:Y:S02]  /*70660*/  IADD3 R47, P3, R47, R60.reuse, RZ ;  /* 0x0000003c2f2f7210 */ /* 0x080fe40007f7e0ff */
[----:B------:R-:W-:Y:S01]  /*70670*/  IADD3 R11, P4, R11, R60, RZ ;  /* 0x0000003c0b0b7210 */ /* 0x000fe20007f9e0ff */
[----:B------:R1:W-:Y:S01]  /*70680*/  STL [R1+0x2224], R0 ;  /* 0x0022240001007387 */ /* 0x0003e20000100800 */
[----:B------:R0:W-:Y:S02]  /*70690*/  STL [R1+0x21f0], R44 ;  /* 0x0021f02c01007387 */ /* 0x0001e40000100800 */
[----:B------:R0:W-:Y:S02]  /*706a0*/  STL [R1+0x222c], R45 ;  /* 0x00222c2d01007387 */ /* 0x0001e40000100800 */
[----:B------:R0:W-:Y:S02]  /*706b0*/  STL [R1+0x21f8], R46 ;  /* 0x0021f82e01007387 */ /* 0x0001e40000100800 */
[--C-:B------:R-:W-:Y:S01]  /*706c0*/  IMAD.X R19, R19, 0x1, R3.reuse, P2 ;  /* 0x0000000113137824 */ /* 0x100fe200010e0603 */
[----:B------:R0:W-:Y:S01]  /*706d0*/  STL [R1+0x2234], R47 ;  /* 0x0022342f01007387 */ /* 0x0001e20000100800 */
[----:B------:R0:W-:Y:S03]  /*706e0*/  STL [R1+0x2200], R10 ;  /* 0x0022000a01007387 */ /* 0x0001e60000100800 */
[----:B-1----:R-:W1:Y:S01]  /*706f0*/  S2R R0, SR_TID.X ;  /* 0x0000000000007919 */ /* 0x002e620000002100 */
[----:B------:R-:W-:-:S02]  /*70700*/  IMAD.X R18, R18, 0x1, R3, P1 ;  /* 0x0000000112127824 */ /* 0x000fc400008e0603 */
[----:B------:R0:W-:Y:S02]  /*70710*/  STL [R1+0x2238], R11 ;  /* 0x0022380b01007387 */ /* 0x0001e40000100800 */
[----:B------:R0:W-:Y:S01]  /*70720*/  STL [R1+0x2208], R14 ;  /* 0x0022080e01007387 */ /* 0x0001e20000100800 */
[----:B------:R0:W-:Y:S01]  /*70730*/  STL [R1+0x2220], R19 ;  /* 0x0022201301007387 */ /* 0x0001e20000100800 */
[----:B------:R0:W-:Y:S02]  /*70740*/  STL [R1+0x2210], R15 ;  /* 0x0022100f01007387 */ /* 0x0001e40000100800 */
[----:B------:R0:W-:Y:S01]  /*70750*/  STL [R1+0x2218], R18 ;  /* 0x0022181201007387 */ /* 0x0001e20000100800 */
[----:B-1----:R-:W-:-:S05]  /*70760*/  LOP3.LUT R0, R0, 0x1f, RZ, 0xc0, !PT ;  /* 0x0000001f00007812 */ /* 0x002fca00078ec0ff */
[----:B------:R-:W-:Y:S02]  /*70770*/  IMAD.SHL.U32 R0, R0, 0x2, RZ ;  /* 0x0000000200007824 */ /* 0x000fe400078e00ff */
[----:B0-----:R-:W2:Y:S04]  /*70780*/  LDL.LU R18, [R1+0x2228] ;  /* 0x0022280001127983 */ /* 0x001ea80000300800 */
[----:B------:R-:W3:Y:S01]  /*70790*/  LDL.LU R19, [R1+0x2230] ;  /* 0x0022300001137983 */ /* 0x000ee20000300800 */
[----:B------:R-:W-:Y:S02]  /*707a0*/  IMAD.MOV.U32 R10, RZ, RZ, R5 ;  /* 0x000000ffff0a7224 */ /* 0x000fe400078e0005 */
[----:B------:R-:W-:Y:S02]  /*707b0*/  IMAD.MOV.U32 R5, RZ, RZ, R9 ;  /* 0x000000ffff057224 */ /* 0x000fe400078e0009 */
[----:B------:R-:W-:Y:S02]  /*707c0*/  IMAD.MOV.U32 R11, RZ, RZ, R8 ;  /* 0x000000ffff0b7224 */ /* 0x000fe400078e0008 */
[----:B--2---:R-:W-:-:S02]  /*707d0*/  IMAD.X R18, R18, 0x1, R3, P3 ;  /* 0x0000000112127824 */ /* 0x004fc400018e0603 */
[----:B---3--:R-:W-:-:S03]  /*707e0*/  IMAD.X R19, R19, 0x1, R3, P4 ;  /* 0x0000000113137824 */ /* 0x008fc600020e0603 */
[----:B------:R0:W-:Y:S04]  /*707f0*/  STL [R1+0x2228], R18 ;  /* 0x0022281201007387 */ /* 0x0001e80000100800 */
[----:B------:R0:W-:Y:S04]  /*70800*/  STL.64 [R1+0x940], R4 ;  /* 0x0009400401007387 */ /* 0x0001e80000100a00 */
[----:B------:R0:W-:Y:S04]  /*70810*/  STL [R1+0x2230], R19 ;  /* 0x0022301301007387 */ /* 0x0001e80000100800 */
[----:B------:R0:W-:Y:S01]  /*70820*/  STL.64 [R1+0x948], R10 ;  /* 0x0009480a01007387 */ /* 0x0001e20000100a00 */
[----:B------:R-:W-:Y:S01]  /*70830*/  @!P0 CALL.REL.NOINC `(.L_x_2) ;  /* 0x0000001000008944 */ /* 0x000fe20003c00000 */
[----:B------:R-:W-:Y:S05]  /*70840*/  BRA `(.L_x_3) ;  /* 0xfffbac3000007947 */ /* 0x000fea000383ffff */
.L_x_2:
[----:B------:R1:W-:Y:S04]  /*70850*/  STL [R1+0x2740], R30 ;  /* 0x0027401e01007387 */ /* 0x0003e80000100800 */
[----:B-1----:R-:W2:Y:S04]  /*70860*/  LDL.LU R30, [R1+0x178] ;  /* 0x00017800011e7983 */ /* 0x002ea80000300800 */
[----:B--2---:R1:W-:Y:S04]  /*70870*/  STL [R1+0x2748], R30 ;  /* 0x0027481e01007387 */ /* 0x0043e80000100800 */
[----:B-1----:R-:W2:Y:S04]  /*70880*/  LDL.LU R30, [R1+0x168] ;  /* 0x00016800011e7983 */ /* 0x002ea80000300800 */
[----:B--2---:R1:W-:Y:S04]  /*70890*/  STL [R1+0x2750], R30 ;  /* 0x0027501e01007387 */ /* 0x0043e80000100800 */
[----:B-1----:R-:W2:Y:S04]  /*708a0*/  LDL.LU R30, [R1+0x158] ;  /* 0x00015800011e7983 */ /* 0x002ea80000300800 */
[----:B--2---:R1:W-:Y:S04]  /*708b0*/  STL [R1+0x2758], R30 ;  /* 0x0027581e01007387 */ /* 0x0043e80000100800 */
[----:B------:R2:W-:Y:S01]  /*708c0*/  STL [R1+0x273c], R31 ;  /* 0x00273c1f01007387 */ /* 0x0005e20000100800 */
[----:B-1----:R-:W-:-:S03]  /*708d0*/  IMAD.MOV.U32 R30, RZ, RZ, R7 ;  /* 0x000000ffff1e7224 */ /* 0x002fc600078e0007 */
[----:B--2---:R-:W2:Y:S04]  /*708e0*/  LDL.LU R31, [R1+0x144] ;  /* 0x00014400011f7983 */ /* 0x004ea80000300800 */
[----:B--2---:R1:W-:Y:S04]  /*708f0*/  STL [R1+0x2744], R31 ;  /* 0x0027441f01007387 */ /* 0x0043e80000100800 */
        /* <DEDUP_REMOVED lines=9> */
[----:B------:R1:W-:Y:S04]  /*70990*/  STL [R1+0x2734], R35 ;  /* 0x0027342301007387 */ /* 0x0003e80000100800 */
[----:B-1----:R-:W3:Y:S04]  /*709a0*/  LDL.LU R35, [R1+0x154] ;  /* 0x0001540001237983 */ /* 0x002ee80000300800 */
[----:B------:R1:W-:Y:S04]  /*709b0*/  STL [R1+0x2730], R22 ;  /* 0x0027301601007387 */ /* 0x0003e80000100800 */
[----:B-1----:R-:W3:Y:S04]  /*709c0*/  LDL.LU R22, [R1+0x150] ;  /* 0x0001500001167983 */ /* 0x002ee80000300800 */
[----:B------:R1:W-:Y:S04]  /*709d0*/  STL [R1+0x272c], R23 ;  /* 0x00272c1701007387 */ /* 0x0003e80000100800 */
[----:B-1----:R-:W4:Y:S04]  /*709e0*/  LDL.LU R23, [R1+0x164] ;  /* 0x0001640001177983 */ /* 0x002f280000300800 */
[----:B------:R1:W-:Y:S04]  /*709f0*/  STL [R1+0x2728], R27 ;  /* 0x0027281b01007387 */ /* 0x0003e80000100800 */
[----:B-1----:R-:W4:Y:S04]  /*70a00*/  LDL.LU R27, [R1+0x160] ;  /* 0x00016000011b7983 */ /* 0x002f280000300800 */
[----:B------:R1:W-:Y:S04]  /*70a10*/  STL [R1+0x2724], R26 ;  /* 0x0027241a01007387 */ /* 0x0003e80000100800 */
[----:B-1----:R-:W2:Y:S04]  /*70a20*/  LDL.LU R26, [R1+0x174] ;  /* 0x00017400011a7983 */ /* 0x002ea80000300800 */
[----:B-----5:R-:W2:Y:S04]  /*70a30*/  LDL.LU R61, [R1+0x5f0] ;  /* 0x0005f000013d7983 */ /* 0x020ea80000300800 */
[----:B------:R-:W2:Y:S04]  /*70a40*/  LDL.LU R0, [R1+0x3dc] ;  /* 0x0003dc0001007983 */ /* 0x000ea80000300800 */
[----:B------:R-:W2:Y:S04]  /*70a50*/  LDL.LU R2, [R1+0x3d8] ;  /* 0x0003d80001027983 */ /* 0x000ea80000300800 */
[----:B------:R-:W2:Y:S04]  /*70a60*/  LDL.LU R3, [R1+0x75c] ;  /* 0x00075c0001037983 */ /* 0x000ea80000300800 */
        /* <DEDUP_REMOVED lines=67> */
[----:B------:R0:W-:Y:S01]  /*70ea0*/  STL [R1+0x2684], R36 ;  /* 0x0026842401007387 */ /* 0x0001e20000100800 */
[----:B------:R-:W-:-:S03]  /*70eb0*/  F2FP.BF16.PACK_AB R30, R31, R30 ;  /* 0x0000001e1f1e723e */ /* 0x000fc600000010ff */
        /* <DEDUP_REMOVED lines=13> */
[----:B------:R-:W2:Y:S04]  /*70f90*/  LDL.LU R31, [R1+0x275c] ;  /* 0x00275c00011f7983 */ /* 0x000ea80000300800 */
[----:B------:R0:W-:Y:S04]  /*70fa0*/  STL [R1+0x9cc], R30 ;  /* 0x0009cc1e01007387 */ /* 0x0001e80000100800 */
[----:B0-----:R-:W2:Y:S02]  /*70fb0*/  LDL.LU R30, [R1+0x2758] ;  /* 0x00275800011e7983 */ /* 0x001ea40000300800 */
[----:B--2---:R-:W-:-:S02]  /*70fc0*/  F2FP.BF16.PACK_AB R30, R31, R30 ;  /* 0x0000001e1f1e723e */ /* 0x004fc400000010ff */
        /* <DEDUP_REMOVED lines=9> */
[----:B------:R0:W-:Y:S01]  /*71060*/  STL [R1+0x9c0], R30 ;  /* 0x0009c01e01007387 */ /* 0x0001e20000100800 */
[----:B---3--:R-:W-:-:S03]  /*71070*/  F2FP.BF16.PACK_AB R22, R35, R22 ;  /* 0x000000162316723e */ /* 0x008fc600000010ff */
[----:B0-----:R-:W3:Y:S01]  /*71080*/  LDL.LU R30, [R1+0x2740] ;  /* 0x00274000011e7983 */ /* 0x001ee20000300800 */
[----:B----4-:R-:W-:Y:S02]  /*71090*/  F2FP.BF16.PACK_AB R27, R23, R27 ;  /* 0x0000001b171b723e */ /* 0x010fe400000010ff */
[----:B------:R-:W-:Y:S02]  /*710a0*/  F2FP.BF16.PACK_AB R56, R26, R56 ;  /* 0x000000381a38723e */ /* 0x000fe400000010ff */
[----:B------:R-:W-:Y:S02]  /*710b0*/  F2FP.BF16.PACK_AB R52, R57, R52 ;  /* 0x000000343934723e */ /* 0x000fe400000010ff */
[----:B------:R-:W-:Y:S02]  /*710c0*/  F2FP.BF16.PACK_AB R48, R53, R48 ;  /* 0x000000303530723e */ /* 0x000fe400000010ff */
[----:B------:R-:W-:Y:S02]  /*710d0*/  F2FP.BF16.PACK_AB R36, R49, R36 ;  /* 0x000000243124723e */ /* 0x000fe400000010ff */
[----:B------:R-:W-:-:S02]  /*710e0*/  F2FP.BF16.PACK_AB R32, R37, R32 ;  /* 0x000000202520723e */ /* 0x000fc400000010ff */
[----:B------:R-:W-:Y:S02]  /*710f0*/  F2FP.BF16.PACK_AB R28, R33, R28 ;  /* 0x0000001c211c723e */ /* 0x000fe400000010ff */
[----:B------:R-:W-:Y:S02]  /*71100*/  F2FP.BF16.PACK_AB R24, R29, R24 ;  /* 0x000000181d18723e */ /* 0x000fe400000010ff */
[----:B--2---:R-:W-:Y:S02]  /*71110*/  F2FP.BF16.PACK_AB R34, R31, R34 ;  /* 0x000000221f22723e */ /* 0x004fe400000010ff */
[----:B------:R-:W3:Y:S04]  /*71120*/  LDL.LU R31, [R1+0x273c] ;  /* 0x00273c00011f7983 */ /* 0x000ee80000300800 */
[----:B------:R0:W-:Y:S04]  /*71130*/  STL [R1+0x9bc], R34 ;  /* 0x0009bc2201007387 */ /* 0x0001e80000100800 */
[----:B0-----:R-:W2:Y:S04]  /*71140*/  LDL.LU R34, [R1+0x2738] ;  /* 0x0027380001227983 */ /* 0x001ea80000300800 */
[----:B------:R-:W2:Y:S04]  /*71150*/  LDL.LU R35, [R1+0x2734] ;  /* 0x0027340001237983 */ /* 0x000ea80000300800 */
[----:B------:R0:W-:Y:S01]  /*71160*/  STL [R1+0x9b8], R22 ;  /* 0x0009b81601007387 */ /* 0x0001e20000100800 */
[----:B------:R-:W-:-:S03]  /*71170*/  F2FP.BF16.PACK_AB R20, R25, R20 ;  /* 0x000000141914723e */ /* 0x000fc600000010ff */
[----:B0-----:R-:W4:Y:S04]  /*71180*/  LDL.LU R22, [R1+0x2730] ;  /* 0x0027300001167983 */ /* 0x001f280000300800 */
[----:B------:R-:W4:Y:S04]  /*71190*/  LDL.LU R23, [R1+0x272c] ;  /* 0x00272c0001177983 */ /* 0x000f280000300800 */
[----:B------:R0:W-:Y:S01]  /*711a0*/  STL [R1+0x9b4], R27 ;  /* 0x0009b41b01007387 */ /* 0x0001e20000100800 */
[----:B------:R-:W-:Y:S02]  /*711b0*/  F2FP.BF16.PACK_AB R16, R21, R16 ;  /* 0x000000101510723e */ /* 0x000fe400000010ff */
[----:B------:R-:W-:Y:S01]  /*711c0*/  F2FP.BF16.PACK_AB R17, R17, R12 ;  /* 0x0000000c1111723e */ /* 0x000fe200000010ff */
[----:B0-----:R-:W4:Y:S04]  /*711d0*/  LDL.LU R27, [R1+0x2728] ;  /* 0x00272800011b7983 */ /* 0x001f280000300800 */
[----:B------:R-:W4:Y:S01]  /*711e0*/  LDL.LU R26, [R1+0x2724] ;  /* 0x00272400011a7983 */ /* 0x000f220000300800 */
[----:B------:R-:W-:-:S02]  /*711f0*/  F2FP.BF16.PACK_AB R12, R13, R41 ;  /* 0x000000290d0c723e */ /* 0x000fc400000010ff */
[----:B------:R-:W-:Y:S01]  /*71200*/  F2FP.BF16.PACK_AB R13, R42, R59 ;  /* 0x0000003b2a0d723e */ /* 0x000fe200000010ff */
[----:B------:R-:W-:Y:S01]  /*71210*/  STL [R1+0x9b0], R56 ;  /* 0x0009b03801007387 */ /* 0x000fe20000100800 */
[----:B------:R-:W-:Y:S02]  /*71220*/  F2FP.BF16.PACK_AB R0, R0, R2 ;  /* 0x000000020000723e */ /* 0x000fe400000010ff */
[----:B------:R-:W-:Y:S01]  /*71230*/  F2FP.BF16.PACK_AB R3, R3, R60 ;  /* 0x0000003c0303723e */ /* 0x000fe200000010ff */
[----:B------:R-:W-:Y:S01]  /*71240*/  STL [R1+0x9ac], R52 ;  /* 0x0009ac3401007387 */ /* 0x000fe20000100800 */
[----:B------:R-:W-:-:S03]  /*71250*/  F2FP.BF16.PACK_AB R2, R4, R9 ;  /* 0x000000090402723e */ /* 0x000fc600000010ff */
        /* <DEDUP_REMOVED lines=8> */
[----:B------:R1:W-:Y:S01]  /*712e0*/  STL [R1+0x988], R12 ;  /* 0x0009880c01007387 */ /* 0x0003e20000100800 */
[----:B0-----:R-:W-:-:S05]  /*712f0*/  F2FP.BF16.PACK_AB R16, R40, R43 ;  /* 0x0000002b2810723e */ /* 0x001fca00000010ff */
[----:B------:R0:W-:Y:S01]  /*71300*/  STL [R1+0x984], R16 ;  /* 0x0009841001007387 */ /* 0x0001e20000100800 */
[----:B-1----:R-:W-:-:S03]  /*71310*/  F2FP.BF16.PACK_AB R12, R58, R55 ;  /* 0x000000373a0c723e */ /* 0x002fc600000010ff */
[----:B------:R1:W-:Y:S04]  /*71320*/  STL [R1+0x980], R13 ;  /* 0x0009800d01007387 */ /* 0x0003e80000100800 */
[----:B------:R1:W-:Y:S01]  /*71330*/  STL [R1+0x97c], R12 ;  /* 0x00097c0c01007387 */ /* 0x0003e20000100800 */
[----:B0-----:R-:W-:Y:S02]  /*71340*/  F2FP.BF16.PACK_AB R16, R54, R51 ;  /* 0x000000333610723e */ /* 0x001fe400000010ff */
[----:B-1----:R-:W-:-:S03]  /*71350*/  F2FP.BF16.PACK_AB R13, R50, R39 ;  /* 0x00000027320d723e */ /* 0x002fc600000010ff */
[----:B------:R-:W-:Y:S01]  /*71360*/  STL [R1+0x978], R16 ;  /* 0x0009781001007387 */ /* 0x000fe20000100800 */
[----:B------:R-:W-:-:S03]  /*71370*/  F2FP.BF16.PACK_AB R12, R38, R61 ;  /* 0x0000003d260c723e */ /* 0x000fc600000010ff */
[----:B------:R-:W-:Y:S04]  /*71380*/  STL [R1+0x974], R13 ;  /* 0x0009740d01007387 */ /* 0x000fe80000100800 */
[----:B------:R-:W-:Y:S04]  /*71390*/  STL [R1+0x970], R12 ;  /* 0x0009700c01007387 */ /* 0x000fe80000100800 */
[----:B------:R0:W-:Y:S04]  /*713a0*/  STL [R1+0x94c], R0 ;  /* 0x00094c0001007387 */ /* 0x0001e80000100800 */
[----:B------:R1:W-:Y:S04]  /*713b0*/  STL [R1+0x948], R3 ;  /* 0x0009480301007387 */ /* 0x0003e80000100800 */
[----:B------:R1:W-:Y:S01]  /*713c0*/  STL [R1+0x944], R2 ;  /* 0x0009440201007387 */ /* 0x0003e20000100800 */
[----:B0-----:R-:W-:-:S02]  /*713d0*/  F2FP.BF16.PACK_AB R0, R5, R8 ;  /* 0x000000080500723e */ /* 0x001fc400000010ff */
[----:B-1----:R-:W-:-:S03]  /*713e0*/  F2FP.BF16.PACK_AB R3, R44, R45 ;  /* 0x0000002d2c03723e */ /* 0x002fc600000010ff */
[----:B------:R0:W-:Y:S01]  /*713f0*/  STL [R1+0x940], R0 ;  /* 0x0009400001007387 */ /* 0x0001e20000100800 */
[----:B------:R-:W-:-:S03]  /*71400*/  F2FP.BF16.PACK_AB R2, R46, R47 ;  /* 0x0000002f2e02723e */ /* 0x000fc600000010ff */
[----:B------:R1:W-:Y:S04]  /*71410*/  STL [R1+0x75c], R3 ;  /* 0x00075c0301007387 */ /* 0x0003e80000100800 */
[----:B------:R1:W-:Y:S01]  /*71420*/  STL [R1+0x758], R2 ;  /* 0x0007580201007387 */ /* 0x0003e20000100800 */
[----:B0-----:R-:W-:Y:S02]  /*71430*/  F2FP.BF16.PACK_AB R0, R6, R7 ;  /* 0x000000070600723e */ /* 0x001fe400000010ff */
[----:B-1----:R-:W-:-:S03]  /*71440*/  F2FP.BF16.PACK_AB R3, R10, R11 ;  /* 0x0000000b0a03723e */ /* 0x002fc600000010ff */
[----:B------:R0:W-:Y:S01]  /*71450*/  STL [R1+0x754], R0 ;  /* 0x0007540001007387 */ /* 0x0001e20000100800 */
[----:B------:R-:W-:-:S03]  /*71460*/  F2FP.BF16.PACK_AB R2, R14, R15 ;  /* 0x0000000f0e02723e */ /* 0x000fc600000010ff */
[----:B------:R3:W-:Y:S04]  /*71470*/  STL [R1+0x750], R3 ;  /* 0x0007500301007387 */ /* 0x0007e80000100800 */
[----:B------:R2:W-:Y:S01]  /*71480*/  STL [R1+0x5fc], R2 ;  /* 0x0005fc0201007387 */ /* 0x0005e20000100800 */
[----:B0-----:R-:W-:-:S05]  /*71490*/  F2FP.BF16.PACK_AB R0, R18, R19 ;  /* 0x000000131200723e */ /* 0x001fca00000010ff */
[----:B------:R4:W-:Y:S01]  /*714a0*/  STL [R1+0x5f8], R0 ;  /* 0x0005f80001007387 */ /* 0x0009e20000100800 */
[----:B---3--:R-:W-:-:S05]  /*714b0*/  F2FP.BF16.PACK_AB R3, R31, R30 ;  /* 0x0000001e1f03723e */ /* 0x008fca00000010ff */
[----:B------:R-:W-:Y:S01]  /*714c0*/  STL [R1+0x5f4], R3 ;  /* 0x0005f40301007387 */ /* 0x000fe20000100800 */
[----:B--2---:R-:W-:-:S05]  /*714d0*/  F2FP.BF16.PACK_AB R2, R35, R34 ;  /* 0x000000222302723e */ /* 0x004fca00000010ff */
[----:B------:R-:W-:Y:S04]  /*714e0*/  STL [R1+0x5f0], R2 ;  /* 0x0005f00201007387 */ /* 0x000fe80000100800 */
[----:B------:R-:W2:Y:S01]  /*714f0*/  LDL.LU R39, [R1+0x1a4] ;  /* 0x0001a40001277983 */ /* 0x000ea20000300800 */
[----:B----4-:R-:W-:-:S05]  /*71500*/  F2FP.BF16.PACK_AB R0, R23, R22 ;  /* 0x000000161700723e */ /* 0x010fca00000010ff */
[----:B------:R0:W-:Y:S01]  /*71510*/  STL [R1+0x5ec], R0 ;  /* 0x0005ec0001007387 */ /* 0x0001e20000100800 */
[----:B------:R-:W-:-:S03]  /*71520*/  IMAD.MOV.U32 R38, RZ, RZ, R27 ;  /* 0x000000ffff267224 */ /* 0x000fc600078e001b */
[----:B--2---:R1:W-:Y:S04]  /*71530*/  STL [R1+0x2720], R39 ;  /* 0x0027202701007387 */ /* 0x0043e80000100800 */
[----:B------:R-:W2:Y:S04]  /*71540*/  LDL.LU R50, [R1+0x1a0] ;  /* 0x0001a00001327983 */ /* 0x000ea80000300800 */
[----:B------:R-:W3:Y:S04]  /*71550*/  LDL.LU R51, [R1+0x1b4] ;  /* 0x0001b40001337983 */ /* 0x000ee80000300800 */
[----:B------:R-:W3:Y:S04]  /*71560*/  LDL.LU R54, [R1+0x1b0] ;  /* 0x0001b00001367983 */ /* 0x000ee80000300800 */
[----:B------:R-:W4:Y:S04]  /*71570*/  LDL.LU R55, [R1+0x41c] ;  /* 0x00041c0001377983 */ /* 0x000f280000300800 */
[----:B------:R-:W4:Y:S04]  /*71580*/  LDL.LU R58, [R1+0x418] ;  /* 0x00041800013a7983 */ /* 0x000f280000300800 */
        /* <DEDUP_REMOVED lines=44> */
[----:B-1----:R-:W-:-:S03]  /*71850*/  IMAD.MOV.U32 R39, RZ, RZ, R26 ;  /* 0x000000ffff277224 */ /* 0x002fc600078e001a */
[----:B------:R-:W2:Y:S04]  /*71860*/  LDL.LU R18, [R1+0x7b4] ;  /* 0x0007b40001127983 */ /* 0x000ea80000300800 */
[----:B------:R-:W2:Y:S04]  /*71870*/  LDL.LU R19, [R1+0x7b0] ;  /* 0x0007b00001137983 */ /* 0x000ea80000300800 */
[----:B------:R-:W2:Y:S04]  /*71880*/  LDL.LU R22, [R1+0x1cc] ;  /* 0x0001cc0001167983 */ /* 0x000ea80000300800 */
[----:B------:R-:W2:Y:S04]  /*71890*/  LDL.LU R23, [R1+0x1c8] ;  /* 0x0001c80001177983 */ /* 0x000ea80000300800 */
[----:B------:R-:W2:Y:S04]  /*718a0*/  LDL.LU R26, [R1+0x1dc] ;  /* 0x0001dc00011a7983 */ /* 0x000ea80000300800 */
[----:B------:R-:W2:Y:S01]  /*718b0*/  LDL.LU R27, [R1+0x1d8] ;  /* 0x0001d800011b7983 */ /* 0x000ea20000300800 */
[----:B------:R-:W-:-:S03]  /*718c0*/  F2FP.BF16.PACK_AB R38, R39, R38 ;  /* 0x000000262726723e */ /* 0x000fc600000010ff */
[----:B------:R-:W2:Y:S04]  /*718d0*/  LDL.LU R30, [R1+0x1ec] ;  /* 0x0001ec00011e7983 */ /* 0x000ea80000300800 */
[----:B------:R-:W2:Y:S04]  /*718e0*/  LDL.LU R31, [R1+0x1e8] ;  /* 0x0001e800011f7983 */ /* 0x000ea80000300800 */
[----:B------:R-:W2:Y:S04]  /*718f0*/  LDL.LU R34, [R1+0x1fc] ;  /* 0x0001fc0001227983 */ /* 0x000ea80000300800 */
[----:B------:R-:W2:Y:S04]  /*71900*/  LDL.LU R35, [R1+0x1f8] ;  /* 0x0001f80001237983 */ /* 0x000ea80000300800 */
[----:B------:R-:W2:Y:S04]  /*71910*/  LDL.LU R39, [R1+0x2720] ;  /* 0x0027200001277983 */ /* 0x000ea80000300800 */
[----:B------:R0:W-:Y:S04]  /*71920*/  STL [R1+0x5e8], R38 ;  /* 0x0005e82601007387 */ /* 0x0001e80000100800 */
[----:B0-----:R-:W4:Y:S01]  /*71930*/  LDL.LU R38, [R1+0x271c] ;  /* 0x00271c0001267983 */ /* 0x001f220000300800 */
[----:B---3--:R-:W-:-:S02]  /*71940*/  F2FP.BF16.PACK_AB R54, R51, R54 ;  /* 0x000000363336723e */ /* 0x008fc400000010ff */
[----:B--2---:R-:W-:Y:S02]  /*71950*/  F2FP.BF16.PACK_AB R50, R39, R50 ;  /* 0x000000322732723e */ /* 0x004fe400000010ff */
[----:B------:R-:W2:Y:S04]  /*71960*/  LDL.LU R39, [R1+0x2718] ;  /* 0x0027180001277983 */ /* 0x000ea80000300800 */
[----:B------:R0:W-:Y:S04]  /*71970*/  STL [R1+0x5e4], R50 ;  /* 0x0005e43201007387 */ /* 0x0001e80000100800 */
[----:B0-----:R-:W3:Y:S04]  /*71980*/  LDL.LU R50, [R1+0x2714] ;  /* 0x0027140001327983 */ /* 0x001ee80000300800 */
[----:B------:R-:W3:Y:S01]  /*71990*/  LDL.LU R51, [R1+0x2710] ;  /* 0x0027100001337983 */ /* 0x000ee20000300800 */
[----:B----4-:R-:W-:-:S02]  /*719a0*/  F2FP.BF16.PACK_AB R58, R55, R58 ;  /* 0x0000003a373a723e */ /* 0x010fc400000010ff */
[----:B------:R-:W-:Y:S01]  /*719b0*/  F2FP.BF16.PACK_AB R56, R59, R56 ;  /* 0x000000383b38723e */ /* 0x000fe200000010ff */
[----:B------:R0:W-:Y:S01]  /*719c0*/  STL [R1+0x5e0], R54 ;  /* 0x0005e03601007387 */ /* 0x0001e20000100800 */
[----:B------:R-:W-:Y:S02]  /*719d0*/  F2FP.BF16.PACK_AB R52, R57, R52 ;  /* 0x000000343934723e */ /* 0x000fe400000010ff */
[----:B------:R-:W-:Y:S02]  /*719e0*/  F2FP.BF16.PACK_AB R48, R53, R48 ;  /* 0x000000303530723e */ /* 0x000fe400000010ff */
[----:B------:R-:W-:Y:S01]  /*719f0*/  F2FP.BF16.PACK_AB R36, R49, R36 ;  /* 0x000000243124723e */ /* 0x000fe200000010ff */
[----:B0-----:R-:W4:Y:S01]  /*71a00*/  LDL.LU R54, [R1+0x270c] ;  /* 0x00270c0001367983 */ /* 0x001f220000300800 */
[----:B------:R-:W-:-:S03]  /*71a10*/  F2FP.BF16.PACK_AB R32, R37, R32 ;  /* 0x000000202520723e */ /* 0x000fc600000010ff */
[----:B------:R-:W4:Y:S01]  /*71a20*/  LDL.LU R55, [R1+0x2708] ;  /* 0x0027080001377983 */ /* 0x000f220000300800 */
[----:B------:R-:W-:-:S03]  /*71a30*/  F2FP.BF16.PACK_AB R28, R33, R28 ;  /* 0x0000001c211c723e */ /* 0x000fc600000010ff */
[----:B------:R0:W-:Y:S01]  /*71a40*/  STL [R1+0x5dc], R58 ;  /* 0x0005dc3a01007387 */ /* 0x0001e20000100800 */
[----:B------:R-:W-:Y:S02]  /*71a50*/  F2FP.BF16.PACK_AB R24, R29, R24 ;  /* 0x000000181d18723e */ /* 0x000fe400000010ff */
[----:B------:R-:W-:Y:S02]  /*71a60*/  F2FP.BF16.PACK_AB R20, R25, R20 ;  /* 0x000000141914723e */ /* 0x000fe400000010ff */
[----:B------:R-:W-:Y:S01]  /*71a70*/  F2FP.BF16.PACK_AB R16, R21, R16 ;  /* 0x000000101510723e */ /* 0x000fe200000010ff */
[----:B0-----:R-:W4:Y:S04]  /*71a80*/  LDL.LU R58, [R1+0x2704] ;  /* 0x00270400013a7983 */ /* 0x001f280000300800 */
[----:B------:R-:W4:Y:S04]  /*71a90*/  LDL.LU R59, [R1+0x2700] ;  /* 0x00270000013b7983 */ /* 0x000f280000300800 */
[----:B------:R-:W-:Y:S01]  /*71aa0*/  STL [R1+0x5d8], R56 ;  /* 0x0005d83801007387 */ /* 0x000fe20000100800 */
[----:B------:R-:W-:-:S03]  /*71ab0*/  F2FP.BF16.PACK_AB R17, R17, R12 ;  /* 0x0000000c1111723e */ /* 0x000fc600000010ff */
[----:B------:R-:W-:Y:S01]  /*71ac0*/  STL [R1+0x5d4], R52 ;  /* 0x0005d43401007387 */ /* 0x000fe20000100800 */
[----:B------:R-:W-:-:S03]  /*71ad0*/  F2FP.BF16.PACK_AB R12, R13, R41 ;  /* 0x000000290d0c723e */ /* 0x000fc600000010ff */
[----:B------:R-:W-:Y:S04]  /*71ae0*/  STL [R1+0x5d0], R48 ;  /* 0x0005d03001007387 */ /* 0x000fe80000100800 */
[----:B------:R-:W-:Y:S04]  /*71af0*/  STL [R1+0x40c], R36 ;  /* 0x00040c2401007387 */ /* 0x000fe80000100800 */
[----:B------:R-:W-:Y:S04]  /*71b00*/  STL [R1+0x408], R32 ;  /* 0x0004082001007387 */ /* 0x000fe80000100800 */
[----:B------:R-:W-:Y:S04]  /*71b10*/  STL [R1+0x404], R28 ;  /* 0x0004041c01007387 */ /* 0x000fe80000100800 */
[----:B------:R-:W-:Y:S01]  /*71b20*/  STL [R1+0x400], R24 ;  /* 0x0004001801007387 */ /* 0x000fe20000100800 */
[----:B------:R-:W-:-:S03]  /*71b30*/  F2FP.BF16.PACK_AB R13, R42, R61 ;  /* 0x0000003d2a0d723e */ /* 0x000fc600000010ff */
[----:B------:R-:W-:Y:S04]  /*71b40*/  STL [R1+0x3fc], R20 ;  /* 0x0003fc1401007387 */ /* 0x000fe80000100800 */
[----:B------:R0:W-:Y:S04]  /*71b50*/  STL [R1+0x3f8], R16 ;  /* 0x0003f81001007387 */ /* 0x0001e80000100800 */
[----:B------:R-:W-:Y:S04]  /*71b60*/  STL [R1+0x3f4], R17 ;  /* 0x0003f41101007387 */ /* 0x000fe80000100800 */
[----:B------:R1:W-:Y:S01]  /*71b70*/  STL [R1+0x3f0], R12 ;  /* 0x0003f00c01007387 */ /* 0x0003e20000100800 */
[----:B0-----:R-:W-:-:S05]  /*71b80*/  F2FP.BF16.PACK_AB R16, R40, R43 ;  /* 0x0000002b2810723e */ /* 0x001fca00000010ff */
[----:B------:R-:W-:Y:S01]  /*71b90*/  STL [R1+0x3ec], R16 ;  /* 0x0003ec1001007387 */ /* 0x000fe20000100800 */
[----:B-1----:R-:W-:Y:S02]  /*71ba0*/  F2FP.BF16.PACK_AB R12, R0, R2 ;  /* 0x00000002000c723e */ /* 0x002fe400000010ff */
[----:B------:R-:W-:Y:S02]  /*71bb0*/  F2FP.BF16.PACK_AB R2, R3, R60 ;  /* 0x0000003c0302723e */ /* 0x000fe400000010ff */
[----:B------:R-:W-:Y:S01]  /*71bc0*/  F2FP.BF16.PACK_AB R0, R4, R9 ;  /* 0x000000090400723e */ /* 0x000fe200000010ff */
[----:B------:R-:W-:Y:S01]  /*71bd0*/  STL [R1+0x3e8], R13 ;  /* 0x0003e80d01007387 */ /* 0x000fe20000100800 */
[----:B------:R-:W-:-:S03]  /*71be0*/  F2FP.BF16.PACK_AB R3, R5, R8 ;  /* 0x000000080503723e */ /* 0x000fc600000010ff */
        /* <DEDUP_REMOVED lines=24> */
[----:B--2---:R-:W-:-:S05]  /*71d70*/  F2FP.BF16.PACK_AB R0, R39, R38 ;  /* 0x000000262700723e */ /* 0x004fca00000010ff */
[----:B------:R0:W-:Y:S01]  /*71d80*/  STL [R1+0x20c], R0 ;  /* 0x00020c0001007387 */ /* 0x0001e20000100800 */
[----:B---3--:R-:W-:-:S05]  /*71d90*/  F2FP.BF16.PACK_AB R3, R51, R50 ;  /* 0x000000323303723e */ /* 0x008fca00000010ff */
[----:B------:R-:W-:Y:S04]  /*71da0*/  STL [R1+0x208], R3 ;  /* 0x0002080301007387 */ /* 0x000fe80000100800 */
[----:B------:R-:W2:Y:S01]  /*71db0*/  LDL.LU R56, [R1+0x468] ;  /* 0x0004680001387983 */ /* 0x000ea20000300800 */
[----:B----4-:R-:W-:-:S05]  /*71dc0*/  F2FP.BF16.PACK_AB R2, R55, R54 ;  /* 0x000000363702723e */ /* 0x010fca00000010ff */
[----:B------:R-:W-:Y:S01]  /*71dd0*/  STL [R1+0x204], R2 ;  /* 0x0002040201007387 */ /* 0x000fe20000100800 */
[----:B0-----:R-:W-:-:S03]  /*71de0*/  F2FP.BF16.PACK_AB R0, R59, R58 ;  /* 0x0000003a3b00723e */ /* 0x001fc600000010ff */
[----:B--2---:R0:W-:Y:S04]  /*71df0*/  STL [R1+0x26f8], R56 ;  /* 0x0026f83801007387 */ /* 0x0041e80000100800 */
[----:B------:R-:W-:Y:S04]  /*71e00*/  STL [R1+0x200], R0 ;  /* 0x0002000001007387 */ /* 0x000fe80000100800 */
[----:B0-----:R-:W2:Y:S04]  /*71e10*/  LDL.LU R56, [R1+0x458] ;  /* 0x0004580001387983 */ /* 0x001ea80000300800 */
[----:B------:R-:W3:Y:S04]  /*71e20*/  LDL.LU R57, [R1+0x47c] ;  /* 0x00047c0001397983 */ /* 0x000ee80000300800 */
[----:B---3--:R0:W-:Y:S04]  /*71e30*/  STL [R1+0x26f4], R57 ;  /* 0x0026f43901007387 */ /* 0x0081e80000100800 */
[----:B0-----:R-:W3:Y:S04]  /*71e40*/  LDL.LU R57, [R1+0x46c] ;  /* 0x00046c0001397983 */ /* 0x001ee80000300800 */
[----:B---3--:R0:W-:Y:S04]  /*71e50*/  STL [R1+0x26fc], R57 ;  /* 0x0026fc3901007387 */ /* 0x0081e80000100800 */
[----:B0-----:R-:W2:Y:S04]  /*71e60*/  LDL.LU R57, [R1+0x45c] ;  /* 0x00045c0001397983 */ /* 0x001ea80000300800 */
[----:B------:R-:W3:Y:S04]  /*71e70*/  LDL.LU R52, [R1+0x478] ;  /* 0x0004780001347983 */ /* 0x000ee80000300800 */
[----:B------:R-:W4:Y:S04]  /*71e80*/  LDL.LU R53, [R1+0x48c] ;  /* 0x00048c0001357983 */ /* 0x000f280000300800 */
[----:B------:R-:W4:Y:S04]  /*71e90*/  LDL.LU R48, [R1+0x488] ;  /* 0x0004880001307983 */ /* 0x000f280000300800 */
        /* <DEDUP_REMOVED lines=56> */
[----:B--2---:R-:W-:-:S03]  /*72220*/  F2FP.BF16.PACK_AB R56, R57, R56 ;  /* 0x000000383938723e */ /* 0x004fc600000010ff */
[----:B------:R-:W2:Y:S04]  /*72230*/  LDL.LU R57, [R1+0x26fc] ;  /* 0x0026fc0001397983 */ /* 0x000ea80000300800 */
[----:B------:R0:W-:Y:S04]  /*72240*/  STL [R1+0x1fc], R56 ;  /* 0x0001fc3801007387 */ /* 0x0001e80000100800 */
[----:B0-----:R-:W2:Y:S02]  /*72250*/  LDL.LU R56, [R1+0x26f8] ;  /* 0x0026f80001387983 */ /* 0x001ea40000300800 */
[----:B--2---:R-:W-:-:S02]  /*72260*/  F2FP.BF16.PACK_AB R56, R57, R56 ;  /* 0x000000383938723e */ /* 0x004fc400000010ff */
[----:B------:R-:W2:Y:S01]  /*72270*/  LDL.LU R57, [R1+0x26f4] ;  /* 0x0026f40001397983 */ /* 0x000ea20000300800 */
[----:B----4-:R-:W-:Y:S02]  /*72280*/  F2FP.BF16.PACK_AB R48, R53, R48 ;  /* 0x000000303530723e */ /* 0x010fe400000010ff */
[----:B---3--:R-:W-:Y:S01]  /*72290*/  F2FP.BF16.PACK_AB R36, R49, R36 ;  /* 0x000000243124723e */ /* 0x008fe200000010ff */
[----:B------:R-:W-:Y:S01]  /*722a0*/  STL [R1+0x1f8], R56 ;  /* 0x0001f83801007387 */ /* 0x000fe20000100800 */
[----:B------:R-:W-:Y:S02]  /*722b0*/  F2FP.BF16.PACK_AB R32, R37, R32 ;  /* 0x000000202520723e */ /* 0x000fe400000010ff */
[----:B------:R-:W-:Y:S02]  /*722c0*/  F2FP.BF16.PACK_AB R28, R33, R28 ;  /* 0x0000001c211c723e */ /* 0x000fe400000010ff */
[----:B------:R-:W-:Y:S02]  /*722d0*/  F2FP.BF16.PACK_AB R24, R29, R24 ;  /* 0x000000181d18723e */ /* 0x000fe400000010ff */
[----:B------:R-:W-:-:S02]  /*722e0*/  F2FP.BF16.PACK_AB R20, R25, R20 ;  /* 0x000000141914723e */ /* 0x000fc400000010ff */
[----:B------:R-:W-:Y:S02]  /*722f0*/  F2FP.BF16.PACK_AB R16, R21, R16 ;  /* 0x000000101510723e */ /* 0x000fe400000010ff */
[----:B------:R-:W-:Y:S02]  /*72300*/  F2FP.BF16.PACK_AB R17, R17, R12 ;  /* 0x0000000c1111723e */ /* 0x000fe400000010ff */
[----:B------:R-:W-:Y:S02]  /*72310*/  F2FP.BF16.PACK_AB R12, R13, R41 ;  /* 0x000000290d0c723e */ /* 0x000fe400000010ff */
[----:B------:R-:W-:Y:S02]  /*72320*/  F2FP.BF16.PACK_AB R13, R42, R61 ;  /* 0x0000003d2a0d723e */ /* 0x000fe400000010ff */
[----:B--2---:R-:W-:-:S05]  /*72330*/  F2FP.BF16.PACK_AB R52, R57, R52 ;  /* 0x000000343934723e */ /* 0x004fca00000010ff */
        /* <DEDUP_REMOVED lines=24> */
[----:B--2---:R-:W-:-:S03]  /*724c0*/  F2FP.BF16.PACK_AB R3, R6, R7 ;  /* 0x000000070603723e */ /* 0x004fc600000010ff */
[----:B------:R1:W-:Y:S04]  /*724d0*/  STL [R1+0x1b0], R0 ;  /* 0x0001b00001007387 */ /* 0x0003e80000100800 */
[----:B------:R2:W-:Y:S01]  /*724e0*/  STL [R1+0x1ac], R3 ;  /* 0x0001ac0301007387 */ /* 0x0005e20000100800 */
[----:B0-----:R-:W-:Y:S02]  /*724f0*/  F2FP.BF16.PACK_AB R2, R10, R11 ;  /* 0x0000000b0a02723e */ /* 0x001fe400000010ff */
        /* <DEDUP_REMOVED lines=16> */
[----:B------:R-:W-:Y:S04]  /*72600*/  STL [R1+0x188], R3 ;  /* 0x0001880301007387 */ /* 0x000fe80000100800 */
[----:B------:R-:W2:Y:S01]  /*72610*/  LDL.LU R56, [R1+0x4a8] ;  /* 0x0004a80001387983 */ /* 0x000ea20000300800 */
[----:B0-----:R-:W-:Y:S02]  /*72620*/  F2FP.BF16.PACK_AB R2, R54, R55 ;  /* 0x000000373602723e */ /* 0x001fe400000010ff */
[----:B-1----:R-:W-:-:S03]  /*72630*/  F2FP.BF16.PACK_AB R0, R58, R59 ;  /* 0x0000003b3a00723e */ /* 0x002fc600000010ff */
[----:B------:R-:W-:Y:S04]  /*72640*/  STL [R1+0x184], R2 ;  /* 0x0001840201007387 */ /* 0x000fe80000100800 */
        /* <DEDUP_REMOVED lines=98> */
[----:B------:R-:W-:Y:S01]  /*72c70*/  F2FP.BF16.PACK_AB R2, R3, R60 ;  /* 0x0000003c0302723e */ /* 0x000fe200000010ff */
[----:B------:R-:W-:Y:S01]  /*72c80*/  STL [R1+0x148], R13 ;  /* 0x0001480d01007387 */ /* 0x000fe20000100800 */
[----:B------:R-:W-:Y:S02]  /*72c90*/  F2FP.BF16.PACK_AB R0, R4, R9 ;  /* 0x000000090400723e */ /* 0x000fe400000010ff */
[----:B------:R-:W-:Y:S01]  /*72ca0*/  F2FP.BF16.PACK_AB R3, R5, R8 ;  /* 0x000000080503723e */ /* 0x000fe200000010ff */
[----:B------:R-:W-:Y:S04]  /*72cb0*/  STL [R1+0x144], R12 ;  /* 0x0001440c01007387 */ /* 0x000fe80000100800 */
[----:B------:R0:W-:Y:S04]  /*72cc0*/  STL [R1+0x140], R2 ;  /* 0x0001400201007387 */ /* 0x0001e80000100800 */
[----:B------:R1:W-:Y:S01]  /*72cd0*/  STL [R1+0x13c], R0 ;  /* 0x00013c0001007387 */ /* 0x0003e20000100800 */
[----:B0-----:R-:W-:-:S03]  /*72ce0*/  F2FP.BF16.PACK_AB R2, R44, R45 ;  /* 0x0000002d2c02723e */ /* 0x001fc600000010ff */
[----:B------:R0:W-:Y:S01]  /*72cf0*/  STL [R1+0x138], R3 ;  /* 0x0001380301007387 */ /* 0x0001e20000100800 */
[----:B-1----:R-:W-:-:S03]  /*72d00*/  F2FP.BF16.PACK_AB R0, R46, R47 ;  /* 0x0000002f2e00723e */ /* 0x002fc600000010ff */
[----:B------:R1:W-:Y:S01]  /*72d10*/  STL [R1+0x134], R2 ;  /* 0x0001340201007387 */ /* 0x0003e20000100800 */
[----:B0-----:R-:W-:-:S03]  /*72d20*/  F2FP.BF16.PACK_AB R3, R6, R7 ;  /* 0x000000070603723e */ /* 0x001fc600000010ff */
[----:B------:R0:W-:Y:S01]  /*72d30*/  STL [R1+0x130], R0 ;  /* 0x0001300001007387 */ /* 0x0001e20000100800 */
[----:B-1----:R-:W-:-:S03]  /*72d40*/  F2FP.BF16.PACK_AB R2, R10, R11 ;  /* 0x0000000b0a02723e */ /* 0x002fc600000010ff */
        /* <DEDUP_REMOVED lines=18> */
[----:B------:R-:W-:Y:S04]  /*72e70*/  STL [R1+0x108], R3 ;  /* 0x0001080301007387 */ /* 0x000fe80000100800 */
[----:B------:R-:W2:Y:S04]  /*72e80*/  LDL.LU R56, [R1+0x4d8] ;  /* 0x0004d80001387983 */ /* 0x000ea80000300800 */
[----:B------:R-:W-:Y:S04]  /*72e90*/  STL [R1+0x104], R2 ;  /* 0x0001040201007387 */ /* 0x000fe80000100800 */
[----:B------:R-:W3:Y:S01]  /*72ea0*/  LDL.LU R57, [R1+0x4ec] ;  /* 0x0004ec0001397983 */ /* 0x000ee20000300800 */
[----:B0-----:R-:W-:-:S05]  /*72eb0*/  F2FP.BF16.PACK_AB R0, R58, R59 ;  /* 0x0000003b3a00723e */ /* 0x001fca00000010ff */
[----:B------:R-:W-:Y:S04]  /*72ec0*/  STL [R1+0x100], R0 ;  /* 0x0001000001007387 */ /* 0x000fe80000100800 */
        /* <DEDUP_REMOVED lines=63> */
[----:B------:R-:W-:Y:S01]  /*732c0*/  STL [R1+0xfc], R56 ;  /* 0x0000fc3801007387 */ /* 0x000fe20000100800 */
[----:B----4-:R-:W-:Y:S02]  /*732d0*/  F2FP.BF16.PACK_AB R48, R53, R48 ;  /* 0x000000303530723e */ /* 0x010fe400000010ff */
[----:B---3--:R-:W-:Y:S02]  /*732e0*/  F2FP.BF16.PACK_AB R36, R49, R36 ;  /* 0x000000243124723e */ /* 0x008fe400000010ff */
[----:B------:R-:W-:Y:S02]  /*732f0*/  F2FP.BF16.PACK_AB R32, R37, R32 ;  /* 0x000000202520723e */ /* 0x000fe400000010ff */
[----:B------:R-:W-:-:S02]  /*73300*/  F2FP.BF16.PACK_AB R28, R33, R28 ;  /* 0x0000001c211c723e */ /* 0x000fc400000010ff */
[----:B------:R-:W-:Y:S02]  /*73310*/  F2FP.BF16.PACK_AB R24, R29, R24 ;  /* 0x000000181d18723e */ /* 0x000fe400000010ff */
[----:B------:R-:W-:Y:S02]  /*73320*/  F2FP.BF16.PACK_AB R20, R25, R20 ;  /* 0x000000141914723e */ /* 0x000fe400000010ff */
[----:B------:R-:W-:Y:S02]  /*73330*/  F2FP.BF16.PACK_AB R16, R21, R16 ;  /* 0x000000101510723e */ /* 0x000fe400000010ff */
[----:B------:R-:W-:Y:S02]  /*73340*/  F2FP.BF16.PACK_AB R17, R17, R12 ;  /* 0x0000000c1111723e */ /* 0x000fe400000010ff */
[----:B------:R-:W-:Y:S02]  /*73350*/  F2FP.BF16.PACK_AB R12, R13, R41 ;  /* 0x000000290d0c723e */ /* 0x000fe400000010ff */
[----:B------:R-:W-:-:S02]  /*73360*/  F2FP.BF16.PACK_AB R13, R42, R61 ;  /* 0x0000003d2a0d723e */ /* 0x000fc400000010ff */
        /* <DEDUP_REMOVED lines=115> */
[----:B------:R0:W-:Y:S01]  /*73aa0*/  STL [R1+0x80], R42 ;  /* 0x0000802a01007387 */ /* 0x0001e20000100800 */
[----:B----4-:R-:W-:-:S03]  /*73ab0*/  F2FP.BF16.PACK_AB R13, R41, R13 ;  /* 0x0000000d290d723e */ /* 0x010fc600000010ff */
[----:B0-----:R-:W4:Y:S01]  /*73ac0*/  LDL.LU R42, [R1+0x26dc] ;  /* 0x0026dc00012a7983 */ /* 0x001f220000300800 */
[----:B---3--:R-:W-:Y:S02]  /*73ad0*/  F2FP.BF16.PACK_AB R17, R12, R17 ;  /* 0x000000110c11723e */ /* 0x008fe400000010ff */
[----:B------:R-:W-:Y:S02]  /*73ae0*/  F2FP.BF16.PACK_AB R21, R16, R21 ;  /* 0x000000151015723e */ /* 0x000fe400000010ff */
[----:B------:R-:W-:Y:S02]  /*73af0*/  F2FP.BF16.PACK_AB R25, R20, R25 ;  /* 0x000000191419723e */ /* 0x000fe400000010ff */
[----:B------:R-:W-:Y:S02]  /*73b00*/  F2FP.BF16.PACK_AB R56, R24, R56 ;  /* 0x000000381838723e */ /* 0x000fe400000010ff */
[----:B--2---:R-:W-:Y:S02]  /*73b10*/  F2FP.BF16.PACK_AB R40, R43, R40 ;  /* 0x000000282b28723e */ /* 0x004fe400000010ff */
[----:B------:R-:W4:Y:S04]  /*73b20*/  LDL.LU R43, [R1+0x26d8] ;  /* 0x0026d800012b7983 */ /* 0x000f280000300800 */
[----:B------:R0:W-:Y:S04]  /*73b30*/  STL [R1+0x7c], R40 ;  /* 0x00007c2801007387 */ /* 0x0001e80000100800 */
[----:B0-----:R-:W2:Y:S04]  /*73b40*/  LDL.LU R40, [R1+0x26d4] ;  /* 0x0026d40001287983 */ /* 0x001ea80000300800 */
[----:B------:R-:W2:Y:S04]  /*73b50*/  LDL.LU R41, [R1+0x26d0] ;  /* 0x0026d00001297983 */ /* 0x000ea80000300800 */
[----:B------:R0:W-:Y:S04]  /*73b60*/  STL [R1+0x78], R13 ;  /* 0x0000780d01007387 */ /* 0x0001e80000100800 */
[----:B0-----:R-:W3:Y:S04]  /*73b70*/  LDL.LU R13, [R1+0x26cc] ;  /* 0x0026cc00010d7983 */ /* 0x001ee80000300800 */
[----:B------:R-:W3:Y:S04]  /*73b80*/  LDL.LU R12, [R1+0x26c8] ;  /* 0x0026c800010c7983 */ /* 0x000ee80000300800 */
[----:B------:R0:W-:Y:S04]  /*73b90*/  STL [R1+0x74], R17 ;  /* 0x0000741101007387 */ /* 0x0001e80000100800 */
[----:B0-----:R-:W3:Y:S04]  /*73ba0*/  LDL.LU R17, [R1+0x26c4] ;  /* 0x0026c40001117983 */ /* 0x001ee80000300800 */
[----:B------:R-:W3:Y:S04]  /*73bb0*/  LDL.LU R16, [R1+0x26c0] ;  /* 0x0026c00001107983 */ /* 0x000ee80000300800 */
[----:B------:R0:W-:Y:S04]  /*73bc0*/  STL [R1+0x70], R21 ;  /* 0x0000701501007387 */ /* 0x0001e80000100800 */
[----:B0-----:R-:W3:Y:S04]  /*73bd0*/  LDL.LU R21, [R1+0x26bc] ;  /* 0x0026bc0001157983 */ /* 0x001ee80000300800 */
[----:B------:R-:W3:Y:S04]  /*73be0*/  LDL.LU R20, [R1+0x26b8] ;  /* 0x0026b80001147983 */ /* 0x000ee80000300800 */
[----:B------:R0:W-:Y:S01]  /*73bf0*/  STL [R1+0x6c], R25 ;  /* 0x00006c1901007387 */ /* 0x0001e20000100800 */
[----:B------:R-:W-:-:S03]  /*73c00*/  F2FP.BF16.PACK_AB R29, R29, R61 ;  /* 0x0000003d1d1d723e */ /* 0x000fc600000010ff */
[----:B0-----:R-:W3:Y:S04]  /*73c10*/  LDL.LU R25, [R1+0x26b4] ;  /* 0x0026b40001197983 */ /* 0x001ee80000300800 */
[----:B------:R-:W3:Y:S04]  /*73c20*/  LDL.LU R24, [R1+0x26b0] ;  /* 0x0026b00001187983 */ /* 0x000ee80000300800 */
[----:B------:R0:W-:Y:S02]  /*73c30*/  STL [R1+0x68], R56 ;  /* 0x0000683801007387 */ /* 0x0001e40000100800 */
[----:B0-----:R-:W-:-:S02]  /*73c40*/  F2FP.BF16.PACK_AB R56, R57, R52 ;  /* 0x000000343938723e */ /* 0x001fc400000010ff */
[----:B------:R-:W-:Y:S02]  /*73c50*/  F2FP.BF16.PACK_AB R52, R53, R48 ;  /* 0x000000303534723e */ /* 0x000fe400000010ff */
[----:B------:R-:W-:Y:S02]  /*73c60*/  F2FP.BF16.PACK_AB R48, R49, R36 ;  /* 0x000000243130723e */ /* 0x000fe400000010ff */
[----:B------:R-:W-:Y:S01]  /*73c70*/  F2FP.BF16.PACK_AB R36, R37, R32 ;  /* 0x000000202524723e */ /* 0x000fe200000010ff */
[----:B------:R-:W-:Y:S01]  /*73c80*/  STL [R1+0x64], R56 ;  /* 0x0000643801007387 */ /* 0x000fe20000100800 */
[----:B------:R-:W-:Y:S02]  /*73c90*/  F2FP.BF16.PACK_AB R32, R33, R28 ;  /* 0x0000001c2120723e */ /* 0x000fe400000010ff */
[----:B------:R-:W-:Y:S01]  /*73ca0*/  F2FP.BF16.PACK_AB R28, R0, R2 ;  /* 0x00000002001c723e */ /* 0x000fe200000010ff */
[----:B------:R-:W-:Y:S01]  /*73cb0*/  STL [R1+0x60], R52 ;  /* 0x0000603401007387 */ /* 0x000fe20000100800 */
[----:B------:R-:W-:-:S03]  /*73cc0*/  F2FP.BF16.PACK_AB R2, R3, R60 ;  /* 0x0000003c0302723e */ /* 0x000fc600000010ff */
[----:B------:R-:W-:Y:S01]  /*73cd0*/  STL [R1+0x5c], R48 ;  /* 0x00005c3001007387 */ /* 0x000fe20000100800 */
[----:B------:R-:W-:-:S03]  /*73ce0*/  F2FP.BF16.PACK_AB R0, R4, R9 ;  /* 0x000000090400723e */ /* 0x000fc600000010ff */
[----:B------:R-:W-:Y:S01]  /*73cf0*/  STL [R1+0x58], R36 ;  /* 0x0000582401007387 */ /* 0x000fe20000100800 */
[----:B------:R-:W-:-:S03]  /*73d00*/  F2FP.BF16.PACK_AB R3, R5, R8 ;  /* 0x000000080503723e */ /* 0x000fc600000010ff */
[----:B------:R-:W-:Y:S04]  /*73d10*/  STL [R1+0x54], R32 ;  /* 0x0000542001007387 */ /* 0x000fe80000100800 */
[----:B------:R-:W-:Y:S04]  /*73d20*/  STL [R1+0x50], R29 ;  /* 0x0000501d01007387 */ /* 0x000fe80000100800 */
        /* <DEDUP_REMOVED lines=28> */
[----:B------:R-:W-:Y:S01]  /*73ef0*/  STL [R1+0x10], R3 ;  /* 0x0000100301007387 */ /* 0x000fe20000100800 */
[----:B-1----:R-:W-:-:S03]  /*73f00*/  F2FP.BF16.PACK_AB R0, R58, R59 ;  /* 0x0000003b3a00723e */ /* 0x002fc600000010ff */
[----:B------:R-:W-:Y:S04]  /*73f10*/  STL [R1+0xc], R2 ;  /* 0x00000c0201007387 */ /* 0x000fe80000100800 */
[----:B------:R0:W-:Y:S04]  /*73f20*/  STL [R1+0x8], R0 ;  /* 0x0000080001007387 */ /* 0x0001e80000100800 */
[----:B0-----:R-:W3:Y:S01]  /*73f30*/  LDL.LU R0, [R1+0x55c] ;  /* 0x00055c0001007983 */ /* 0x001ee20000300800 */
[----:B----4-:R-:W-:-:S05]  /*73f40*/  F2FP.BF16.PACK_AB R3, R43, R42 ;  /* 0x0000002a2b03723e */ /* 0x010fca00000010ff */
[----:B------:R-:W-:Y:S04]  /*73f50*/  STL [R1+0x4], R3 ;  /* 0x0000040301007387 */ /* 0x000fe80000100800 */
[----:B------:R-:W3:Y:S01]  /*73f60*/  LDL.LU R7, [R1+0x558] ;  /* 0x0005580001077983 */ /* 0x000ee20000300800 */
[----:B--2---:R-:W-:-:S05]  /*73f70*/  F2FP.BF16.PACK_AB R2, R41, R40 ;  /* 0x000000282902723e */ /* 0x004fca00000010ff */
[----:B------:R0:W-:Y:S04]  /*73f80*/  STL [R1], R2 ;  /* 0x0000000201007387 */ /* 0x0001e80000100800 */
[----:B0-----:R-:W2:Y:S04]  /*73f90*/  LDL.LU R2, [R1+0x56c] ;  /* 0x00056c0001027983 */ /* 0x001ea80000300800 */
[----:B------:R-:W2:Y:S04]  /*73fa0*/  LDL.LU R6, [R1+0x568] ;  /* 0x0005680001067983 */ /* 0x000ea80000300800 */
        /* <DEDUP_REMOVED lines=36> */
[----:B---3--:R-:W-:-:S05]  /*741f0*/  F2FP.BF16.PACK_AB R7, R0, R7 ;  /* 0x000000070007723e */ /* 0x008fca00000010ff */
[----:B------:R-:W-:Y:S01]  /*74200*/  STL [R1+0x265c], R7 ;  /* 0x00265c0701007387 */ /* 0x000fe20000100800 */
[----:B--2---:R-:W-:Y:S02]  /*74210*/  F2FP.BF16.PACK_AB R6, R2, R6 ;  /* 0x000000060206723e */ /* 0x004fe400000010ff */
[----:B----4-:R-:W-:-:S03]  /*74220*/  F2FP.BF16.PACK_AB R5, R3, R5 ;  /* 0x000000050305723e */ /* 0x010fc600000010ff */
[----:B------:R-:W-:Y:S01]  /*74230*/  STL [R1+0x2660], R6 ;  /* 0x0026600601007387 */ /* 0x000fe20000100800 */
[----:B------:R-:W-:-:S03]  /*74240*/  F2FP.BF16.PACK_AB R4, R60, R4 ;  /* 0x000000043c04723e */ /* 0x000fc600000010ff */
        /* <DEDUP_REMOVED lines=22> */
[----:B------:R-:W-:Y:S04]  /*743b0*/  STL [R1+0x26a0], R18 ;  /* 0x0026a01201007387 */ /* 0x000fe80000100800 */
[----:B------:R0:W-:Y:S04]  /*743c0*/  STL [R1+0x26ac], R17 ;  /* 0x0026ac1101007387 */ /* 0x0001e80000100800 */
[----:B0-----:R-:W2:Y:S04]  /*743d0*/  LDL.LU R17, [R1+0x30c] ;  /* 0x00030c0001117983 */ /* 0x001ea80000300800 */
[----:B------:R-:W2:Y:S04]  /*743e0*/  LDL.LU R31, [R1+0x308] ;  /* 0x00030800011f7983 */ /* 0x000ea80000300800 */
[----:B------:R-:W3:Y:S04]  /*743f0*/  LDL.LU R29, [R1+0x31c] ;  /* 0x00031c00011d7983 */ /* 0x000ee80000300800 */
[----:B------:R-:W3:Y:S01]  /*74400*/  LDL.LU R30, [R1+0x318] ;  /* 0x00031800011e7983 */ /* 0x000ee20000300800 */
[----:B------:R-:W-:-:S03]  /*74410*/  F2FP.BF16.PACK_AB R16, R35, R16 ;  /* 0x000000102310723e */ /* 0x000fc600000010ff */
[----:B------:R-:W4:Y:S04]  /*74420*/  LDL.LU R28, [R1+0x32c] ;  /* 0x00032c00011c7983 */ /* 0x000f280000300800 */
[----:B------:R-:W4:Y:S04]  /*74430*/  LDL.LU R18, [R1+0x33c] ;  /* 0x00033c0001127983 */ /* 0x000f280000300800 */
[----:B------:R-:W4:Y:S04]  /*74440*/  LDL.LU R19, [R1+0x304] ;  /* 0x0003040001137983 */ /* 0x000f280000300800 */
[----:B------:R-:W4:Y:S04]  /*74450*/  LDL.LU R35, [R1+0x300] ;  /* 0x0003000001237983 */ /* 0x000f280000300800 */
[----:B------:R-:W4:Y:S01]  /*74460*/  LDL.LU R33, [R1+0x314] ;  /* 0x0003140001217983 */ /* 0x000f220000300800 */
[----:B------:R-:W-:-:S03]  /*74470*/  F2FP.BF16.PACK_AB R23, R38, R39 ;  /* 0x000000272617723e */ /* 0x000fc600000010ff */
[----:B------:R-:W4:Y:S04]  /*74480*/  LDL.LU R34, [R1+0x310] ;  /* 0x0003100001227983 */ /* 0x000f280000300800 */
[----:B------:R-:W4:Y:S04]  /*74490*/  LDL.LU R32, [R1+0x324] ;  /* 0x0003240001207983 */ /* 0x000f280000300800 */
[----:B------:R-:W4:Y:S04]  /*744a0*/  LDL.LU R12, [R1+0x334] ;  /* 0x00033400010c7983 */ /* 0x000f280000300800 */
[----:B------:R-:W4:Y:S04]  /*744b0*/  LDL.LU R13, [R1+0x59c] ;  /* 0x00059c00010d7983 */ /* 0x000f280000300800 */
[----:B------:R-:W4:Y:S04]  /*744c0*/  LDL.LU R39, [R1+0x598] ;  /* 0x0005980001277983 */ /* 0x000f280000300800 */
[----:B------:R-:W4:Y:S01]  /*744d0*/  LDL.LU R37, [R1+0x5ac] ;  /* 0x0005ac0001257983 */ /* 0x000f220000300800 */
[----:B------:R-:W-:-:S03]  /*744e0*/  F2FP.BF16.PACK_AB R24, R43, R24 ;  /* 0x000000182b18723e */ /* 0x000fc600000010ff */
[----:B------:R-:W4:Y:S04]  /*744f0*/  LDL.LU R38, [R1+0x5a8] ;  /* 0x0005a80001267983 */ /* 0x000f280000300800 */
[----:B------:R-:W4:Y:S01]  /*74500*/  LDL.LU R36, [R1+0x5bc] ;  /* 0x0005bc0001247983 */ /* 0x000f220000300800 */
[----:B------:R-:W-:-:S03]  /*74510*/  F2FP.BF16.PACK_AB R25, R42, R25 ;  /* 0x000000192a19723e */ /* 0x000fc600000010ff */
        /* <DEDUP_REMOVED lines=40> */
[----:B--2---:R-:W-:-:S03]  /*747a0*/  F2FP.BF16.PACK_AB R31, R17, R31 ;  /* 0x0000001f111f723e */ /* 0x004fc600000010ff */
[----:B------:R0:W5:Y:S01]  /*747b0*/  LDL.LU R17, [R1+0x26ac] ;  /* 0x0026ac0001117983 */ /* 0x0001620000300800 */
[----:B---3--:R-:W-:-:S03]  /*747c0*/  F2FP.BF16.PACK_AB R30, R29, R30 ;  /* 0x0000001e1d1e723e */ /* 0x008fc600000010ff */
[----:B------:R-:W4:Y:S02]  /*747d0*/  LDL.LU R29, [R1+0x26a8] ;  /* 0x0026a800011d7983 */ /* 0x000f240000300800 */
[----:B----4-:R-:W-:Y:S02]  /*747e0*/  F2FP.BF16.PACK_AB R29, R28, R29 ;  /* 0x0000001d1c1d723e */ /* 0x010fe400000010ff */
[----:B------:R-:W2:Y:S01]  /*747f0*/  LDL.LU R28, [R1+0x26a4] ;  /* 0x0026a400011c7983 */ /* 0x000ea20000300800 */
[----:B------:R-:W-:Y:S02]  /*74800*/  F2FP.BF16.PACK_AB R35, R19, R35 ;  /* 0x000000231323723e */ /* 0x000fe400000010ff */
[----:B------:R-:W-:Y:S02]  /*74810*/  F2FP.BF16.PACK_AB R34, R33, R34 ;  /* 0x000000222122723e */ /* 0x000fe400000010ff */
[----:B--2---:R-:W-:Y:S02]  /*74820*/  F2FP.BF16.PACK_AB R28, R18, R28 ;  /* 0x0000001c121c723e */ /* 0x004fe400000010ff */
[----:B------:R0:W5:Y:S04]  /*74830*/  LDL.LU R18, [R1+0x26a0] ;  /* 0x0026a00001127983 */ /* 0x0001680000300800 */
[----:B------:R0:W5:Y:S04]  /*74840*/  LDL.LU R19, [R1+0x269c] ;  /* 0x00269c0001137983 */ /* 0x0001680000300800 */
[----:B------:R-:W2:Y:S02]  /*74850*/  LDL.LU R33, [R1+0x2698] ;  /* 0x0026980001217983 */ /* 0x000ea40000300800 */
[----:B--2---:R-:W-:-:S02]  /*74860*/  F2FP.BF16.PACK_AB R33, R32, R33 ;  /* 0x000000212021723e */ /* 0x004fc400000010ff */
        /* <DEDUP_REMOVED lines=19> */
[----:B--2---:R-:W-:Y:S02]  /*749a0*/  F2FP.BF16.PACK_AB R36, R14, R36 ;  /* 0x000000240e24723e */ /* 0x004fe400000010ff */
[----:B------:R0:W5:Y:S04]  /*749b0*/  LDL.LU R14, [R1+0x2680] ;  /* 0x00268000010e7983 */ /* 0x0001680000300800 */
        /* <DEDUP_REMOVED lines=9> */
[----:B------:R-:W2:Y:S02]  /*74a50*/  LDL.LU R49, [R1+0x2658] ;  /* 0x0026580001317983 */ /* 0x000ea40000300800 */
[----:B--2---:R-:W-:-:S02]  /*74a60*/  F2FP.BF16.PACK_AB R49, R48, R49 ;  /* 0x000000313031723e */ /* 0x004fc400000010ff */
[----:B------:R-:W2:Y:S01]  /*74a70*/  LDL.LU R48, [R1+0x2654] ;  /* 0x0026540001307983 */ /* 0x000ea20000300800 */
[----:B------:R-:W-:Y:S02]  /*74a80*/  F2FP.BF16.PACK_AB R55, R52, R55 ;  /* 0x000000373437723e */ /* 0x000fe400000010ff */
[----:B--2---:R-:W-:Y:S02]  /*74a90*/  F2FP.BF16.PACK_AB R48, R53, R48 ;  /* 0x000000303530723e */ /* 0x004fe400000010ff */
[----:B------:R-:W2:Y:S01]  /*74aa0*/  LDL.LU R53, [R1+0x2650] ;  /* 0x0026500001357983 */ /* 0x000ea20000300800 */
[----:B------:R-:W-:-:S03]  /*74ab0*/  F2FP.BF16.PACK_AB R54, R57, R54 ;  /* 0x000000363936723e */ /* 0x000fc600000010ff */
[----:B------:R-:W3:Y:S04]  /*74ac0*/  LDL.LU R52, [R1+0x264c] ;  /* 0x00264c0001347983 */ /* 0x000ee80000300800 */
[----:B------:R-:W4:Y:S01]  /*74ad0*/  LDL.LU R57, [R1+0x2648] ;  /* 0x0026480001397983 */ /* 0x000f220000300800 */
[----:B--2---:R-:W-:-:S03]  /*74ae0*/  F2FP.BF16.PACK_AB R53, R56, R53 ;  /* 0x000000353835723e */ /* 0x004fc600000010ff */
[----:B------:R-:W2:Y:S01]  /*74af0*/  LDL.LU R56, [R1+0x2644] ;  /* 0x0026440001387983 */ /* 0x000ea20000300800 */
[----:B------:R-:W-:Y:S02]  /*74b00*/  F2FP.BF16.PACK_AB R59, R0, R59 ;  /* 0x0000003b003b723e */ /* 0x000fe400000010ff */
[----:B---3--:R-:W-:Y:S02]  /*74b10*/  F2FP.BF16.PACK_AB R52, R61, R52 ;  /* 0x000000343d34723e */ /* 0x008fe400000010ff */
[----:B------:R-:W-:Y:S02]  /*74b20*/  F2FP.BF16.PACK_AB R58, R2, R58 ;  /* 0x0000003a023a723e */ /* 0x000fe400000010ff */
[----:B----4-:R-:W-:Y:S02]  /*74b30*/  F2FP.BF16.PACK_AB R57, R3, R57 ;  /* 0x000000390339723e */ /* 0x010fe400000010ff */
[----:B--2---:R-:W-:Y:S02]  /*74b40*/  F2FP.BF16.PACK_AB R56, R60, R56 ;  /* 0x000000383c38723e */ /* 0x004fe400000010ff */
.L_x_1:
[----:B0-----:R-:W2:Y:S04]  /*74b50*/  LDL.LU R2, [R1+0x2248] ;  /* 0x0022480001027983 */ /* 0x001ea80000300800 */
[----:B------:R-:W3:Y:S04]  /*74b60*/  LDL.LU R0, [R1+0x2244] ;  /* 0x0022440001007983 */ /* 0x000ee80000300800 */
[----:B------:R-:W0:Y:S04]  /*74b70*/  S2R R61, SR_TID.X ;  /* 0x00000000003d7919 */ /* 0x000e280000002100 */
[----:B------:R1:W-:Y:S04]  /*74b80*/  STL [R1+0x266c], R60 ;  /* 0x00266c3c01007387 */ /* 0x0003e80000100800 */
[----:B-1----:R-:W4:Y:S04]  /*74b90*/  LDL.LU R60, [R1+0x224c] ;  /* 0x00224c00013c7983 */ /* 0x002f280000300800 */
[----:B------:R-:W-:Y:S04]  /*74ba0*/  STL [R1+0x2674], R57 ;  /* 0x0026743901007387 */ /* 0x000fe80000100800 */
[----:B------:R-:W-:Y:S01]  /*74bb0*/  STL [R1+0x2670], R59 ;  /* 0x0026703b01007387 */ /* 0x000fe20000100800 */
[----:B0-----:R-:W-:-:S03]  /*74bc0*/  LOP3.LUT R3, R61, 0x1f, RZ, 0xc0, !PT ;  /* 0x0000001f3d037812 */ /* 0x001fc600078ec0ff */
[----:B------:R-:W-:Y:S01]  /*74bd0*/  BAR.SYNC.DEFER_BLOCKING 0x0 ;  /* 0x0000000000007b1d */ /* 0x000fe20000010000 */
[----:B--2---:R-:W-:Y:S01]  /*74be0*/  ISETP.GE.AND P1, PT, R2, c[0x0][0x17c], PT ;  /* 0x00005f0002007a0c */ /* 0x004fe20003f26270 */
[----:B------:R-:W-:Y:S01]  /*74bf0*/  IMAD.SHL.U32 R2, R61, 0x20, RZ ;  /* 0x000000203d027824 */ /* 0x000fe200078e00ff */
[----:B---3--:R-:W-:-:S04]  /*74c00*/  LOP3.LUT R0, R0, 0x600, RZ, 0xc0, !PT ;  /* 0x0000060000007812 */ /* 0x008fc800078ec0ff */
[----:B------:R-:W-:Y:S01]  /*74c10*/  LOP3.LUT R0, R0, 0x60, R2, 0xf8, !PT ;  /* 0x0000006000007812 */ /* 0x000fe200078ef802 */
[----:B------:R-:W-:-:S05]  /*74c20*/  IMAD.SHL.U32 R2, R61, 0x4, RZ ;  /* 0x000000043d027824 */ /* 0x000fca00078e00ff */
[----:B------:R-:W-:Y:S01]  /*74c30*/  LOP3.LUT R2, R0, 0x70, R2, 0x78, !PT ;  /* 0x0000007000027812 */ /* 0x000fe200078e7802 */
[----:B------:R-:W-:-:S04]  /*74c40*/  IMAD.SHL.U32 R0, R61, 0x100, RZ ;  /* 0x000001003d007824 */ /* 0x000fc800078e00ff */
[----:B------:R-:W-:Y:S01]  /*74c50*/  STS.128 [R2], R56 ;  /* 0x0000003802007388 */ /* 0x000fe20000000c00 */
[----:B------:R-:W-:Y:S02]  /*74c60*/  LOP3.LUT R0, R0, 0x600, RZ, 0xc0, !PT ;  /* 0x0000060000007812 */ /* 0x000fe400078ec0ff */
[----:B----4-:R-:W-:Y:S01]  /*74c70*/  ISETP.GE.AND P0, PT, R60, c[0x0][0x17c], PT ;  /* 0x00005f003c007a0c */ /* 0x010fe20003f06270 */
[----:B------:R-:W-:Y:S02]  /*74c80*/  STS.128 [R2+0x80], R52 ;  /* 0x0000803402007388 */ /* 0x000fe40000000c00 */
[----:B------:R-:W-:Y:S02]  /*74c90*/  IMAD R0, R3, 0x10, R0 ;  /* 0x0000001003007824 */ /* 0x000fe400078e0200 */
[----:B------:R-:W-:Y:S03]  /*74ca0*/  STS.128 [R2+0x100], R48 ;  /* 0x0001003002007388 */ /* 0x000fe60000000c00 */
[----:B------:R-:W-:Y:S01]  /*74cb0*/  LOP3.LUT R3, R0, 0x40, RZ, 0x3c, !PT ;  /* 0x0000004000037812 */ /* 0x000fe200078e3cff */
[----:B------:R0:W-:Y:S01]  /*74cc0*/  STS.128 [R2+0x180], R44 ;  /* 0x0001802c02007388 */ /* 0x0001e20000000c00 */
[----:B------:R-:W-:-:S06]  /*74cd0*/  NOP ;  /* 0x0000000000007918 */ /* 0x000fcc0000000000 */
[----:B------:R-:W1:Y:S01]  /*74ce0*/  LDS.128 R48, [R0] ;  /* 0x0000000000307984 */ /* 0x000e620000000c00 */
[----:B------:R-:W-:-:S03]  /*74cf0*/  LOP3.LUT R61, R0, 0x60, RZ, 0x3c, !PT ;  /* 0x00000060003d7812 */ /* 0x000fc600078e3cff */
[----:B------:R-:W-:Y:S01]  /*74d00*/  LDS.128 R52, [R3] ;  /* 0x0000000003347984 */ /* 0x000fe20000000c00 */
[----:B0-----:R-:W-:-:S03]  /*74d10*/  LOP3.LUT R44, R0, 0x20, RZ, 0x3c, !PT ;  /* 0x00000020002c7812 */ /* 0x001fc600078e3cff */
[----:B-1----:R-:W-:Y:S01]  /*74d20*/  STL [R1+0x220], R48 ;  /* 0x0002203001007387 */ /* 0x002fe20000100800 */
[----:B------:R-:W-:-:S03]  /*74d30*/  IMAD.MOV.U32 R57, RZ, RZ, R49 ;  /* 0x000000ffff397224 */ /* 0x000fc600078e0031 */
[----:B------:R-:W-:Y:S04]  /*74d40*/  STL.64 [R1+0x228], R50 ;  /* 0x0002283201007387 */ /* 0x000fe80000100a00 */
[----:B------:R-:W0:Y:S04]  /*74d50*/  LDS.128 R48, [R44] ;  /* 0x000000002c307984 */ /* 0x000e280000000c00 */
[----:B------:R-:W-:Y:S04]  /*74d60*/  STL [R1+0x267c], R57 ;  /* 0x00267c3901007387 */ /* 0x000fe80000100800 */
[----:B0-----:R-:W-:Y:S01]  /*74d70*/  STL [R1+0x240], R48 ;  /* 0x0002403001007387 */ /* 0x001fe20000100800 */
[----:B------:R-:W-:-:S03]  /*74d80*/  IMAD.MOV.U32 R59, RZ, RZ, R49 ;  /* 0x000000ffff3b7224 */ /* 0x000fc600078e0031 */
[----:B------:R-:W-:Y:S04]  /*74d90*/  STL.64 [R1+0x248], R50 ;  /* 0x0002483201007387 */ /* 0x000fe80000100a00 */
[----:B------:R-:W0:Y:S01]  /*74da0*/  LDS.128 R48, [R61] ;  /* 0x000000003d307984 */ /* 0x000e220000000c00 */
[----:B------:R-:W-:-:S06]  /*74db0*/  NOP ;  /* 0x0000000000007918 */ /* 0x000fcc0000000000 */
[----:B------:R-:W-:Y:S04]  /*74dc0*/  STL [R1+0x2678], R59 ;  /* 0x0026783b01007387 */ /* 0x000fe80000100800 */
[----:B------:R1:W-:Y:S04]  /*74dd0*/  STL.64 [R1+0x260], R52 ;  /* 0x0002603401007387 */ /* 0x0003e80000100a00 */
[----:B------:R2:W-:Y:S04]  /*74de0*/  STL.64 [R1+0x268], R54 ;  /* 0x0002683601007387 */ /* 0x0005e80000100a00 */
[----:B0-----:R0:W-:Y:S01]  /*74df0*/  STL [R1+0x274], R49 ;  /* 0x0002743101007387 */ /* 0x0011e20000100800 */
[----:B------:R-:W-:-:S02]  /*74e00*/  IMAD.MOV.U32 R57, RZ, RZ, R48 ;  /* 0x000000ffff397224 */ /* 0x000fc400078e0030 */
[----:B------:R-:W-:Y:S01]  /*74e10*/  IMAD.MOV.U32 R58, RZ, RZ, R51 ;  /* 0x000000ffff3a7224 */ /* 0x000fe200078e0033 */
[----:B------:R3:W-:Y:S04]  /*74e20*/  STL [R1+0x278], R50 ;  /* 0x0002783201007387 */ /* 0x0007e80000100800 */
[----:B-1----:R-:W4:Y:S04]  /*74e30*/  LDL.LU R52, [R1+0x10] ;  /* 0x0000100001347983 */ /* 0x002f280000300800 */
[----:B------:R-:W4:Y:S04]  /*74e40*/  LDL.LU R53, [R1+0x14] ;  /* 0x0000140001357983 */ /* 0x000f280000300800 */
[----:B--2---:R-:W4:Y:S04]  /*74e50*/  LDL.LU R54, [R1+0x18] ;  /* 0x0000180001367983 */ /* 0x004f280000300800 */
[----:B------:R-:W4:Y:S04]  /*74e60*/  LDL.LU R55, [R1+0x1c] ;  /* 0x00001c0001377983 */ /* 0x000f280000300800 */
[----:B------:R-:W2:Y:S04]  /*74e70*/  LDL.LU R48, [R1] ;  /* 0x0000000001307983 */ /* 0x000ea80000300800 */
[----:B0-----:R-:W2:Y:S04]  /*74e80*/  LDL.LU R49, [R1+0x4] ;  /* 0x0000040001317983 */ /* 0x001ea80000300800 */
[----:B---3--:R-:W2:Y:S04]  /*74e90*/  LDL.LU R50, [R1+0x8] ;  /* 0x0000080001327983 */ /* 0x008ea80000300800 */
[----:B------:R-:W2:Y:S04]  /*74ea0*/  LDL.LU R51, [R1+0xc] ;  /* 0x00000c0001337983 */ /* 0x000ea80000300800 */
[----:B------:R-:W-:Y:S04]  /*74eb0*/  STS.128 [R2], R40 ;  /* 0x0000002802007388 */ /* 0x000fe80000000c00 */
[----:B------:R-:W-:Y:S04]  /*74ec0*/  STS.128 [R2+0x80], R36 ;  /* 0x0000802402007388 */ /* 0x000fe80000000c00 */
[----:B------:R-:W-:Y:S04]  /*74ed0*/  STS.128 [R2+0x100], R32 ;  /* 0x0001002002007388 */ /* 0x000fe80000000c00 */
[----:B------:R-:W-:Y:S01]  /*74ee0*/  STS.128 [R2+0x180], R28 ;  /* 0x0001801c02007388 */ /* 0x000fe20000000c00 */
[----:B------:R-:W-:-:S06]  /*74ef0*/  NOP ;  /* 0x0000000000007918 */ /* 0x000fcc0000000000 */
[----:B------:R-:W-:Y:S04]  /*74f00*/  STL [R1+0x2684], R57 ;  /* 0x0026843901007387 */ /* 0x000fe80000100800 */
[----:B------:R-:W0:Y:S04]  /*74f10*/  LDS.128 R28, [R0] ;  /* 0x00000000001c7984 */ /* 0x000e280000000c00 */
[----:B------:R-:W-:Y:S04]  /*74f20*/  STL [R1+0x2680], R58 ;  /* 0x0026803a01007387 */ /* 0x000fe80000100800 */
[----:B------:R-:W1:Y:S04]  /*74f30*/  LDS.128 R56, [R44] ;  /* 0x000000002c387984 */ /* 0x000e680000000c00 */
[----:B------:R-:W3:Y:S04]  /*74f40*/  LDS.128 R32, [R3] ;  /* 0x0000000003207984 */ /* 0x000ee80000000c00 */
[----:B0-----:R-:W-:Y:S04]  /*74f50*/  STL [R1+0x2664], R30 ;  /* 0x0026641e01007387 */ /* 0x001fe80000100800 */
[----:B------:R-:W-:Y:S04]  /*74f60*/  STL [R1+0x2660], R31 ;  /* 0x0026601f01007387 */ /* 0x000fe80000100800 */
[----:B-1----:R-:W-:Y:S01]  /*74f70*/  STL [R1+0x210], R56 ;  /* 0x0002103801007387 */ /* 0x002fe20000100800 */
[----:B------:R-:W-:-:S03]  /*74f80*/  IMAD.MOV.U32 R60, RZ, RZ, R57 ;  /* 0x000000ffff3c7224 */ /* 0x000fc600078e0039 */
[----:B------:R0:W-:Y:S04]  /*74f90*/  STL.64 [R1+0x218], R58 ;  /* 0x0002183a01007387 */ /* 0x0001e80000100a00 */
[----:B---3--:R-:W-:Y:S04]  /*74fa0*/  STL [R1+0x234], R33 ;  /* 0x0002342101007387 */ /* 0x008fe80000100800 */
[----:B------:R-:W-:Y:S01]  /*74fb0*/  STL.64 [R1+0x238], R34 ;  /* 0x0002382201007387 */ /* 0x000fe20000100a00 */
[----:B0-----:R-:W-:-:S03]  /*74fc0*/  IMAD.MOV.U32 R58, RZ, RZ, R32 ;  /* 0x000000ffff3a7224 */ /* 0x001fc600078e0020 */
[----:B------:R-:W0:Y:S01]  /*74fd0*/  LDS.128 R32, [R61] ;  /* 0x000000003d207984 */ /* 0x000e220000000c00 */
[----:B------:R-:W-:-:S06]  /*74fe0*/  NOP ;  /* 0x0000000000007918 */ /* 0x000fcc0000000000 */
[----:B------:R-:W-:Y:S04]  /*74ff0*/  STS.128 [R2], R24 ;  /* 0x0000001802007388 */ /* 0x000fe80000000c00 */
[----:B------:R-:W-:Y:S04]  /*75000*/  STS.128 [R2+0x80], R20 ;  /* 0x0000801402007388 */ /* 0x000fe80000000c00 */
[----:B-----5:R-:W-:Y:S04]  /*75010*/  STS.128 [R2+0x100], R16 ;  /* 0x0001001002007388 */ /* 0x020fe80000000c00 */
[----:B------:R-:W-:Y:S01]  /*75020*/  STS.128 [R2+0x180], R12 ;  /* 0x0001800c02007388 */ /* 0x000fe20000000c00 */
[----:B------:R-:W-:-:S06]  /*75030*/  NOP ;  /* 0x0000000000007918 */ /* 0x000fcc0000000000 */
[----:B------:R-:W1:Y:S04]  /*75040*/  LDS.128 R12, [R0] ;  /* 0x00000000000c7984 */ /* 0x000e680000000c00 */
[----:B------:R-:W3:Y:S04]  /*75050*/  LDS.128 R20, [R44] ;  /* 0x000000002c147984 */ /* 0x000ee80000000c00 */
[----:B------:R-:W3:Y:S01]  /*75060*/  LDS.128 R16, [R3] ;  /* 0x0000000003107984 */ /* 0x000ee20000000c00 */
[----:B0-----:R-:W-:-:S03]  /*75070*/  IMAD.MOV.U32 R59, RZ, RZ, R32 ;  /* 0x000000ffff3b7224 */ /* 0x001fc600078e0020 */
[----:B------:R-:W-:Y:S01]  /*75080*/  STL [R1+0x25c], R35 ;  /* 0x00025c2301007387 */ /* 0x000fe20000100800 */
[----:B------:R-:W-:Y:S02]  /*75090*/  IMAD.MOV.U32 R31, RZ, RZ, R34 ;  /* 0x000000ffff1f7224 */ /* 0x000fe400078e0022 */
[----:B------:R-:W-:Y:S01]  /*750a0*/  IMAD.MOV.U32 R30, RZ, RZ, R33 ;  /* 0x000000ffff1e7224 */ /* 0x000fe200078e0021 */
[----:B------:R-:W-:Y:S04]  /*750b0*/  STL.64 [R1+0x2688], R58 ;  /* 0x0026883a01007387 */ /* 0x000fe80000100a00 */
[----:B------:R-:W-:Y:S04]  /*750c0*/  STL [R1+0x2668], R31 ;  /* 0x0026681f01007387 */ /* 0x000fe80000100800 */
[----:B------:R-:W-:Y:S04]  /*750d0*/  STL [R1+0x26b8], R30 ;  /* 0x0026b81e01007387 */ /* 0x000fe80000100800 */
[----:B------:R-:W-:Y:S04]  /*750e0*/  STL.64 [R1+0x26b0], R28 ;  /* 0x0026b01c01007387 */ /* 0x000fe80000100a00 */
[----:B-1----:R-:W-:Y:S04]  /*750f0*/  STL.64 [R1+0x290], R12 ;  /* 0x0002900c01007387 */ /* 0x002fe80000100a00 */
[----:B------:R-:W-:Y:S04]  /*75100*/  STL.64 [R1+0x298], R14 ;  /* 0x0002980e01007387 */ /* 0x000fe80000100a00 */
[----:B------:R-:W0:Y:S01]  /*75110*/  LDS.128 R12, [R61] ;  /* 0x000000003d0c7984 */ /* 0x000e220000000c00 */
[----:B------:R-:W-:-:S06]  /*75120*/  NOP ;  /* 0x0000000000007918 */ /* 0x000fcc0000000000 */
[----:B------:R-:W-:Y:S04]  /*75130*/  STS.128 [R2], R8 ;  /* 0x0000000802007388 */ /* 0x000fe80000000c00 */
[----:B------:R-:W-:Y:S04]  /*75140*/  STS.128 [R2+0x80], R4 ;  /* 0x0000800402007388 */ /* 0x000fe80000000c00 */
[----:B---3--:R-:W-:Y:S04]  /*75150*/  STL.64 [R1+0x280], R20 ;  /* 0x0002801401007387 */ /* 0x008fe80000100a00 */
[----:B------:R-:W-:Y:S04]  /*75160*/  STL.64 [R1+0x288], R22 ;  /* 0x0002881601007387 */ /* 0x000fe80000100a00 */
[----:B------:R-:W-:Y:S04]  /*75170*/  STL.64 [R1+0x2b0], R16 ;  /* 0x0002b01001007387 */ /* 0x000fe80000100a00 */
[----:B------:R-:W-:Y:S04]  /*75180*/  STL.64 [R1+0x2b8], R18 ;  /* 0x0002b81201007387 */ /* 0x000fe80000100a00 */
[----:B0-----:R-:W-:Y:S04]  /*75190*/  STL.64 [R1+0x2d0], R12 ;  /* 0x0002d00c01007387 */ /* 0x001fe80000100a00 */
[----:B------:R-:W-:Y:S04]  /*751a0*/  STL.64 [R1+0x2d8], R14 ;  /* 0x0002d80e01007387 */ /* 0x000fe80000100a00 */
[----:B------:R-:W3:Y:S04]  /*751b0*/  LDL.LU R40, [R1+0x90] ;  /* 0x0000900001287983 */ /* 0x000ee80000300800 */
[----:B----4-:R-:W-:Y:S04]  /*751c0*/  STS.128 [R2+0x180], R52 ;  /* 0x0001803402007388 */ /* 0x010fe80000000c00 */
[----:B--2---:R-:W-:Y:S01]  /*751d0*/  STS.128 [R2+0x100], R48 ;  /* 0x0001003002007388 */ /* 0x004fe20000000c00 */
[----:B------:R-:W-:-:S06]  /*751e0*/  NOP ;  /* 0x0000000000007918 */ /* 0x000fcc0000000000 */
[----:B------:R-:W0:Y:S04]  /*751f0*/  LDS.128 R4, [R0] ;  /* 0x0000000000047984 */ /* 0x000e280000000c00 */
[----:B------:R-:W-:Y:S04]  /*75200*/  LDS.128 R8, [R3] ;  /* 0x0000000003087984 */ /* 0x000fe80000000c00 */
[----:B0-----:R-:W-:Y:S04]  /*75210*/  STL.64 [R1], R4 ;  /* 0x0000000401007387 */ /* 0x001fe80000100a00 */
[----:B------:R-:W-:Y:S04]  /*75220*/  STL.64 [R1+0x8], R6 ;  /* 0x0000080601007387 */ /* 0x000fe80000100a00 */
[----:B------:R-:W3:Y:S04]  /*75230*/  LDL.LU R41, [R1+0x94] ;  /* 0x0000940001297983 */ /* 0x000ee80000300800 */
[----:B------:R-:W3:Y:S04]  /*75240*/  LDL.LU R42, [R1+0x98] ;  /* 0x00009800012a7983 */ /* 0x000ee80000300800 */
[----:B------:R-:W3:Y:S04]  /*75250*/  LDL.LU R43, [R1+0x9c] ;  /* 0x00009c00012b7983 */ /* 0x000ee80000300800 */
[----:B------:R-:W2:Y:S04]  /*75260*/  LDL.LU R36, [R1+0x80] ;  /* 0x0000800001247983 */ /* 0x000ea80000300800 */
[----:B------:R-:W2:Y:S04]  /*75270*/  LDL.LU R37, [R1+0x84] ;  /* 0x0000840001257983 */ /* 0x000ea80000300800 */
[----:B------:R-:W2:Y:S04]  /*75280*/  LDL.LU R38, [R1+0x88] ;  /* 0x0000880001267983 */ /* 0x000ea80000300800 */
[----:B------:R-:W2:Y:S04]  /*75290*/  LDL.LU R39, [R1+0x8c] ;  /* 0x00008c0001277983 */ /* 0x000ea80000300800 */
[----:B------:R-:W4:Y:S04]  /*752a0*/  LDL.LU R28, [R1+0x50] ;  /* 0x00005000011c7983 */ /* 0x000f280000300800 */
[----:B------:R-:W4:Y:S04]  /*752b0*/  LDL.LU R29, [R1+0x54] ;  /* 0x00005400011d7983 */ /* 0x000f280000300800 */
[----:B------:R-:W4:Y:S04]  /*752c0*/  LDL.LU R30, [R1+0x58] ;  /* 0x00005800011e7983 */ /* 0x000f280000300800 */
[----:B------:R-:W4:Y:S04]  /*752d0*/  LDL.LU R31, [R1+0x5c] ;  /* 0x00005c00011f7983 */ /* 0x000f280000300800 */
[----:B------:R-:W2:Y:S04]  /*752e0*/  LDL.LU R20, [R1+0x30] ;  /* 0x0000300001147983 */ /* 0x000ea80000300800 */
[----:B------:R-:W2:Y:S04]  /*752f0*/  LDL.LU R21, [R1+0x34] ;  /* 0x0000340001157983 */ /* 0x000ea80000300800 */
[----:B------:R-:W2:Y:S04]  /*75300*/  LDL.LU R22, [R1+0x38] ;  /* 0x0000380001167983 */ /* 0x000ea80000300800 */
[----:B------:R-:W2:Y:S04]  /*75310*/  LDL.LU R23, [R1+0x3c] ;  /* 0x00003c0001177983 */ /* 0x000ea80000300800 */
        /* <DEDUP_REMOVED lines=16> */
[----:B------:R-:W0:Y:S04]  /*75420*/  LDS.128 R4, [R44] ;  /* 0x000000002c047984 */ /* 0x000e280000000c00 */
        /* <DEDUP_REMOVED lines=8> */
[----:B0-----:R-:W-:Y:S04]  /*754b0*/  STL [R1+0x2654], R4 ;  /* 0x0026540401007387 */ /* 0x001fe80000100800 */
[----:B------:R0:W-:Y:S04]  /*754c0*/  STL [R1+0x2650], R5 ;  /* 0x0026500501007387 */ /* 0x0001e80000100800 */
[----:B------:R-:W-:Y:S04]  /*754d0*/  STL [R1+0x264c], R6 ;  /* 0x00264c0601007387 */ /* 0x000fe80000100800 */
[----:B------:R-:W-:Y:S01]  /*754e0*/  STL [R1+0x2648], R7 ;  /* 0x0026480701007387 */ /* 0x000fe20000100800 */
[----:B0-----:R-:W-:-:S03]  /*754f0*/  IMAD.MOV.U32 R5, RZ, RZ, R8 ;  /* 0x000000ffff057224 */ /* 0x001fc600078e0008 */
[----:B------:R-:W-:Y:S04]  /*75500*/  STL [R1+0x2a4], R9 ;  /* 0x0002a40901007387 */ /* 0x000fe80000100800 */
[----:B------:R-:W-:Y:S04]  /*75510*/  STL.64 [R1+0x2a8], R10 ;  /* 0x0002a80a01007387 */ /* 0x000fe80000100a00 */
[----:B------:R-:W0:Y:S01]  /*75520*/  LDS.128 R8, [R61] ;  /* 0x000000003d087984 */ /* 0x000e220000000c00 */
[----:B------:R-:W-:-:S06]  /*75530*/  NOP ;  /* 0x0000000000007918 */ /* 0x000fcc0000000000 */
[----:B------:R-:W-:Y:S01]  /*75540*/  STL [R1+0x2658], R5 ;  /* 0x0026580501007387 */ /* 0x000fe20000100800 */
[----:B0-----:R-:W-:-:S03]  /*75550*/  IMAD.MOV.U32 R6, RZ, RZ, R9 ;  /* 0x000000ffff067224 */ /* 0x001fc600078e0009 */
[----:B------:R-:W-:Y:S04]  /*75560*/  STL [R1+0x2c0], R8 ;  /* 0x0002c00801007387 */ /* 0x000fe80000100800 */
[----:B------:R-:W-:Y:S04]  /*75570*/  STL.64 [R1+0x2c8], R10 ;  /* 0x0002c80a01007387 */ /* 0x000fe80000100a00 */
[----:B------:R-:W-:Y:S04]  /*75580*/  STL [R1+0x265c], R6 ;  /* 0x00265c0601007387 */ /* 0x000fe80000100800 */
[----:B----4-:R-:W-:Y:S04]  /*75590*/  STS.128 [R2+0x180], R28 ;  /* 0x0001801c02007388 */ /* 0x010fe80000000c00 */
[----:B--2---:R-:W-:Y:S04]  /*755a0*/  STS.128 [R2+0x80], R20 ;  /* 0x0000801402007388 */ /* 0x004fe80000000c00 */
[----:B---3--:R-:W-:Y:S04]  /*755b0*/  STS.128 [R2], R16 ;  /* 0x0000001002007388 */ /* 0x008fe80000000c00 */
[----:B------:R-:W-:Y:S01]  /*755c0*/  STS.128 [R2+0x100], R24 ;  /* 0x0001001802007388 */ /* 0x000fe20000000c00 */
[----:B------:R-:W-:-:S06]  /*755d0*/  NOP ;  /* 0x0000000000007918 */ /* 0x000fcc0000000000 */
[----:B------:R-:W0:Y:S04]  /*755e0*/  LDS.128 R4, [R0] ;  /* 0x0000000000047984 */ /* 0x000e280000000c00 */
[----:B------:R-:W1:Y:S04]  /*755f0*/  LDS.128 R12, [R44] ;  /* 0x000000002c0c7984 */ /* 0x000e680000000c00 */
[----:B------:R-:W2:Y:S04]  /*75600*/  LDS.128 R8, [R3] ;  /* 0x0000000003087984 */ /* 0x000ea80000000c00 */
[----:B0-----:R-:W-:Y:S04]  /*75610*/  STL.64 [R1+0x40], R4 ;  /* 0x0000400401007387 */ /* 0x001fe80000100a00 */
[----:B------:R-:W-:Y:S04]  /*75620*/  STL.64 [R1+0x48], R6 ;  /* 0x0000480601007387 */ /* 0x000fe80000100a00 */
[----:B------:R-:W0:Y:S01]  /*75630*/  LDS.128 R4, [R61] ;  /* 0x000000003d047984 */ /* 0x000e220000000c00 */
[----:B------:R-:W-:-:S06]  /*75640*/  NOP ;  /* 0x0000000000007918 */ /* 0x000fcc0000000000 */
[----:B-1----:R-:W-:Y:S04]  /*75650*/  STL.64 [R1+0x30], R12 ;  /* 0x0000300c01007387 */ /* 0x002fe80000100a00 */
[----:B------:R-:W-:Y:S04]  /*75660*/  STL.64 [R1+0x38], R14 ;  /* 0x0000380e01007387 */ /* 0x000fe80000100a00 */
[----:B--2---:R-:W-:Y:S04]  /*75670*/  STL.64 [R1+0x2e0], R8 ;  /* 0x0002e00801007387 */ /* 0x004fe80000100a00 */
[----:B------:R-:W-:Y:S04]  /*75680*/  STL.64 [R1+0x2e8], R10 ;  /* 0x0002e80a01007387 */ /* 0x000fe80000100a00 */
[----:B------:R-:W-:Y:S04]  /*75690*/  STS.128 [R2], R56 ;  /* 0x0000003802007388 */ /* 0x000fe80000000c00 */
[----:B------:R-:W-:Y:S04]  /*756a0*/  STS.128 [R2+0x80], R32 ;  /* 0x0000802002007388 */ /* 0x000fe80000000c00 */
[----:B------:R-:W-:Y:S04]  /*756b0*/  STS.128 [R2+0x100], R36 ;  /* 0x0001002402007388 */ /* 0x000fe80000000c00 */
[----:B------:R-:W-:Y:S01]  /*756c0*/  STS.128 [R2+0x180], R40 ;  /* 0x0001802802007388 */ /* 0x000fe20000000c00 */
[----:B------:R-:W-:-:S06]  /*756d0*/  NOP ;  /* 0x0000000000007918 */ /* 0x000fcc0000000000 */
[----:B0-----:R-:W-:Y:S04]  /*756e0*/  STL.64 [R1+0x2f0], R4 ;  /* 0x0002f00401007387 */ /* 0x001fe80000100a00 */
[----:B------:R-:W-:Y:S04]  /*756f0*/  STL.64 [R1+0x2f8], R6 ;  /* 0x0002f80601007387 */ /* 0x000fe80000100a00 */
        /* <DEDUP_REMOVED lines=9> */
[----:B--2---:R1:W-:Y:S04]  /*75790*/  STL.64 [R1+0x60], R8 ;  /* 0x0000600801007387 */ /* 0x0043e80000100a00 */
[----:B------:R2:W-:Y:S04]  /*757a0*/  STL.64 [R1+0x68], R10 ;  /* 0x0000680a01007387 */ /* 0x0005e80000100a00 */
[----:B0-----:R0:W-:Y:S04]  /*757b0*/  STL.64 [R1+0x70], R4 ;  /* 0x0000700401007387 */ /* 0x0011e80000100a00 */
        /* <DEDUP_REMOVED lines=14> */
[----:B------:R-:W4:Y:S04]  /*758a0*/  LDL.LU R9, [R1+0xd4] ;  /* 0x0000d40001097983 */ /* 0x000f280000300800 */
[----:B--2---:R-:W4:Y:S04]  /*758b0*/  LDL.LU R10, [R1+0xd8] ;  /* 0x0000d800010a7983 */ /* 0x004f280000300800 */
[----:B------:R-:W4:Y:S04]  /*758c0*/  LDL.LU R11, [R1+0xdc] ;  /* 0x0000dc00010b7983 */ /* 0x000f280000300800 */
[----:B0-----:R-:W2:Y:S04]  /*758d0*/  LDL.LU R4, [R1+0xc0] ;  /* 0x0000c00001047983 */ /* 0x001ea80000300800 */
[----:B------:R-:W2:Y:S04]  /*758e0*/  LDL.LU R5, [R1+0xc4] ;  /* 0x0000c40001057983 */ /* 0x000ea80000300800 */
[----:B---3--:R-:W2:Y:S04]  /*758f0*/  LDL.LU R6, [R1+0xc8] ;  /* 0x0000c80001067983 */ /* 0x008ea80000300800 */
        /* <DEDUP_REMOVED lines=21> */
[----:B------:R0:W-:Y:S04]  /*75a50*/  STS.128 [R2], R48 ;  /* 0x0000003002007388 */ /* 0x0001e80000000c00 */
[----:B0-----:R-:W3:Y:S04]  /*75a60*/  LDL.LU R48, [R1+0x170] ;  /* 0x0001700001307983 */ /* 0x001ee80000300800 */
[----:B------:R-:W3:Y:S04]  /*75a70*/  LDL.LU R49, [R1+0x174] ;  /* 0x0001740001317983 */ /* 0x000ee80000300800 */
[----:B------:R-:W3:Y:S04]  /*75a80*/  LDL.LU R50, [R1+0x178] ;  /* 0x0001780001327983 */ /* 0x000ee80000300800 */
[----:B------:R-:W3:Y:S04]  /*75a90*/  LDL.LU R51, [R1+0x17c] ;  /* 0x00017c0001337983 */ /* 0x000ee80000300800 */
[----:B------:R0:W-:Y:S04]  /*75aa0*/  STS.128 [R2+0x80], R52 ;  /* 0x0000803402007388 */ /* 0x0001e80000000c00 */
[----:B------:R-:W3:Y:S04]  /*75ab0*/  LDL.LU R40, [R1+0x160] ;  /* 0x0001600001287983 */ /* 0x000ee80000300800 */
[----:B------:R-:W3:Y:S04]  /*75ac0*/  LDL.LU R41, [R1+0x164] ;  /* 0x0001640001297983 */ /* 0x000ee80000300800 */
[----:B------:R-:W3:Y:S04]  /*75ad0*/  LDL.LU R42, [R1+0x168] ;  /* 0x00016800012a7983 */ /* 0x000ee80000300800 */
[----:B------:R-:W3:Y:S04]  /*75ae0*/  LDL.LU R43, [R1+0x16c] ;  /* 0x00016c00012b7983 */ /* 0x000ee80000300800 */
[----:B0-----:R-:W3:Y:S04]  /*75af0*/  LDL.LU R52, [R1+0x180] ;  /* 0x0001800001347983 */ /* 0x001ee80000300800 */
[----:B------:R-:W3:Y:S04]  /*75b00*/  LDL.LU R53, [R1+0x184] ;  /* 0x0001840001357983 */ /* 0x000ee80000300800 */
[----:B------:R-:W3:Y:S04]  /*75b10*/  LDL.LU R54, [R1+0x188] ;  /* 0x0001880001367983 */ /* 0x000ee80000300800 */
[----:B------:R-:W3:Y:S04]  /*75b20*/  LDL.LU R55, [R1+0x18c] ;  /* 0x00018c0001377983 */ /* 0x000ee80000300800 */
[----:B----4-:R-:W-:Y:S04]  /*75b30*/  STS.128 [R2+0x180], R8 ;  /* 0x0001800802007388 */ /* 0x010fe80000000c00 */
[----:B--2---:R-:W-:Y:S01]  /*75b40*/  STS.128 [R2+0x100], R4 ;  /* 0x0001000402007388 */ /* 0x004fe20000000c00 */
[----:B------:R-:W-:-:S06]  /*75b50*/  NOP ;  /* 0x0000000000007918 */ /* 0x000fcc0000000000 */
[----:B------:R-:W0:Y:S04]  /*75b60*/  LDS.128 R8, [R0] ;  /* 0x0000000000087984 */ /* 0x000e280000000c00 */
[----:B------:R-:W1:Y:S04]  /*75b70*/  LDS.128 R4, [R44] ;  /* 0x000000002c047984 */ /* 0x000e680000000c00 */
[----:B0-----:R-:W-:Y:S04]  /*75b80*/  STL.64 [R1+0xa0], R8 ;  /* 0x0000a00801007387 */ /* 0x001fe80000100a00 */
[----:B------:R-:W-:Y:S04]  /*75b90*/  STL.64 [R1+0xa8], R10 ;  /* 0x0000a80a01007387 */ /* 0x000fe80000100a00 */
[----:B------:R-:W0:Y:S04]  /*75ba0*/  LDS.128 R8, [R3] ;  /* 0x0000000003087984 */ /* 0x000e280000000c00 */
[----:B-1----:R-:W-:Y:S04]  /*75bb0*/  STL.64 [R1+0x90], R4 ;  /* 0x0000900401007387 */ /* 0x002fe80000100a00 */
[----:B------:R-:W-:Y:S04]  /*75bc0*/  STL.64 [R1+0x98], R6 ;  /* 0x0000980601007387 */ /* 0x000fe80000100a00 */
[----:B------:R-:W1:Y:S01]  /*75bd0*/  LDS.128 R4, [R61] ;  /* 0x000000003d047984 */ /* 0x000e620000000c00 */
[----:B------:R-:W-:-:S06]  /*75be0*/  NOP ;  /* 0x0000000000007918 */ /* 0x000fcc0000000000 */
[----:B---3--:R-:W-:Y:S04]  /*75bf0*/  STS.128 [R2], R12 ;  /* 0x0000000c02007388 */ /* 0x008fe80000000c00 */
[----:B------:R-:W-:Y:S04]  /*75c00*/  STS.128 [R2+0x80], R16 ;  /* 0x0000801002007388 */ /* 0x000fe80000000c00 */
[----:B------:R-:W-:Y:S04]  /*75c10*/  STS.128 [R2+0x100], R20 ;  /* 0x0001001402007388 */ /* 0x000fe80000000c00 */
[----:B------:R-:W-:Y:S01]  /*75c20*/  STS.128 [R2+0x180], R24 ;  /* 0x0001801802007388 */ /* 0x000fe20000000c00 */
[----:B------:R-:W-:-:S06]  /*75c30*/  NOP ;  /* 0x0000000000007918 */ /* 0x000fcc0000000000 */
[----:B------:R-:W-:Y:S04]  /*75c40*/  LDS.128 R12, [R44] ;  /* 0x000000002c0c7984 */ /* 0x000fe80000000c00 */
[----:B0-----:R-:W-:Y:S04]  /*75c50*/  STL.64 [R1+0xd0], R8 ;  /* 0x0000d00801007387 */ /* 0x001fe80000100a00 */
[----:B------:R-:W-:Y:S04]  /*75c60*/  STL.64 [R1+0xd8], R10 ;  /* 0x0000d80a01007387 */ /* 0x000fe80000100a00 */
[----:B------:R-:W-:Y:S04]  /*75c70*/  LDS.128 R8, [R3] ;  /* 0x0000000003087984 */ /* 0x000fe80000000c00 */
[----:B-1----:R-:W-:Y:S04]  /*75c80*/  STL.64 [R1+0x300], R4 ;  /* 0x0003000401007387 */ /* 0x002fe80000100a00 */
[----:B------:R-:W-:Y:S04]  /*75c90*/  STL.64 [R1+0x308], R6 ;  /* 0x0003080601007387 */ /* 0x000fe80000100a00 */
[----:B------:R-:W0:Y:S04]  /*75ca0*/  LDS.128 R4, [R0] ;  /* 0x0000000000047984 */ /* 0x000e280000000c00 */
[----:B0-----:R-:W-:Y:S04]  /*75cb0*/  STL.64 [R1+0x80], R4 ;  /* 0x0000800401007387 */ /* 0x001fe80000100a00 */
[----:B------:R-:W-:Y:S04]  /*75cc0*/  STL.64 [R1+0x88], R6 ;  /* 0x0000880601007387 */ /* 0x000fe80000100a00 */
[----:B------:R-:W0:Y:S01]  /*75cd0*/  LDS.128 R4, [R61] ;  /* 0x000000003d047984 */ /* 0x000e220000000c00 */
[----:B------:R-:W-:-:S06]  /*75ce0*/  NOP ;  /* 0x0000000000007918 */ /* 0x000fcc0000000000 */
[----:B------:R-:W-:Y:S04]  /*75cf0*/  STL.64 [R1+0x50], R12 ;  /* 0x0000500c01007387 */ /* 0x000fe80000100a00 */
[----:B------:R-:W-:Y:S04]  /*75d00*/  STL.64 [R1+0x58], R14 ;  /* 0x0000580e01007387 */ /* 0x000fe80000100a00 */
[----:B------:R-:W-:Y:S04]  /*75d10*/  STL.64 [R1+0xc0], R8 ;  /* 0x0000c00801007387 */ /* 0x000fe80000100a00 */
        /* <DEDUP_REMOVED lines=19> */
[----:B------:R1:W-:Y:S04]  /*75e50*/  STS.128 [R2+0x80], R48 ;  /* 0x0000803002007388 */ /* 0x0003e80000000c00 */
[----:B0-----:R0:W-:Y:S04]  /*75e60*/  STL.64 [R1+0x310], R4 ;  /* 0x0003100401007387 */ /* 0x0011e80000100a00 */
[----:B------:R2:W-:Y:S04]  /*75e70*/  STL.64 [R1+0x318], R6 ;  /* 0x0003180601007387 */ /* 0x0005e80000100a00 */
[----:B-1----:R-:W3:Y:S04]  /*75e80*/  LDL.LU R48, [R1+0x3e0] ;  /* 0x0003e00001307983 */ /* 0x002ee80000300800 */
[----:B------:R-:W3:Y:S04]  /*75e90*/  LDL.LU R49, [R1+0x3e4] ;  /* 0x0003e40001317983 */ /* 0x000ee80000300800 */
[----:B------:R-:W3:Y:S04]  /*75ea0*/  LDL.LU R50, [R1+0x3e8] ;  /* 0x0003e80001327983 */ /* 0x000ee80000300800 */
[----:B------:R-:W3:Y:S04]  /*75eb0*/  LDL.LU R51, [R1+0x3ec] ;  /* 0x0003ec0001337983 */ /* 0x000ee80000300800 */
[----:B------:R-:W4:Y:S04]  /*75ec0*/  LDL.LU R32, [R1+0x340] ;  /* 0x0003400001207983 */ /* 0x000f280000300800 */
[----:B------:R-:W4:Y:S04]  /*75ed0*/  LDL.LU R33, [R1+0x344] ;  /* 0x0003440001217983 */ /* 0x000f280000300800 */
        /* <DEDUP_REMOVED lines=14> */
[----:B------:R-:W4:Y:S04]  /*75fc0*/  LDL.LU R8, [R1+0x1b0] ;  /* 0x0001b00001087983 */ /* 0x000f280000300800 */
[----:B------:R-:W4:Y:S04]  /*75fd0*/  LDL.LU R9, [R1+0x1b4] ;  /* 0x0001b40001097983 */ /* 0x000f280000300800 */
[----:B------:R-:W4:Y:S04]  /*75fe0*/  LDL.LU R10, [R1+0x1b8] ;  /* 0x0001b800010a7983 */ /* 0x000f280000300800 */
[----:B------:R-:W4:Y:S04]  /*75ff0*/  LDL.LU R11, [R1+0x1bc] ;  /* 0x0001bc00010b7983 */ /* 0x000f280000300800 */
[----:B0-----:R-:W4:Y:S04]  /*76000*/  LDL.LU R4, [R1+0x1a0] ;  /* 0x0001a00001047983 */ /* 0x001f280000300800 */
[----:B------:R-:W4:Y:S04]  /*76010*/  LDL.LU R5, [R1+0x1a4] ;  /* 0x0001a40001057983 */ /* 0x000f280000300800 */
[----:B--2---:R-:W4:Y:S04]  /*76020*/  LDL.LU R6, [R1+0x1a8] ;  /* 0x0001a80001067983 */ /* 0x004f280000300800 */
        /* <DEDUP_REMOVED lines=13> */
[----:B------:R0:W-:Y:S04]  /*76100*/  STS.128 [R2], R40 ;  /* 0x0000002802007388 */ /* 0x0001e80000000c00 */
[----:B------:R1:W-:Y:S04]  /*76110*/  STS.128 [R2+0x100], R52 ;  /* 0x0001003402007388 */ /* 0x0003e80000000c00 */
        /* <DEDUP_REMOVED lines=8> */
[----:B-1----:R-:W2:Y:S04]  /*761a0*/  LDL.LU R52, [R1+0x3f0] ;  /* 0x0003f00001347983 */ /* 0x002ea80000300800 */
[----:B------:R-:W2:Y:S04]  /*761b0*/  LDL.LU R53, [R1+0x3f4] ;  /* 0x0003f40001357983 */ /* 0x000ea80000300800 */
[----:B------:R-:W2:Y:S04]  /*761c0*/  LDL.LU R54, [R1+0x3f8] ;  /* 0x0003f80001367983 */ /* 0x000ea80000300800 */
[----:B------:R-:W2:Y:S04]  /*761d0*/  LDL.LU R55, [R1+0x3fc] ;  /* 0x0003fc0001377983 */ /* 0x000ea80000300800 */
[----:B---3--:R-:W-:Y:S01]  /*761e0*/  STS.128 [R2+0x180], R28 ;  /* 0x0001801c02007388 */ /* 0x008fe20000000c00 */
[----:B------:R-:W-:-:S06]  /*761f0*/  NOP ;  /* 0x0000000000007918 */ /* 0x000fcc0000000000 */
[----:B------:R-:W0:Y:S04]  /*76200*/  LDS.128 R28, [R0] ;  /* 0x00000000001c7984 */ /* 0x000e280000000c00 */
[----:B0-----:R-:W-:Y:S04]  /*76210*/  STL.64 [R1+0xf0], R28 ;  /* 0x0000f01c01007387 */ /* 0x001fe80000100a00 */
[----:B------:R-:W-:Y:S04]  /*76220*/  STL.64 [R1+0xf8], R30 ;  /* 0x0000f81e01007387 */ /* 0x000fe80000100a00 */
[----:B------:R-:W0:Y:S04]  /*76230*/  LDS.128 R28, [R44] ;  /* 0x000000002c1c7984 */ /* 0x000e280000000c00 */
[----:B0-----:R-:W-:Y:S04]  /*76240*/  STL.64 [R1+0xb0], R28 ;  /* 0x0000b01c01007387 */ /* 0x001fe80000100a00 */
[----:B------:R-:W-:Y:S04]  /*76250*/  STL.64 [R1+0xb8], R30 ;  /* 0x0000b81e01007387 */ /* 0x000fe80000100a00 */
[----:B------:R-:W0:Y:S04]  /*76260*/  LDS.128 R28, [R3] ;  /* 0x00000000031c7984 */ /* 0x000e280000000c00 */
[----:B0-----:R-:W-:Y:S04]  /*76270*/  STL.64 [R1+0x130], R28 ;  /* 0x0001301c01007387 */ /* 0x001fe80000100a00 */
[----:B------:R-:W-:Y:S04]  /*76280*/  STL.64 [R1+0x138], R30 ;  /* 0x0001381e01007387 */ /* 0x000fe80000100a00 */
[----:B------:R-:W0:Y:S01]  /*76290*/  LDS.128 R28, [R61] ;  /* 0x000000003d1c7984 */ /* 0x000e220000000c00 */
[----:B------:R-:W-:-:S06]  /*762a0*/  NOP ;  /* 0x0000000000007918 */ /* 0x000fcc0000000000 */
[----:B----4-:R-:W-:Y:S04]  /*762b0*/  STS.128 [R2], R4 ;  /* 0x0000000402007388 */ /* 0x010fe80000000c00 */
[----:B------:R-:W-:Y:S04]  /*762c0*/  STS.128 [R2+0x80], R8 ;  /* 0x0000800802007388 */ /* 0x000fe80000000c00 */
[----:B------:R-:W-:Y:S04]  /*762d0*/  STS.128 [R2+0x100], R12 ;  /* 0x0001000c02007388 */ /* 0x000fe80000000c00 */
[----:B--2---:R-:W-:Y:S01]  /*762e0*/  STS.128 [R2+0x180], R16 ;  /* 0x0001801002007388 */ /* 0x004fe20000000c00 */
[----:B------:R-:W-:-:S06]  /*762f0*/  NOP ;  /* 0x0000000000007918 */ /* 0x000fcc0000000000 */
[----:B------:R-:W1:Y:S04]  /*76300*/  LDS.128 R4, [R0] ;  /* 0x0000000000047984 */ /* 0x000e680000000c00 */
[----:B------:R-:W2:Y:S04]  /*76310*/  LDS.128 R12, [R44] ;  /* 0x000000002c0c7984 */ /* 0x000ea80000000c00 */
[----:B------:R-:W3:Y:S04]  /*76320*/  LDS.128 R8, [R3] ;  /* 0x0000000003087984 */ /* 0x000ee80000000c00 */
[----:B0-----:R-:W-:Y:S04]  /*76330*/  STL.64 [R1+0x150], R28 ;  /* 0x0001501c01007387 */ /* 0x001fe80000100a00 */
[----:B------:R0:W-:Y:S04]  /*76340*/  STL.64 [R1+0x158], R30 ;  /* 0x0001581e01007387 */ /* 0x0001e80000100a00 */
[----:B0-----:R-:W4:Y:S04]  /*76350*/  LDL.LU R30, [R1+0x26b8] ;  /* 0x0026b800011e7983 */ /* 0x001f280000300800 */
[----:B------:R-:W4:Y:S04]  /*76360*/  LDL.LU.64 R28, [R1+0x26b0] ;  /* 0x0026b000011c7983 */ /* 0x000f280000300a00 */
[----:B-1----:R-:W-:Y:S04]  /*76370*/  STL.64 [R1+0x190], R4 ;  /* 0x0001900401007387 */ /* 0x002fe80000100a00 */
[----:B------:R-:W-:Y:S04]  /*76380*/  STL.64 [R1+0x198], R6 ;  /* 0x0001980601007387 */ /* 0x000fe80000100a00 */
[----:B------:R-:W0:Y:S01]  /*76390*/  LDS.128 R4, [R61] ;  /* 0x000000003d047984 */ /* 0x000e220000000c00 */
[----:B------:R-:W-:-:S06]  /*763a0*/  NOP ;  /* 0x0000000000007918 */ /* 0x000fcc0000000000 */
[----:B--2---:R-:W-:Y:S04]  /*763b0*/  STL.64 [R1+0x1a0], R12 ;  /* 0x0001a00c01007387 */ /* 0x004fe80000100a00 */
[----:B------:R-:W-:Y:S04]  /*763c0*/  STL.64 [R1+0x1a8], R14 ;  /* 0x0001a80e01007387 */ /* 0x000fe80000100a00 */
[----:B---3--:R-:W-:Y:S04]  /*763d0*/  STL.64 [R1+0x180], R8 ;  /* 0x0001800801007387 */ /* 0x008fe80000100a00 */
        /* <DEDUP_REMOVED lines=18> */
[----:B------:R-:W-:Y:S04]  /*76500*/  STS.128 [R2], R36 ;  /* 0x0000002402007388 */ /* 0x000fe80000000c00 */
[----:B------:R-:W-:Y:S04]  /*76510*/  STS.128 [R2+0x80], R40 ;  /* 0x0000802802007388 */ /* 0x000fe80000000c00 */
[----:B------:R-:W-:Y:S04]  /*76520*/  STS.128 [R2+0x100], R48 ;  /* 0x0001003002007388 */ /* 0x000fe80000000c00 */
[----:B------:R1:W-:Y:S01]  /*76530*/  STS.128 [R2+0x180], R52 ;  /* 0x0001803402007388 */ /* 0x0003e20000000c00 */
[----:B------:R-:W-:-:S06]  /*76540*/  NOP ;  /* 0x0000000000007918 */ /* 0x000fcc0000000000 */
[----:B------:R-:W-:Y:S04]  /*76550*/  STL.64 [R1+0x128], R10 ;  /* 0x0001280a01007387 */ /* 0x000fe80000100a00 */
[----:B0-----:R-:W-:Y:S04]  /*76560*/  STL.64 [R1+0x1c0], R4 ;  /* 0x0001c00401007387 */ /* 0x001fe80000100a00 */
[----:B------:R-:W0:Y:S04]  /*76570*/  LDS.128 R8, [R0] ;  /* 0x0000000000087984 */ /* 0x000e280000000c00 */
[----:B------:R-:W-:Y:S04]  /*76580*/  STL.64 [R1+0x1c8], R6 ;  /* 0x0001c80601007387 */ /* 0x000fe80000100a00 */
[----:B------:R-:W2:Y:S04]  /*76590*/  LDS.128 R4, [R44] ;  /* 0x000000002c047984 */ /* 0x000ea80000000c00 */
[----:B-1----:R-:W3:Y:S04]  /*765a0*/  LDL.LU R52, [R1+0x9c0] ;  /* 0x0009c00001347983 */ /* 0x002ee80000300800 */
[----:B------:R-:W-:Y:S04]  /*765b0*/  LDS.128 R12, [R61] ;  /* 0x000000003d0c7984 */ /* 0x000fe80000000c00 */
[----:B0-----:R-:W-:Y:S04]  /*765c0*/  STL.64 [R1+0x1e0], R8 ;  /* 0x0001e00801007387 */ /* 0x001fe80000100a00 */
[----:B------:R-:W-:Y:S04]  /*765d0*/  STL.64 [R1+0x1e8], R10 ;  /* 0x0001e80a01007387 */ /* 0x000fe80000100a00 */
[----:B--2---:R0:W-:Y:S04]  /*765e0*/  STL.64 [R1+0x1b0], R4 ;  /* 0x0001b00401007387 */ /* 0x0041e80000100a00 */
[----:B------:R1:W-:Y:S04]  /*765f0*/  STL.64 [R1+0x1b8], R6 ;  /* 0x0001b80601007387 */ /* 0x0003e80000100a00 */
[----:B------:R-:W3:Y:S04]  /*76600*/  LDL.LU R53, [R1+0x9c4] ;  /* 0x0009c40001357983 */ /* 0x000ee80000300800 */
[----:B------:R-:W2:Y:S04]  /*76610*/  LDL.LU R54, [R1+0x9c8] ;  /* 0x0009c80001367983 */ /* 0x000ea80000300800 */
[----:B------:R-:W2:Y:S04]  /*76620*/  LDL.LU R55, [R1+0x9cc] ;  /* 0x0009cc0001377983 */ /* 0x000ea80000300800 */
[----:B------:R-:W3:Y:S04]  /*76630*/  LDL.LU R48, [R1+0x980] ;  /* 0x0009800001307983 */ /* 0x000ee80000300800 */
        /* <DEDUP_REMOVED lines=24> */
[----:B------:R-:W4:Y:S04]  /*767c0*/  LDL.LU R5, [R1+0x754] ;  /* 0x0007540001057983 */ /* 0x000f280000300800 */
[----:B-1----:R-:W4:Y:S04]  /*767d0*/  LDL.LU R6, [R1+0x758] ;  /* 0x0007580001067983 */ /* 0x002f280000300800 */
[----:B------:R-:W4:Y:S04]  /*767e0*/  LDL.LU R7, [R1+0x75c] ;  /* 0x00075c0001077983 */ /* 0x000f280000300800 */
[----:B------:R-:W4:Y:S04]  /*767f0*/  LDL.LU R36, [R1+0x940] ;  /* 0x0009400001247983 */ /* 0x000f280000300800 */
[----:B------:R-:W4:Y:S04]  /*76800*/  LDL.LU R37, [R1+0x944] ;  /* 0x0009440001257983 */ /* 0x000f280000300800 */
[----:B------:R-:W4:Y:S04]  /*76810*/  LDL.LU R38, [R1+0x948] ;  /* 0x0009480001267983 */ /* 0x000f280000300800 */
[----:B------:R-:W4:Y:S04]  /*76820*/  LDL.LU R39, [R1+0x94c] ;  /* 0x00094c0001277983 */ /* 0x000f280000300800 */
[----:B------:R-:W-:Y:S01]  /*76830*/  LDS.128 R8, [R3] ;  /* 0x0000000003087984 */ /* 0x000fe20000000c00 */
[----:B------:R-:W-:-:S06]  /*76840*/  NOP ;  /* 0x0000000000007918 */ /* 0x000fcc0000000000 */
[----:B--2---:R-:W-:Y:S04]  /*76850*/  STL.64 [R1+0x2698], R54 ;  /* 0x0026983601007387 */ /* 0x004fe80000100a00 */
[----:B---3--:R0:W-:Y:S04]  /*76860*/  STL.64 [R1+0x2690], R52 ;  /* 0x0026903401007387 */ /* 0x0081e80000100a00 */
[----:B0-----:R-:W2:Y:S04]  /*76870*/  LDL.LU R52, [R1+0x9a0] ;  /* 0x0009a00001347983 */ /* 0x001ea80000300800 */
[----:B------:R-:W2:Y:S04]  /*76880*/  LDL.LU R53, [R1+0x9a4] ;  /* 0x0009a40001357983 */ /* 0x000ea80000300800 */
[----:B------:R-:W3:Y:S04]  /*76890*/  LDL.LU R54, [R1+0x9a8] ;  /* 0x0009a80001367983 */ /* 0x000ee80000300800 */
[----:B------:R-:W3:Y:S04]  /*768a0*/  LDL.LU R55, [R1+0x9ac] ;  /* 0x0009ac0001377983 */ /* 0x000ee80000300800 */
[----:B----4-:R-:W-:Y:S04]  /*768b0*/  STS.128 [R2+0x100], R24 ;  /* 0x0001001802007388 */ /* 0x010fe80000000c00 */
[----:B------:R-:W-:Y:S04]  /*768c0*/  STS.128 [R2+0x80], R20 ;  /* 0x0000801402007388 */ /* 0x000fe80000000c00 */
[----:B---3--:R-:W-:Y:S04]  /*768d0*/  STL.64 [R1+0x26a8], R54 ;  /* 0x0026a83601007387 */ /* 0x008fe80000100a00 */
[----:B--2---:R0:W-:Y:S04]  /*768e0*/  STL.64 [R1+0x26a0], R52 ;  /* 0x0026a03401007387 */ /* 0x0041e80000100a00 */
[----:B0-----:R-:W2:Y:S04]  /*768f0*/  LDL.LU R52, [R1+0x990] ;  /* 0x0009900001347983 */ /* 0x001ea80000300800 */
[----:B------:R-:W2:Y:S04]  /*76900*/  LDL.LU R53, [R1+0x994] ;  /* 0x0009940001357983 */ /* 0x000ea80000300800 */
[----:B------:R-:W2:Y:S04]  /*76910*/  LDL.LU R54, [R1+0x998] ;  /* 0x0009980001367983 */ /* 0x000ea80000300800 */
[----:B------:R-:W2:Y:S04]  /*76920*/  LDL.LU R55, [R1+0x99c] ;  /* 0x00099c0001377983 */ /* 0x000ea80000300800 */
[----:B------:R-:W-:Y:S04]  /*76930*/  STS.128 [R2], R16 ;  /* 0x0000001002007388 */ /* 0x000fe80000000c00 */
[----:B------:R-:W-:Y:S01]  /*76940*/  STS.128 [R2+0x180], R32 ;  /* 0x0001802002007388 */ /* 0x000fe20000000c00 */
[----:B------:R-:W-:-:S06]  /*76950*/  NOP ;  /* 0x0000000000007918 */ /* 0x000fcc0000000000 */
[----:B------:R-:W-:Y:S04]  /*76960*/  LDS.128 R16, [R0] ;  /* 0x0000000000107984 */ /* 0x000fe80000000c00 */
[----:B------:R-:W-:Y:S04]  /*76970*/  LDS.128 R20, [R44] ;  /* 0x000000002c147984 */ /* 0x000fe80000000c00 */
[----:B------:R-:W-:Y:S04]  /*76980*/  LDS.128 R24, [R3] ;  /* 0x0000000003187984 */ /* 0x000fe80000000c00 */
[----:B------:R-:W-:Y:S01]  /*76990*/  LDS.128 R32, [R61] ;  /* 0x000000003d207984 */ /* 0x000fe20000000c00 */
[----:B------:R-:W-:-:S06]  /*769a0*/  NOP ;  /* 0x0000000000007918 */ /* 0x000fcc0000000000 */
[----:B------:R0:W-:Y:S04]  /*769b0*/  STS.128 [R2], R4 ;  /* 0x0000000402007388 */ /* 0x0001e80000000c00 */
[----:B------:R-:W-:Y:S04]  /*769c0*/  STS.128 [R2+0x80], R36 ;  /* 0x0000802402007388 */ /* 0x000fe80000000c00 */
[----:B------:R-:W-:Y:S04]  /*769d0*/  STS.128 [R2+0x100], R40 ;  /* 0x0001002802007388 */ /* 0x000fe80000000c00 */
[----:B------:R-:W-:Y:S01]  /*769e0*/  STS.128 [R2+0x180], R48 ;  /* 0x0001803002007388 */ /* 0x000fe20000000c00 */
[----:B------:R-:W-:-:S06]  /*769f0*/  NOP ;  /* 0x0000000000007918 */ /* 0x000fcc0000000000 */
[----:B------:R-:W1:Y:S04]  /*76a00*/  LDS.128 R48, [R61] ;  /* 0x000000003d307984 */ /* 0x000e680000000c00 */
[----:B------:R-:W3:Y:S04]  /*76a10*/  LDL.LU R56, [R1+0x9b0] ;  /* 0x0009b00001387983 */ /* 0x000ee80000300800 */
[----:B------:R-:W3:Y:S04]  /*76a20*/  LDL.LU R57, [R1+0x9b4] ;  /* 0x0009b40001397983 */ /* 0x000ee80000300800 */
[----:B------:R-:W3:Y:S04]  /*76a30*/  LDL.LU R58, [R1+0x9b8] ;  /* 0x0009b800013a7983 */ /* 0x000ee80000300800 */
[----:B------:R-:W3:Y:S04]  /*76a40*/  LDL.LU R59, [R1+0x9bc] ;  /* 0x0009bc00013b7983 */ /* 0x000ee80000300800 */
[----:B------:R-:W4:Y:S04]  /*76a50*/  LDL R31, [R1+0x950] ;  /* 0x00095000011f7983 */ /* 0x000f280000100800 */
[----:B0-----:R-:W4:Y:S04]  /*76a60*/  LDL.LU R5, [R1+0x220] ;  /* 0x0002200001057983 */ /* 0x001f280000300800 */
[----:B------:R-:W-:Y:S04]  /*76a70*/  LDS.128 R40, [R44] ;  /* 0x000000002c287984 */ /* 0x000fe80000000c00 */
[----:B------:R-:W0:Y:S04]  /*76a80*/  LDS.128 R36, [R0] ;  /* 0x0000000000247984 */ /* 0x000e280000000c00 */
[----:B------:R-:W-:Y:S01]  /*76a90*/  LDS.128 R44, [R3] ;  /* 0x00000000032c7984 */ /* 0x000fe20000000c00 */
[----:B------:R-:W-:-:S06]  /*76aa0*/  NOP ;  /* 0x0000000000007918 */ /* 0x000fcc0000000000 */
[----:B------:R-:W4:Y:S04]  /*76ab0*/  LDL.LU R4, [R1+0x954] ;  /* 0x0009540001047983 */ /* 0x000f280000300800 */
[----:B-1----:R1:W-:Y:S04]  /*76ac0*/  STL [R1+0x2644], R51 ;  /* 0x0026443301007387 */ /* 0x0023e80000100800 */
[----:B-1----:R-:W4:Y:S04]  /*76ad0*/  LDL.LU R51, [R1+0x958] ;  /* 0x0009580001337983 */ /* 0x002f280000300800 */
[----:B--2---:R1:W-:Y:S04]  /*76ae0*/  STS.128 [R2], R52 ;  /* 0x0000003402007388 */ /* 0x0043e80000000c00 */
[----:B-1----:R-:W2:Y:S04]  /*76af0*/  LDL.LU.64 R54, [R1+0x26a8] ;  /* 0x0026a80001367983 */ /* 0x002ea80000300a00 */
[----:B------:R-:W2:Y:S04]  /*76b00*/  LDL.LU.64 R52, [R1+0x26a0] ;  /* 0x0026a00001347983 */ /* 0x000ea80000300a00 */
[----:B---3--:R1:W-:Y:S01]  /*76b10*/  STS.128 [R2+0x100], R56 ;  /* 0x0001003802007388 */ /* 0x0083e20000000c00 */
[----:B----4-:R-:W-:-:S04]  /*76b20*/  ISETP.GE.AND P2, PT, R31, c[0x0][0x178], PT ;  /* 0x00005e001f007a0c */ /* 0x010fc80003f46270 */
[C---:B------:R-:W-:Y:S01]  /*76b30*/  ISETP.LT.AND P2, PT, R4.reuse, c[0x0][0x17c], !P2 ;  /* 0x00005f0004007a0c */ /* 0x040fe20005741270 */
[----:B-1----:R-:W-:Y:S01]  /*76b40*/  IMAD R56, R4, c[0x0][0x198], RZ ;  /* 0x0000660004387a24 */ /* 0x002fe200078e02ff */
[----:B------:R-:W-:-:S04]  /*76b50*/  ISETP.GE.AND P3, PT, R51, c[0x0][0x178], PT ;  /* 0x00005e0033007a0c */ /* 0x000fc80003f66270 */
[----:B------:R-:W-:Y:S01]  /*76b60*/  ISETP.LT.AND P3, PT, R4, c[0x0][0x17c], !P3 ;  /* 0x00005f0004007a0c */ /* 0x000fe20005f61270 */
[----:B--2---:R1:W-:Y:S04]  /*76b70*/  STS.128 [R2+0x80], R52 ;  /* 0x0000803402007388 */ /* 0x0043e80000000c00 */
[----:B-1----:R-:W2:Y:S04]  /*76b80*/  LDL.LU.64 R54, [R1+0x2698] ;  /* 0x0026980001367983 */ /* 0x002ea80000300a00 */
[----:B------:R-:W2:Y:S04]  /*76b90*/  LDL.LU.64 R52, [R1+0x2690] ;  /* 0x0026900001347983 */ /* 0x000ea80000300a00 */
[----:B------:R-:W3:Y:S04]  /*76ba0*/  LDL.LU.64 R58, [R1+0x2688] ;  /* 0x00268800013a7983 */ /* 0x000ee80000300a00 */
[----:B------:R-:W4:Y:S04]  /*76bb0*/  LDL.LU R57, [R1+0x240] ;  /* 0x0002400001397983 */ /* 0x000f280000300800 */
[----:B------:R-:W3:Y:S04]  /*76bc0*/  LDL.LU R6, [R1+0x210] ;  /* 0x0002100001067983 */ /* 0x000ee80000300800 */
[----:B------:R-:W3:Y:S01]  /*76bd0*/  LDL.LU R4, [R1+0x2250] ;  /* 0x0022500001047983 */ /* 0x000ee20000300800 */
[----:B------:R-:W-:-:S03]  /*76be0*/  IMAD R3, R51, c[0x0][0x194], RZ ;  /* 0x0000650033037a24 */ /* 0x000fc600078e02ff */
[----:B------:R-:W3:Y:S04]  /*76bf0*/  LDL.LU R7, [R1+0x260] ;  /* 0x0002600001077983 */ /* 0x000ee80000300800 */
[----:B--2---:R1:W-:Y:S02]  /*76c00*/  STS.128 [R2+0x180], R52 ;  /* 0x0001803402007388 */ /* 0x0043e40000000c00 */
[----:B-1----:R-:W-:-:S05]  /*76c10*/  IMAD R2, R31, c[0x0][0x194], RZ ;  /* 0x000065001f027a24 */ /* 0x002fca00078e02ff */
[----:B------:R-:W-:-:S04]  /*76c20*/  LEA R52, P4, R2, c[0x0][0x170], 0x1 ;  /* 0x00005c0002347a11 */ /* 0x000fc800078808ff */
[----:B------:R-:W-:Y:S02]  /*76c30*/  LEA.HI.X.SX32 R53, R2, c[0x0][0x174], 0x1, P4 ;  /* 0x00005d0002357a11 */ /* 0x000fe400020f0eff */
[----:B------:R-:W-:-:S03]  /*76c40*/  LEA R2, P4, R3, c[0x0][0x170], 0x1 ;  /* 0x00005c0003027a11 */ /* 0x000fc600078808ff */
[----:B------:R-:W-:Y:S01]  /*76c50*/  IMAD.WIDE R54, R56, 0x2, R52 ;  /* 0x0000000238367825 */ /* 0x000fe200078e0234 */
[----:B------:R-:W-:Y:S01]  /*76c60*/  LEA.HI.X.SX32 R3, R3, c[0x0][0x174], 0x1, P4 ;  /* 0x00005d0003037a11 */ /* 0x000fe200020f0eff */
[----:B------:R-:W-:-:S06]  /*76c70*/  NOP ;  /* 0x0000000000007918 */ /* 0x000fcc0000000000 */
[----:B------:R1:W-:Y:S01]  /*76c80*/  @P2 STG.E.U16 [R54.64], R5 ;  /* 0x0000000536002986 */ /* 0x0003e2000c101504 */
[----:B------:R-:W-:Y:S01]  /*76c90*/  ISETP.LT.AND P2, PT, R31, c[0x0][0x178], !P1 ;  /* 0x00005e001f007a0c */ /* 0x000fe20004f41270 */
[----:B-1----:R-:W-:-:S05]  /*76ca0*/  IMAD.WIDE R54, R56, 0x2, R2 ;  /* 0x0000000238367825 */ /* 0x002fca00078e0202 */
[----:B------:R1:W-:Y:S01]  /*76cb0*/  @P3 STG.E.U16 [R54.64], R28 ;  /* 0x0000001c36003986 */ /* 0x0003e2000c101504 */
[----:B------:R-:W-:Y:S02]  /*76cc0*/  IADD3 R56, R56, c[0x0][0x198], RZ ;  /* 0x0000660038387a10 */ /* 0x000fe40007ffe0ff */
[----:B-1----:R-:W-:Y:S02]  /*76cd0*/  PRMT R28, R5, 0x7632, R28 ;  /* 0x00007632051c7816 */ /* 0x002fe4000000001c */
[----:B------:R-:W2:Y:S01]  /*76ce0*/  LDL.LU R5, [R1+0x2254] ;  /* 0x0022540001057983 */ /* 0x000ea20000300800 */
[----:B------:R-:W-:Y:S01]  /*76cf0*/  ISETP.LT.AND P1, PT, R51, c[0x0][0x178], !P1 ;  /* 0x00005e0033007a0c */ /* 0x000fe20004f21270 */
[----:B------:R-:W-:-:S05]  /*76d00*/  IMAD.WIDE R54, R56, 0x2, R52 ;  /* 0x0000000238367825 */ /* 0x000fca00078e0234 */
[----:B------:R1:W-:Y:S01]  /*76d10*/  @P2 STG.E.U16 [R54.64], R28 ;  /* 0x0000001c36002986 */ /* 0x0003e2000c101504 */
[----:B------:R-:W-:Y:S02]  /*76d20*/  ISETP.LT.AND P2, PT, R31, c[0x0][0x178], !P0 ;  /* 0x00005e001f007a0c */ /* 0x000fe40004741270 */
[----:B-1----:R-:W-:Y:S01]  /*76d30*/  PRMT R28, R28, 0x7632, R28 ;  /* 0x000076321c1c7816 */ /* 0x002fe2000000001c */
[----:B------:R-:W-:-:S05]  /*76d40*/  IMAD.WIDE R54, R56, 0x2, R2 ;  /* 0x0000000238367825 */ /* 0x000fca00078e0202 */
[----:B------:R1:W-:Y:S01]  /*76d50*/  @P1 STG.E.U16 [R54.64], R28 ;  /* 0x0000001c36001986 */ /* 0x0003e2000c101504 */
[----:B------:R-:W-:Y:S02]  /*76d60*/  ISETP.LT.AND P1, PT, R51, c[0x0][0x178], !P0 ;  /* 0x00005e0033007a0c */ /* 0x000fe40004721270 */
[----:B---3--:R-:W-:Y:S02]  /*76d70*/  ISETP.GE.AND P0, PT, R4, c[0x0][0x17c], PT ;  /* 0x00005f0004007a0c */ /* 0x008fe40003f06270 */
[----:B------:R-:W3:Y:S01]  /*76d80*/  LDL.LU R4, [R1+0x2258] ;  /* 0x0022580001047983 */ /* 0x000ee20000300800 */
[----:B-1----:R-:W-:-:S05]  /*76d90*/  IADD3 R28, R56, c[0x0][0x198], RZ ;  /* 0x00006600381c7a10 */ /* 0x002fca0007ffe0ff */
[----:B------:R-:W-:-:S05]  /*76da0*/  IMAD.WIDE R54, R28, 0x2, R52 ;  /* 0x000000021c367825 */ /* 0x000fca00078e0234 */
[----:B----4-:R1:W-:Y:S02]  /*76db0*/  @P2 STG.E.U16 [R54.64], R57 ;  /* 0x0000003936002986 */ /* 0x0103e4000c101504 */
[C---:B-1----:R-:W-:Y:S01]  /*76dc0*/  IMAD.WIDE R54, R28.reuse, 0x2, R2 ;  /* 0x000000021c367825 */ /* 0x042fe200078e0202 */
[----:B------:R-:W-:-:S04]  /*76dd0*/  IADD3 R28, R28, c[0x0][0x198], RZ ;  /* 0x000066001c1c7a10 */ /* 0x000fc80007ffe0ff */
[----:B------:R1:W-:Y:S01]  /*76de0*/  @P1 STG.E.U16 [R54.64], R6 ;  /* 0x0000000636001986 */ /* 0x0003e2000c101504 */
[----:B------:R-:W-:Y:S02]  /*76df0*/  ISETP.LT.AND P1, PT, R31, c[0x0][0x178], !P0 ;  /* 0x00005e001f007a0c */ /* 0x000fe40004721270 */
[----:B------:R-:W-:Y:S02]  /*76e00*/  ISETP.LT.AND P0, PT, R51, c[0x0][0x178], !P0 ;  /* 0x00005e0033007a0c */ /* 0x000fe40004701270 */
[----:B------:R-:W-:Y:S02]  /*76e10*/  PRMT R56, R57, 0x7632, R56 ;  /* 0x0000763239387816 */ /* 0x000fe40000000038 */
[----:B------:R-:W4:Y:S01]  /*76e20*/  LDL.LU R57, [R1+0x2684] ;  /* 0x0026840001397983 */ /* 0x000f220000300800 */
[----:B-1----:R-:W-:-:S06]  /*76e30*/  IMAD.WIDE R54, R28, 0x2, R52 ;  /* 0x000000021c367825 */ /* 0x002fcc00078e0234 */
[----:B------:R1:W-:Y:S02]  /*76e40*/  @P1 STG.E.U16 [R54.64], R56 ;  /* 0x0000003836001986 */ /* 0x0003e4000c101504 */
[----:B-1----:R-:W-:Y:S01]  /*76e50*/  PRMT R56, R6, 0x7632, R56 ;  /* 0x0000763206387816 */ /* 0x002fe20000000038 */
[----:B------:R-:W-:-:S05]  /*76e60*/  IMAD.WIDE R54, R28, 0x2, R2 ;  /* 0x000000021c367825 */ /* 0x000fca00078e0202 */
[----:B------:R1:W-:Y:S01]  /*76e70*/  @P0 STG.E.U16 [R54.64], R56 ;  /* 0x0000003836000986 */ /* 0x0003e2000c101504 */
[----:B------:R-:W-:-:S05]  /*76e80*/  IADD3 R28, R28, c[0x0][0x198], RZ ;  /* 0x000066001c1c7a10 */ /* 0x000fca0007ffe0ff */
[----:B-1----:R-:W-:Y:S01]  /*76e90*/  IMAD.WIDE R54, R28, 0x2, R52 ;  /* 0x000000021c367825 */ /* 0x002fe200078e0234 */
[----:B------:R-:W-:Y:S02]  /*76ea0*/  PRMT R56, R7, 0x7632, R56 ;  /* 0x0000763207387816 */ /* 0x000fe40000000038 */
[----:B--2---:R-:W-:Y:S02]  /*76eb0*/  ISETP.GE.AND P0, PT, R5, c[0x0][0x17c], PT ;  /* 0x00005f0005007a0c */ /* 0x004fe40003f06270 */
[----:B------:R-:W2:Y:S02]  /*76ec0*/  LDL.LU R5, [R1+0x225c] ;  /* 0x00225c0001057983 */ /* 0x000ea40000300800 */
[----:B------:R-:W-:Y:S02]  /*76ed0*/  ISETP.LT.AND P2, PT, R31, c[0x0][0x178], !P0 ;  /* 0x00005e001f007a0c */ /* 0x000fe40004741270 */
[----:B------:R-:W-:Y:S02]  /*76ee0*/  ISETP.LT.AND P1, PT, R51, c[0x0][0x178], !P0 ;  /* 0x00005e0033007a0c */ /* 0x000fe40004721270 */
[----:B---3--:R-:W-:-:S02]  /*76ef0*/  ISETP.GE.AND P0, PT, R4, c[0x0][0x17c], PT ;  /* 0x00005f0004007a0c */ /* 0x008fc40003f06270 */
[----:B------:R-:W3:Y:S07]  /*76f00*/  LDL.LU R4, [R1+0x2260] ;  /* 0x0022600001047983 */ /* 0x000eee0000300800 */
[----:B------:R1:W-:Y:S02]  /*76f10*/  @P2 STG.E.U16 [R54.64], R7 ;  /* 0x0000000736002986 */ /* 0x0003e4000c101504 */
[C---:B-1----:R-:W-:Y:S01]  /*76f20*/  IMAD.WIDE R54, R28.reuse, 0x2, R2 ;  /* 0x000000021c367825 */ /* 0x042fe200078e0202 */
[----:B------:R-:W-:-:S04]  /*76f30*/  IADD3 R28, R28, c[0x0][0x198], RZ ;  /* 0x000066001c1c7a10 */ /* 0x000fc80007ffe0ff */
[----:B------:R1:W-:Y:S01]  /*76f40*/  @P1 STG.E.U16 [R54.64], R58 ;  /* 0x0000003a36001986 */ /* 0x0003e2000c101504 */
[----:B------:R-:W-:Y:S01]  /*76f50*/  ISETP.LT.AND P1, PT, R31, c[0x0][0x178], !P0 ;  /* 0x00005e001f007a0c */ /* 0x000fe20004721270 */
[----:B-1----:R-:W-:-:S12]  /*76f60*/  IMAD.WIDE R54, R28, 0x2, R52 ;  /* 0x000000021c367825 */ /* 0x002fd800078e0234 */
[----:B------:R1:W-:Y:S02]  /*76f70*/  @P1 STG.E.U16 [R54.64], R56 ;  /* 0x0000003836001986 */ /* 0x0003e4000c101504 */
[----:B-1----:R-:W-:Y:S02]  /*76f80*/  PRMT R56, R58, 0x7632, R56 ;  /* 0x000076323a387816 */ /* 0x002fe40000000038 */
[----:B------:R-:W3:Y:S04]  /*76f90*/  LDL.LU R58, [R1+0x2680] ;  /* 0x00268000013a7983 */ /* 0x000ee80000300800 */
[----:B------:R-:W3:Y:S01]  /*76fa0*/  LDL.LU R6, [R1+0x2264] ;  /* 0x0022640001067983 */ /* 0x000ee20000300800 */
[----:B------:R-:W-:Y:S01]  /*76fb0*/  ISETP.LT.AND P0, PT, R51, c[0x0][0x178], !P0 ;  /* 0x00005e0033007a0c */ /* 0x000fe20004701270 */
[C---:B------:R-:W-:Y:S01]  /*76fc0*/  IMAD.WIDE R54, R28.reuse, 0x2, R2 ;  /* 0x000000021c367825 */ /* 0x040fe200078e0202 */
[----:B------:R-:W-:-:S11]  /*76fd0*/  IADD3 R28, R28, c[0x0][0x198], RZ ;  /* 0x000066001c1c7a10 */ /* 0x000fd60007ffe0ff */
[----:B------:R1:W-:Y:S02]  /*76fe0*/  @P0 STG.E.U16 [R54.64], R56 ;  /* 0x0000003836000986 */ /* 0x0003e4000c101504 */
[----:B-1----:R-:W-:Y:S01]  /*76ff0*/  IMAD.WIDE R54, R28, 0x2, R52 ;  /* 0x000000021c367825 */ /* 0x002fe200078e0234 */
[----:B----4-:R-:W-:Y:S02]  /*77000*/  PRMT R56, R57, 0x7632, R56 ;  /* 0x0000763239387816 */ /* 0x010fe40000000038 */
[----:B--2---:R-:W-:Y:S02]  /*77010*/  ISETP.GE.AND P0, PT, R5, c[0x0][0x17c], PT ;  /* 0x00005f0005007a0c */ /* 0x004fe40003f06270 */
[----:B------:R-:W2:Y:S02]  /*77020*/  LDL.LU R5, [R1+0x2268] ;  /* 0x0022680001057983 */ /* 0x000ea40000300800 */
[----:B------:R-:W-:Y:S02]  /*77030*/  ISETP.LT.AND P2, PT, R31, c[0x0][0x178], !P0 ;  /* 0x00005e001f007a0c */ /* 0x000fe40004741270 */
[----:B------:R-:W-:-:S11]  /*77040*/  ISETP.LT.AND P1, PT, R51, c[0x0][0x178], !P0 ;  /* 0x00005e0033007a0c */ /* 0x000fd60004721270 */
[----:B------:R1:W-:Y:S04]  /*77050*/  @P2 STG.E.U16 [R54.64], R57 ;  /* 0x0000003936002986 */ /* 0x0003e8000c101504 */
[----:B-1----:R-:W4:Y:S01]  /*77060*/  LDL.LU R57, [R1+0x267c] ;  /* 0x00267c0001397983 */ /* 0x002f220000300800 */
[----:B------:R-:W-:Y:S01]  /*77070*/  IMAD.WIDE R54, R28, 0x2, R2 ;  /* 0x000000021c367825 */ /* 0x000fe200078e0202 */
[----:B---3--:R-:W-:-:S04]  /*77080*/  ISETP.GE.AND P0, PT, R4, c[0x0][0x17c], PT ;  /* 0x00005f0004007a0c */ /* 0x008fc80003f06270 */
[----:B------:R1:W-:Y:S01]  /*77090*/  @P1 STG.E.U16 [R54.64], R59 ;  /* 0x0000003b36001986 */ /* 0x0003e2000c101504 */
[----:B------:R-:W-:Y:S02]  /*770a0*/  ISETP.LT.AND P1, PT, R31, c[0x0][0x178], !P0 ;  /* 0x00005e001f007a0c */ /* 0x000fe40004721270 */
[----:B------:R-:W-:-:S05]  /*770b0*/  IADD3 R28, R28, c[0x0][0x198], RZ ;  /* 0x000066001c1c7a10 */ /* 0x000fca0007ffe0ff */
[----:B-1----:R-:W-:-:S06]  /*770c0*/  IMAD.WIDE R54, R28, 0x2, R52 ;  /* 0x000000021c367825 */ /* 0x002fcc00078e0234 */
[----:B------:R1:W-:Y:S01]  /*770d0*/  @P1 STG.E.U16 [R54.64], R56 ;  /* 0x0000003836001986 */ /* 0x0003e2000c101504 */
[----:B------:R-:W-:Y:S02]  /*770e0*/  ISETP.LT.AND P0, PT, R51, c[0x0][0x178], !P0 ;  /* 0x00005e0033007a0c */ /* 0x000fe40004701270 */
[----:B-1----:R-:W-:Y:S02]  /*770f0*/  PRMT R56, R59, 0x7632, R56 ;  /* 0x000076323b387816 */ /* 0x002fe40000000038 */
[----:B------:R-:W3:Y:S04]  /*77100*/  LDL.LU R59, [R1+0x2678] ;  /* 0x00267800013b7983 */ /* 0x000ee80000300800 */
[----:B------:R-:W3:Y:S01]  /*77110*/  LDL.LU R4, [R1+0x226c] ;  /* 0x00226c0001047983 */ /* 0x000ee20000300800 */
[----:B------:R-:W-:-:S05]  /*77120*/  IMAD.WIDE R54, R28, 0x2, R2 ;  /* 0x000000021c367825 */ /* 0x000fca00078e0202 */
[----:B------:R1:W-:Y:S01]  /*77130*/  @P0 STG.E.U16 [R54.64], R56 ;  /* 0x0000003836000986 */ /* 0x0003e2000c101504 */
[----:B------:R-:W-:-:S03]  /*77140*/  ISETP.GE.AND P0, PT, R6, c[0x0][0x17c], PT ;  /* 0x00005f0006007a0c */ /* 0x000fc60003f06270 */
[----:B------:R-:W3:Y:S01]  /*77150*/  LDL.LU R6, [R1+0x2270] ;  /* 0x0022700001067983 */ /* 0x000ee20000300800 */
[----:B------:R-:W-:Y:S02]  /*77160*/  ISETP.LT.AND P2, PT, R31, c[0x0][0x178], !P0 ;  /* 0x00005e001f007a0c */ /* 0x000fe40004741270 */
[----:B------:R-:W-:Y:S02]  /*77170*/  IADD3 R28, R28, c[0x0][0x198], RZ ;  /* 0x000066001c1c7a10 */ /* 0x000fe40007ffe0ff */
[----:B------:R-:W-:-:S03]  /*77180*/  ISETP.LT.AND P1, PT, R51, c[0x0][0x178], !P0 ;  /* 0x00005e0033007a0c */ /* 0x000fc60004721270 */
[----:B-1----:R-:W-:Y:S01]  /*77190*/  IMAD.WIDE R54, R28, 0x2, R52 ;  /* 0x000000021c367825 */ /* 0x002fe200078e0234 */
[----:B--2---:R-:W-:-:S05]  /*771a0*/  ISETP.GE.AND P0, PT, R5, c[0x0][0x17c], PT ;  /* 0x00005f0005007a0c */ /* 0x004fca0003f06270 */
[----:B----4-:R1:W-:Y:S02]  /*771b0*/  @P2 STG.E.U16 [R54.64], R57 ;  /* 0x0000003936002986 */ /* 0x0103e4000c101504 */
[C---:B-1----:R-:W-:Y:S01]  /*771c0*/  IMAD.WIDE R54, R28.reuse, 0x2, R2 ;  /* 0x000000021c367825 */ /* 0x042fe200078e0202 */
[----:B------:R-:W-:-:S04]  /*771d0*/  IADD3 R28, R28, c[0x0][0x198], RZ ;  /* 0x000066001c1c7a10 */ /* 0x000fc80007ffe0ff */
[----:B------:R1:W-:Y:S01]  /*771e0*/  @P1 STG.E.U16 [R54.64], R29 ;  /* 0x0000001d36001986 */ /* 0x0003e2000c101504 */
[----:B------:R-:W-:Y:S02]  /*771f0*/  ISETP.LT.AND P1, PT, R31, c[0x0][0x178], !P0 ;  /* 0x00005e001f007a0c */ /* 0x000fe40004721270 */
[----:B------:R-:W-:Y:S02]  /*77200*/  ISETP.LT.AND P0, PT, R51, c[0x0][0x178], !P0 ;  /* 0x00005e0033007a0c */ /* 0x000fe40004701270 */
[----:B-1----:R-:W-:Y:S01]  /*77210*/  PRMT R29, R57, 0x7632, R29 ;  /* 0x00007632391d7816 */ /* 0x002fe2000000001d */
[C---:B------:R-:W-:Y:S01]  /*77220*/  IMAD.WIDE R54, R28.reuse, 0x2, R52 ;  /* 0x000000021c367825 */ /* 0x040fe200078e0234 */
[----:B------:R-:W2:Y:S07]  /*77230*/  LDL.LU R57, [R1+0x2674] ;  /* 0x0026740001397983 */ /* 0x000eae0000300800 */
[----:B------:R1:W-:Y:S04]  /*77240*/  @P1 STG.E.U16 [R54.64], R29 ;  /* 0x0000001d36001986 */ /* 0x0003e8000c101504 */
[----:B------:R-:W4:Y:S04]  /*77250*/  LDL.LU R56, [R1+0x2278] ;  /* 0x0022780001387983 */ /* 0x000f280000300800 */
[----:B------:R-:W4:Y:S01]  /*77260*/  LDL.LU R5, [R1+0x2274] ;  /* 0x0022740001057983 */ /* 0x000f220000300800 */
[----:B-1----:R-:W-:Y:S01]  /*77270*/  PRMT R29, R29, 0x7632, R29 ;  /* 0x000076321d1d7816 */ /* 0x002fe2000000001d */
[----:B------:R-:W-:-:S05]  /*77280*/  IMAD.WIDE R54, R28, 0x2, R2 ;  /* 0x000000021c367825 */ /* 0x000fca00078e0202 */
[----:B------:R1:W-:Y:S01]  /*77290*/  @P0 STG.E.U16 [R54.64], R29 ;  /* 0x0000001d36000986 */ /* 0x0003e2000c101504 */
[----:B---3--:R-:W-:-:S03]  /*772a0*/  ISETP.GE.AND P0, PT, R4, c[0x0][0x17c], PT ;  /* 0x00005f0004007a0c */ /* 0x008fc60003f06270 */
[----:B------:R-:W3:Y:S01]  /*772b0*/  LDL.LU R4, [R1+0x264] ;  /* 0x0002640001047983 */ /* 0x000ee20000300800 */
[----:B------:R-:W-:Y:S02]  /*772c0*/  ISETP.LT.AND P1, PT, R31, c[0x0][0x178], !P0 ;  /* 0x00005e001f007a0c */ /* 0x000fe40004721270 */
[----:B------:R-:W-:Y:S01]  /*772d0*/  ISETP.LT.AND P0, PT, R51, c[0x0][0x178], !P0 ;  /* 0x00005e0033007a0c */ /* 0x000fe20004701270 */
[----:B------:R-:W3:Y:S01]  /*772e0*/  LDL.LU R7, [R1+0x2284] ;  /* 0x0022840001077983 */ /* 0x000ee20000300800 */
[----:B-1----:R-:W-:-:S05]  /*772f0*/  IADD3 R54, R28, c[0x0][0x198], RZ ;  /* 0x000066001c367a10 */ /* 0x002fca0007ffe0ff */
[----:B------:R-:W-:-:S05]  /*77300*/  IMAD.WIDE R28, R54, 0x2, R52 ;  /* 0x00000002361c7825 */ /* 0x000fca00078e0234 */
[----:B------:R1:W-:Y:S01]  /*77310*/  @P1 STG.E.U16 [R28.64], R59 ;  /* 0x0000003b1c001986 */ /* 0x0003e2000c101504 */
[----:B------:R-:W-:Y:S02]  /*77320*/  ISETP.GE.AND P1, PT, R6, c[0x0][0x17c], PT ;  /* 0x00005f0006007a0c */ /* 0x000fe40003f26270 */
[----:B------:R-:W-:Y:S01]  /*77330*/  PRMT R55, R59, 0x7632, R55 ;  /* 0x000076323b377816 */ /* 0x000fe20000000037 */
[----:B------:R-:W3:Y:S01]  /*77340*/  LDL.LU R6, [R1+0x2280] ;  /* 0x0022800001067983 */ /* 0x000ee20000300800 */
[C---:B-1----:R-:W-:Y:S01]  /*77350*/  IMAD.WIDE R28, R54.reuse, 0x2, R2 ;  /* 0x00000002361c7825 */ /* 0x042fe200078e0202 */
[----:B------:R-:W-:Y:S02]  /*77360*/  IADD3 R54, R54, c[0x0][0x198], RZ ;  /* 0x0000660036367a10 */ /* 0x000fe40007ffe0ff */
[----:B------:R-:W3:Y:S04]  /*77370*/  LDL.LU R59, [R1+0x2670] ;  /* 0x00267000013b7983 */ /* 0x000ee80000300800 */
[----:B------:R1:W-:Y:S01]  /*77380*/  @P0 STG.E.U16 [R28.64], R60 ;  /* 0x0000003c1c000986 */ /* 0x0003e2000c101504 */
[----:B------:R-:W-:Y:S01]  /*77390*/  ISETP.LT.AND P0, PT, R31, c[0x0][0x178], !P1 ;  /* 0x00005e001f007a0c */ /* 0x000fe20004f01270 */
[----:B-1----:R-:W-:-:S12]  /*773a0*/  IMAD.WIDE R28, R54, 0x2, R52 ;  /* 0x00000002361c7825 */ /* 0x002fd800078e0234 */
[----:B------:R1:W-:Y:S04]  /*773b0*/  @P0 STG.E.U16 [R28.64], R55 ;  /* 0x000000371c000986 */ /* 0x0003e8000c101504 */
[----:B-1----:R-:W3:Y:S01]  /*773c0*/  LDL.LU R29, [R1+0x227c] ;  /* 0x00227c00011d7983 */ /* 0x002ee20000300800 */
[----:B------:R-:W-:Y:S02]  /*773d0*/  ISETP.LT.AND P1, PT, R51, c[0x0][0x178], !P1 ;  /* 0x00005e0033007a0c */ /* 0x000fe40004f21270 */
[----:B--2---:R-:W-:Y:S02]  /*773e0*/  PRMT R57, R60, 0x7632, R57 ;  /* 0x000076323c397816 */ /* 0x004fe40000000039 */
[----:B----4-:R-:W-:Y:S02]  /*773f0*/  ISETP.GE.AND P0, PT, R5, c[0x0][0x17c], PT ;  /* 0x00005f0005007a0c */ /* 0x010fe40003f06270 */
[----:B------:R-:W2:Y:S04]  /*77400*/  LDL.LU R5, [R1+0x274] ;  /* 0x0002740001057983 */ /* 0x000ea80000300800 */
[----:B------:R-:W4:Y:S01]  /*77410*/  LDL.LU R60, [R1+0x266c] ;  /* 0x00266c00013c7983 */ /* 0x000f220000300800 */
[----:B---3--:R-:W-:-:S03]  /*77420*/  ISETP.GE.AND P3, PT, R7, c[0x0][0x17c], PT ;  /* 0x00005f0007007a0c */ /* 0x008fc60003f66270 */
[----:B------:R-:W3:Y:S01]  /*77430*/  LDL.LU R7, [R1+0x228c] ;  /* 0x00228c0001077983 */ /* 0x000ee20000300800 */
[----:B------:R-:W-:-:S03]  /*77440*/  ISETP.GE.AND P2, PT, R6, c[0x0][0x17c], PT ;  /* 0x00005f0006007a0c */ /* 0x000fc60003f46270 */
[----:B------:R-:W2:Y:S01]  /*77450*/  LDL.LU R6, [R1+0x2288] ;  /* 0x0022880001067983 */ /* 0x000ea20000300800 */
[----:B------:R-:W-:Y:S01]  /*77460*/  ISETP.GE.AND P4, PT, R29, c[0x0][0x17c], PT ;  /* 0x00005f001d007a0c */ /* 0x000fe20003f86270 */
[----:B------:R-:W-:-:S05]  /*77470*/  IMAD.WIDE R28, R54, 0x2, R2 ;  /* 0x00000002361c7825 */ /* 0x000fca00078e0202 */
[----:B------:R1:W-:Y:S04]  /*77480*/  @P1 STG.E.U16 [R28.64], R57 ;  /* 0x000000391c001986 */ /* 0x0003e8000c101504 */
[----:B-1----:R-:W2:Y:S01]  /*77490*/  LDL.LU R57, [R1+0x234] ;  /* 0x0002340001397983 */ /* 0x002ea20000300800 */
[----:B------:R-:W-:-:S04]  /*774a0*/  ISETP.GE.AND P5, PT, R56, c[0x0][0x17c], PT ;  /* 0x00005f0038007a0c */ /* 0x000fc80003fa6270 */
[----:B------:R-:W-:Y:S02]  /*774b0*/  ISETP.LT.AND P6, PT, R31, c[0x0][0x178], !P5 ;  /* 0x00005e001f007a0c */ /* 0x000fe40006fc1270 */
[----:B------:R-:W-:Y:S02]  /*774c0*/  IADD3 R56, R54, c[0x0][0x198], RZ ;  /* 0x0000660036387a10 */ /* 0x000fe40007ffe0ff */
[----:B------:R-:W-:-:S03]  /*774d0*/  ISETP.LT.AND P5, PT, R51, c[0x0][0x178], !P5 ;  /* 0x00005e0033007a0c */ /* 0x000fc60006fa1270 */
[----:B------:R-:W-:Y:S01]  /*774e0*/  IMAD.WIDE R54, R56, 0x2, R52 ;  /* 0x0000000238367825 */ /* 0x000fe200078e0234 */
[----:B------:R-:W-:-:S03]  /*774f0*/  ISETP.LT.AND P1, PT, R31, c[0x0][0x178], !P0 ;  /* 0x00005e001f007a0c */ /* 0x000fc60004721270 */
[C---:B------:R-:W-:Y:S02]  /*77500*/  IMAD.WIDE R28, R56.reuse, 0x2, R2 ;  /* 0x00000002381c7825 */ /* 0x040fe400078e0202 */
[----:B------:R1:W-:Y:S02]  /*77510*/  @P6 STG.E.U16 [R54.64], R4 ;  /* 0x0000000436006986 */ /* 0x0003e4000c101504 */
[----:B-1----:R-:W-:Y:S02]  /*77520*/  IADD3 R54, R56, c[0x0][0x198], RZ ;  /* 0x0000660038367a10 */ /* 0x002fe40007ffe0ff */
[----:B----4-:R-:W-:Y:S01]  /*77530*/  PRMT R60, R4, 0x7632, R60 ;  /* 0x00007632043c7816 */ /* 0x010fe2000000003c */
[----:B--2---:R1:W-:Y:S01]  /*77540*/  @P5 STG.E.U16 [R28.64], R57 ;  /* 0x000000391c005986 */ /* 0x0043e2000c101504 */
[----:B------:R-:W-:Y:S02]  /*77550*/  PRMT R59, R57, 0x7632, R59 ;  /* 0x00007632393b7816 */ /* 0x000fe4000000003b */
[----:B---3--:R-:W-:-:S02]  /*77560*/  ISETP.GE.AND P5, PT, R7, c[0x0][0x17c], PT ;  /* 0x00005f0007007a0c */ /* 0x008fc40003fa6270 */
[----:B------:R-:W2:Y:S01]  /*77570*/  LDL.LU R7, [R1+0x2294] ;  /* 0x0022940001077983 */ /* 0x000ea20000300800 */
[----:B-1----:R-:W-:-:S05]  /*77580*/  IMAD.WIDE R56, R54, 0x2, R52 ;  /* 0x0000000236387825 */ /* 0x002fca00078e0234 */
[----:B------:R1:W-:Y:S01]  /*77590*/  @P1 STG.E.U16 [R56.64], R60 ;  /* 0x0000003c38001986 */ /* 0x0003e2000c101504 */
[----:B------:R-:W-:-:S03]  /*775a0*/  ISETP.GE.AND P1, PT, R6, c[0x0][0x17c], PT ;  /* 0x00005f0006007a0c */ /* 0x000fc60003f26270 */
[----:B------:R-:W3:Y:S01]  /*775b0*/  LDL.LU R6, [R1+0x2290] ;  /* 0x0022900001067983 */ /* 0x000ee20000300800 */
[----:B------:R-:W-:Y:S02]  /*775c0*/  ISETP.LT.AND P0, PT, R51, c[0x0][0x178], !P0 ;  /* 0x00005e0033007a0c */ /* 0x000fe40004701270 */
[----:B------:R-:W-:Y:S01]  /*775d0*/  ISETP.LT.AND P6, PT, R31, c[0x0][0x178], !P4 ;  /* 0x00005e001f007a0c */ /* 0x000fe200067c1270 */
[----:B------:R-:W-:Y:S01]  /*775e0*/  IMAD.MOV.U32 R4, RZ, RZ, R58 ;  /* 0x000000ffff047224 */ /* 0x000fe200078e003a */
[C---:B------:R-:W-:Y:S01]  /*775f0*/  IADD3 R58, R54.reuse, c[0x0][0x198], RZ ;  /* 0x00006600363a7a10 */ /* 0x040fe20007ffe0ff */
[----:B------:R-:W-:Y:S01]  /*77600*/  IMAD.WIDE R28, R54, 0x2, R2 ;  /* 0x00000002361c7825 */ /* 0x000fe200078e0202 */
[----:B------:R-:W-:-:S03]  /*77610*/  ISETP.LT.AND P4, PT, R51, c[0x0][0x178], !P4 ;  /* 0x00005e0033007a0c */ /* 0x000fc60006781270 */
[----:B------:R-:W-:-:S04]  /*77620*/  IMAD.WIDE R54, R58, 0x2, R52 ;  /* 0x000000023a367825 */ /* 0x000fc800078e0234 */
[----:B------:R4:W-:Y:S01]  /*77630*/  @P0 STG.E.U16 [R28.64], R59 ;  /* 0x0000003b1c000986 */ /* 0x0009e2000c101504 */
[----:B------:R-:W-:-:S03]  /*77640*/  ISETP.LT.AND P0, PT, R31, c[0x0][0x178], !P3 ;  /* 0x00005e001f007a0c */ /* 0x000fc60005f01270 */
[----:B------:R0:W-:Y:S01]  /*77650*/  @P6 STG.E.U16 [R54.64], R5 ;  /* 0x0000000536006986 */ /* 0x0001e2000c101504 */
[----:B-1----:R-:W-:Y:S02]  /*77660*/  PRMT R60, R5, 0x7632, R60 ;  /* 0x00007632053c7816 */ /* 0x002fe4000000003c */
[----:B------:R-:W-:Y:S02]  /*77670*/  ISETP.LT.AND P6, PT, R31, c[0x0][0x178], !P2 ;  /* 0x00005e001f007a0c */ /* 0x000fe400057c1270 */
[----:B------:R-:W2:Y:S01]  /*77680*/  LDL.LU R31, [R1+0x2668] ;  /* 0x00266800011f7983 */ /* 0x000ea20000300800 */
[C---:B----4-:R-:W-:Y:S01]  /*77690*/  IMAD.WIDE R28, R58.reuse, 0x2, R2 ;  /* 0x000000023a1c7825 */ /* 0x050fe200078e0202 */
[----:B0-----:R-:W-:-:S04]  /*776a0*/  IADD3 R54, R58, c[0x0][0x198], RZ ;  /* 0x000066003a367a10 */ /* 0x001fc80007ffe0ff */
[----:B------:R0:W-:Y:S01]  /*776b0*/  @P4 STG.E.U16 [R28.64], R30 ;  /* 0x0000001e1c004986 */ /* 0x0001e2000c101504 */
[----:B------:R-:W-:Y:S01]  /*776c0*/  PRMT R59, R30, 0x7632, R59 ;  /* 0x000076321e3b7816 */ /* 0x000fe2000000003b */
[----:B------:R-:W-:-:S05]  /*776d0*/  IMAD.WIDE R56, R54, 0x2, R52 ;  /* 0x0000000236387825 */ /* 0x000fca00078e0234 */
[----:B------:R1:W-:Y:S04]  /*776e0*/  @P0 STG.E.U16 [R56.64], R60 ;  /* 0x0000003c38000986 */ /* 0x0003e8000c101504 */
[----:B0-----:R-:W4:Y:S04]  /*776f0*/  LDL.LU R30, [R1+0x2664] ;  /* 0x00266400011e7983 */ /* 0x001f280000300800 */
[----:B------:R-:W4:Y:S04]  /*77700*/  LDL.LU R5, [R1+0x248] ;  /* 0x0002480001057983 */ /* 0x000f280000300800 */
[----:B-1----:R-:W4:Y:S04]  /*77710*/  LDL.LU R57, [R1+0x228] ;  /* 0x0002280001397983 */ /* 0x002f280000300800 */
[----:B------:R-:W4:Y:S01]  /*77720*/  LDL.LU R60, [R1+0x950] ;  /* 0x00095000013c7983 */ /* 0x000f220000300800 */
[----:B---3--:R-:W-:-:S03]  /*77730*/  ISETP.GE.AND P0, PT, R6, c[0x0][0x17c], PT ;  /* 0x00005f0006007a0c */ /* 0x008fc60003f06270 */
[----:B------:R-:W3:Y:S01]  /*77740*/  LDL.LU R6, [R1+0x229c] ;  /* 0x00229c0001067983 */ /* 0x000ee20000300800 */
[C---:B------:R-:W-:Y:S02]  /*77750*/  ISETP.LT.AND P3, PT, R51.reuse, c[0x0][0x178], !P3 ;  /* 0x00005e0033007a0c */ /* 0x040fe40005f61270 */
[C---:B------:R-:W-:Y:S01]  /*77760*/  IADD3 R58, R54.reuse, c[0x0][0x198], RZ ;  /* 0x00006600363a7a10 */ /* 0x040fe20007ffe0ff */
[----:B------:R-:W-:Y:S01]  /*77770*/  IMAD.WIDE R28, R54, 0x2, R2 ;  /* 0x00000002361c7825 */ /* 0x000fe200078e0202 */
[----:B------:R-:W-:-:S03]  /*77780*/  ISETP.LT.AND P2, PT, R51, c[0x0][0x178], !P2 ;  /* 0x00005e0033007a0c */ /* 0x000fc60005741270 */
[----:B------:R-:W-:-:S06]  /*77790*/  IMAD.WIDE R54, R58, 0x2, R52 ;  /* 0x000000023a367825 */ /* 0x000fcc00078e0234 */
[----:B------:R0:W-:Y:S01]  /*777a0*/  @P3 STG.E.U16 [R28.64], R59 ;  /* 0x0000003b1c003986 */ /* 0x0001e2000c101504 */
[----:B--2---:R-:W-:Y:S01]  /*777b0*/  ISETP.GE.AND P4, PT, R7, c[0x0][0x17c], PT ;  /* 0x00005f0007007a0c */ /* 0x004fe20003f86270 */
[----:B------:R-:W-:Y:S02]  /*777c0*/  IMAD.MOV.U32 R7, RZ, RZ, R4 ;  /* 0x000000ffff077224 */ /* 0x000fe400078e0004 */
[----:B------:R-:W2:Y:S01]  /*777d0*/  LDL.LU R4, [R1+0x2298] ;  /* 0x0022980001047983 */ /* 0x000ea20000300800 */
[----:B0-----:R-:W-:-:S03]  /*777e0*/  IMAD.WIDE R28, R58, 0x2, R2 ;  /* 0x000000023a1c7825 */ /* 0x001fc600078e0202 */
[----:B----4-:R0:W-:Y:S01]  /*777f0*/  @P6 STG.E.U16 [R54.64], R57 ;  /* 0x0000003936006986 */ /* 0x0101e2000c101504 */
[----:B------:R-:W-:Y:S02]  /*77800*/  ISETP.LT.AND P3, PT, R60, c[0x0][0x178], !P5 ;  /* 0x00005e003c007a0c */ /* 0x000fe40006f61270 */
[----:B------:R-:W-:Y:S02]  /*77810*/  PRMT R59, R57, 0x7632, R59 ;  /* 0x00007632393b7816 */ /* 0x000fe4000000003b */
[----:B0-----:R-:W-:Y:S01]  /*77820*/  IADD3 R54, R58, c[0x0][0x198], RZ ;  /* 0x000066003a367a10 */ /* 0x001fe20007ffe0ff */
[----:B------:R-:W-:Y:S04]  /*77830*/  @P2 STG.E.U16 [R28.64], R30 ;  /* 0x0000001e1c002986 */ /* 0x000fe8000c101504 */
[----:B------:R-:W-:-:S05]  /*77840*/  IMAD.WIDE R56, R54, 0x2, R52 ;  /* 0x0000000236387825 */ /* 0x000fca00078e0234 */
[----:B------:R0:W-:Y:S04]  /*77850*/  @P3 STG.E.U16 [R56.64], R59 ;  /* 0x0000003b38003986 */ /* 0x0001e8000c101504 */
[----:B0-----:R-:W4:Y:S01]  /*77860*/  LDL.LU R57, [R1+0x218] ;  /* 0x0002180001397983 */ /* 0x001f220000300800 */
[----:B---3--:R-:W-:-:S03]  /*77870*/  ISETP.GE.AND P2, PT, R6, c[0x0][0x17c], PT ;  /* 0x00005f0006007a0c */ /* 0x008fc60003f46270 */
[----:B------:R-:W3:Y:S01]  /*77880*/  LDL.LU R6, [R1+0x22a4] ;  /* 0x0022a40001067983 */ /* 0x000ee20000300800 */
[C---:B------:R-:W-:Y:S02]  /*77890*/  ISETP.LT.AND P5, PT, R51.reuse, c[0x0][0x178], !P5 ;  /* 0x00005e0033007a0c */ /* 0x040fe40006fa1270 */
[----:B------:R-:W-:Y:S02]  /*778a0*/  ISETP.LT.AND P6, PT, R60, c[0x0][0x178], !P1 ;  /* 0x00005e003c007a0c */ /* 0x000fe40004fc1270 */
[C---:B------:R-:W-:Y:S01]  /*778b0*/  IADD3 R58, R54.reuse, c[0x0][0x198], RZ ;  /* 0x00006600363a7a10 */ /* 0x040fe20007ffe0ff */
[----:B------:R-:W-:Y:S01]  /*778c0*/  IMAD.WIDE R28, R54, 0x2, R2 ;  /* 0x00000002361c7825 */ /* 0x000fe200078e0202 */
[----:B------:R-:W-:Y:S02]  /*778d0*/  PRMT R30, R30, 0x7632, R30 ;  /* 0x000076321e1e7816 */ /* 0x000fe4000000001e */
[----:B------:R-:W-:Y:S01]  /*778e0*/  ISETP.LT.AND P1, PT, R51, c[0x0][0x178], !P1 ;  /* 0x00005e0033007a0c */ /* 0x000fe20004f21270 */
[----:B------:R-:W-:-:S04]  /*778f0*/  IMAD.WIDE R54, R58, 0x2, R52 ;  /* 0x000000023a367825 */ /* 0x000fc800078e0234 */
[----:B------:R0:W-:Y:S01]  /*77900*/  @P5 STG.E.U16 [R28.64], R30 ;  /* 0x0000001e1c005986 */ /* 0x0001e2000c101504 */
[----:B------:R-:W-:-:S03]  /*77910*/  ISETP.LT.AND P5, PT, R60, c[0x0][0x178], !P4 ;  /* 0x00005e003c007a0c */ /* 0x000fc600067a1270 */
[----:B------:R1:W-:Y:S01]  /*77920*/  @P6 STG.E.U16 [R54.64], R5 ;  /* 0x0000000536006986 */ /* 0x0003e2000c101504 */
[----:B--2---:R-:W-:-:S03]  /*77930*/  ISETP.GE.AND P3, PT, R4, c[0x0][0x17c], PT ;  /* 0x00005f0004007a0c */ /* 0x004fc60003f66270 */
[----:B------:R-:W2:Y:S01]  /*77940*/  LDL.LU R4, [R1+0x22a0] ;  /* 0x0022a00001047983 */ /* 0x000ea20000300800 */
[C---:B0-----:R-:W-:Y:S01]  /*77950*/  IMAD.WIDE R28, R58.reuse, 0x2, R2 ;  /* 0x000000023a1c7825 */ /* 0x041fe200078e0202 */
[----:B-1----:R-:W-:Y:S02]  /*77960*/  IADD3 R54, R58, c[0x0][0x198], RZ ;  /* 0x000066003a367a10 */ /* 0x002fe40007ffe0ff */
[----:B------:R-:W-:Y:S02]  /*77970*/  PRMT R59, R5, 0x7632, R59 ;  /* 0x00007632053b7816 */ /* 0x000fe4000000003b */
[----:B------:R-:W2:Y:S04]  /*77980*/  LDL.LU R5, [R1+0x278] ;  /* 0x0002780001057983 */ /* 0x000ea80000300800 */
[----:B----4-:R0:W-:Y:S01]  /*77990*/  @P1 STG.E.U16 [R28.64], R57 ;  /* 0x000000391c001986 */ /* 0x0101e2000c101504 */
[----:B------:R-:W-:Y:S01]  /*779a0*/  PRMT R58, R57, 0x7632, R58 ;  /* 0x00007632393a7816 */ /* 0x000fe2000000003a */
[----:B0-----:R-:W-:-:S05]  /*779b0*/  IMAD.WIDE R56, R54, 0x2, R52 ;  /* 0x0000000236387825 */ /* 0x001fca00078e0234 */
[----:B------:R0:W-:Y:S04]  /*779c0*/  @P5 STG.E.U16 [R56.64], R59 ;  /* 0x0000003b38005986 */ /* 0x0001e8000c101504 */
[----:B0-----:R-:W4:Y:S04]  /*779d0*/  LDL.LU R56, [R1+0x268] ;  /* 0x0002680001387983 */ /* 0x001f280000300800 */
[----:B------:R-:W4:Y:S01]  /*779e0*/  LDL.LU R57, [R1+0x238] ;  /* 0x0002380001397983 */ /* 0x000f220000300800 */
[----:B---3--:R-:W-:-:S03]  /*779f0*/  ISETP.GE.AND P1, PT, R6, c[0x0][0x17c], PT ;  /* 0x00005f0006007a0c */ /* 0x008fc60003f26270 */
[----:B------:R-:W3:Y:S01]  /*77a00*/  LDL.LU R6, [R1+0x22ac] ;  /* 0x0022ac0001067983 */ /* 0x000ee20000300800 */
[C---:B------:R-:W-:Y:S02]  /*77a10*/  ISETP.LT.AND P4, PT, R51.reuse, c[0x0][0x178], !P4 ;  /* 0x00005e0033007a0c */ /* 0x040fe40006781270 */
[----:B------:R-:W-:Y:S02]  /*77a20*/  ISETP.LT.AND P6, PT, R60, c[0x0][0x178], !P0 ;  /* 0x00005e003c007a0c */ /* 0x000fe400047c1270 */
[----:B------:R-:W-:Y:S01]  /*77a30*/  ISETP.LT.AND P0, PT, R51, c[0x0][0x178], !P0 ;  /* 0x00005e0033007a0c */ /* 0x000fe20004701270 */
[C---:B------:R-:W-:Y:S01]  /*77a40*/  IMAD.WIDE R28, R54.reuse, 0x2, R2 ;  /* 0x00000002361c7825 */ /* 0x040fe200078e0202 */
[----:B------:R-:W-:-:S05]  /*77a50*/  IADD3 R30, R54, c[0x0][0x198], RZ ;  /* 0x00006600361e7a10 */ /* 0x000fca0007ffe0ff */
[----:B------:R-:W-:Y:S02]  /*77a60*/  IMAD.WIDE R54, R30, 0x2, R52 ;  /* 0x000000021e367825 */ /* 0x000fe400078e0234 */
[----:B------:R0:W-:Y:S01]  /*77a70*/  @P4 STG.E.U16 [R28.64], R58 ;  /* 0x0000003a1c004986 */ /* 0x0001e2000c101504 */
[----:B--2---:R-:W-:-:S03]  /*77a80*/  ISETP.GE.AND P5, PT, R4, c[0x0][0x17c], PT ;  /* 0x00005f0004007a0c */ /* 0x004fc60003fa6270 */
[----:B------:R-:W2:Y:S01]  /*77a90*/  LDL.LU R4, [R1+0x22a8] ;  /* 0x0022a80001047983 */ /* 0x000ea20000300800 */
[----:B0-----:R-:W-:-:S03]  /*77aa0*/  IMAD.WIDE R28, R30, 0x2, R2 ;  /* 0x000000021e1c7825 */ /* 0x001fc600078e0202 */
[----:B----4-:R0:W-:Y:S04]  /*77ab0*/  @P6 STG.E.U16 [R54.64], R56 ;  /* 0x0000003836006986 */ /* 0x0101e8000c101504 */
[----:B------:R1:W-:Y:S01]  /*77ac0*/  @P0 STG.E.U16 [R28.64], R57 ;  /* 0x000000391c000986 */ /* 0x0003e2000c101504 */
[----:B---3--:R-:W-:-:S03]  /*77ad0*/  ISETP.GE.AND P0, PT, R6, c[0x0][0x17c], PT ;  /* 0x00005f0006007a0c */ /* 0x008fc60003f06270 */
[----:B------:R-:W3:Y:S01]  /*77ae0*/  LDL.LU R6, [R1+0x22b4] ;  /* 0x0022b40001067983 */ /* 0x000ee20000300800 */
[----:B------:R-:W-:Y:S02]  /*77af0*/  ISETP.LT.AND P4, PT, R60, c[0x0][0x178], !P2 ;  /* 0x00005e003c007a0c */ /* 0x000fe40005781270 */
[----:B------:R-:W-:Y:S02]  /*77b00*/  ISETP.LT.AND P2, PT, R51, c[0x0][0x178], !P2 ;  /* 0x00005e0033007a0c */ /* 0x000fe40005741270 */
[----:B0-----:R-:W-:Y:S02]  /*77b10*/  IADD3 R54, R30, c[0x0][0x198], RZ ;  /* 0x000066001e367a10 */ /* 0x001fe40007ffe0ff */
[----:B------:R-:W-:Y:S02]  /*77b20*/  ISETP.LT.AND P6, PT, R60, c[0x0][0x178], !P3 ;  /* 0x00005e003c007a0c */ /* 0x000fe40005fc1270 */
[----:B------:R-:W-:Y:S02]  /*77b30*/  PRMT R59, R56, 0x7632, R59 ;  /* 0x00007632383b7816 */ /* 0x000fe4000000003b */
[----:B------:R-:W-:-:S02]  /*77b40*/  IADD3 R30, R54, c[0x0][0x198], RZ ;  /* 0x00006600361e7a10 */ /* 0x000fc40007ffe0ff */
[----:B------:R-:W-:Y:S01]  /*77b50*/  PRMT R58, R57, 0x7632, R58 ;  /* 0x00007632393a7816 */ /* 0x000fe2000000003a */
[----:B-1----:R-:W-:-:S04]  /*77b60*/  IMAD.WIDE R56, R54, 0x2, R52 ;  /* 0x0000000236387825 */ /* 0x002fc800078e0234 */
[----:B------:R-:W-:Y:S01]  /*77b70*/  IMAD.WIDE R28, R54, 0x2, R2 ;  /* 0x00000002361c7825 */ /* 0x000fe200078e0202 */
[----:B------:R-:W-:Y:S01]  /*77b80*/  ISETP.LT.AND P3, PT, R51, c[0x0][0x178], !P3 ;  /* 0x00005e0033007a0c */ /* 0x000fe20005f61270 */
[----:B------:R0:W-:Y:S02]  /*77b90*/  @P4 STG.E.U16 [R56.64], R59 ;  /* 0x0000003b38004986 */ /* 0x0001e4000c101504 */
[----:B------:R-:W-:Y:S02]  /*77ba0*/  IMAD.WIDE R54, R30, 0x2, R52 ;  /* 0x000000021e367825 */ /* 0x000fe400078e0234 */
[----:B------:R1:W-:Y:S01]  /*77bb0*/  @P2 STG.E.U16 [R28.64], R58 ;  /* 0x0000003a1c002986 */ /* 0x0003e2000c101504 */
[----:B------:R-:W-:-:S03]  /*77bc0*/  ISETP.LT.AND P2, PT, R60, c[0x0][0x178], !P1 ;  /* 0x00005e003c007a0c */ /* 0x000fc60004f41270 */
[----:B------:R4:W-:Y:S01]  /*77bd0*/  @P6 STG.E.U16 [R54.64], R5 ;  /* 0x0000000536006986 */ /* 0x0009e2000c101504 */
[----:B--2---:R-:W-:Y:S02]  /*77be0*/  ISETP.GE.AND P4, PT, R4, c[0x0][0x17c], PT ;  /* 0x00005f0004007a0c */ /* 0x004fe40003f86270 */
[----:B0-----:R-:W-:Y:S01]  /*77bf0*/  PRMT R59, R5, 0x7632, R59 ;  /* 0x00007632053b7816 */ /* 0x001fe2000000003b */
[----:B------:R-:W2:Y:S01]  /*77c00*/  LDL.LU R4, [R1+0x22b0] ;  /* 0x0022b00001047983 */ /* 0x000ea20000300800 */
[C---:B-1----:R-:W-:Y:S01]  /*77c10*/  IMAD.WIDE R28, R30.reuse, 0x2, R2 ;  /* 0x000000021e1c7825 */ /* 0x042fe200078e0202 */
[----:B----4-:R-:W-:-:S04]  /*77c20*/  IADD3 R54, R30, c[0x0][0x198], RZ ;  /* 0x000066001e367a10 */ /* 0x010fc80007ffe0ff */
[----:B------:R0:W-:Y:S01]  /*77c30*/  @P3 STG.E.U16 [R28.64], R31 ;  /* 0x0000001f1c003986 */ /* 0x0001e2000c101504 */
[----:B------:R-:W-:Y:S01]  /*77c40*/  PRMT R58, R31, 0x7632, R58 ;  /* 0x000076321f3a7816 */ /* 0x000fe2000000003a */
[----:B------:R-:W-:-:S05]  /*77c50*/  IMAD.WIDE R56, R54, 0x2, R52 ;  /* 0x0000000236387825 */ /* 0x000fca00078e0234 */
[----:B------:R1:W-:Y:S04]  /*77c60*/  @P2 STG.E.U16 [R56.64], R59 ;  /* 0x0000003b38002986 */ /* 0x0003e8000c101504 */
[----:B0-----:R-:W4:Y:S04]  /*77c70*/  LDL.LU R31, [R1+0x2660] ;  /* 0x00266000011f7983 */ /* 0x001f280000300800 */
[----:B------:R-:W4:Y:S04]  /*77c80*/  LDL.LU R5, [R1+0x22b8] ;  /* 0x0022b80001057983 */ /* 0x000f280000300800 */
[----:B-1----:R-:W4:Y:S01]  /*77c90*/  LDL.LU R59, [R1+0x22c] ;  /* 0x00022c00013b7983 */ /* 0x002f220000300800 */
[----:B---3--:R-:W-:-:S03]  /*77ca0*/  ISETP.GE.AND P3, PT, R6, c[0x0][0x17c], PT ;  /* 0x00005f0006007a0c */ /* 0x008fc60003f66270 */
[----:B------:R-:W3:Y:S01]  /*77cb0*/  LDL.LU R6, [R1+0x22bc] ;  /* 0x0022bc0001067983 */ /* 0x000ee20000300800 */
[C---:B------:R-:W-:Y:S01]  /*77cc0*/  ISETP.LT.AND P1, PT, R51.reuse, c[0x0][0x178], !P1 ;  /* 0x00005e0033007a0c */ /* 0x040fe20004f21270 */
[----:B------:R-:W-:Y:S01]  /*77cd0*/  IMAD.WIDE R28, R54, 0x2, R2 ;  /* 0x00000002361c7825 */ /* 0x000fe200078e0202 */
[----:B------:R-:W-:Y:S02]  /*77ce0*/  ISETP.LT.AND P6, PT, R60, c[0x0][0x178], !P5 ;  /* 0x00005e003c007a0c */ /* 0x000fe40006fc1270 */
[----:B------:R-:W-:Y:S02]  /*77cf0*/  ISETP.LT.AND P5, PT, R51, c[0x0][0x178], !P5 ;  /* 0x00005e0033007a0c */ /* 0x000fe40006fa1270 */
[----:B------:R-:W-:-:S05]  /*77d00*/  IADD3 R30, R54, c[0x0][0x198], RZ ;  /* 0x00006600361e7a10 */ /* 0x000fca0007ffe0ff */
[----:B------:R-:W-:Y:S02]  /*77d10*/  IMAD.WIDE R54, R30, 0x2, R52 ;  /* 0x000000021e367825 */ /* 0x000fe400078e0234 */
[----:B------:R0:W-:Y:S01]  /*77d20*/  @P1 STG.E.U16 [R28.64], R58 ;  /* 0x0000003a1c001986 */ /* 0x0001e2000c101504 */
[----:B------:R-:W-:Y:S02]  /*77d30*/  ISETP.LT.AND P1, PT, R60, c[0x0][0x178], !P0 ;  /* 0x00005e003c007a0c */ /* 0x000fe40004721270 */
[----:B------:R-:W-:Y:S01]  /*77d40*/  ISETP.LT.AND P0, PT, R51, c[0x0][0x178], !P0 ;  /* 0x00005e0033007a0c */ /* 0x000fe20004701270 */
[C---:B0-----:R-:W-:Y:S01]  /*77d50*/  IMAD.WIDE R28, R30.reuse, 0x2, R2 ;  /* 0x000000021e1c7825 */ /* 0x041fe200078e0202 */
[----:B------:R-:W-:-:S04]  /*77d60*/  IADD3 R30, R30, c[0x0][0x198], RZ ;  /* 0x000066001e1e7a10 */ /* 0x000fc80007ffe0ff */
[----:B------:R-:W-:Y:S02]  /*77d70*/  IADD3 R56, R30, c[0x0][0x198], RZ ;  /* 0x000066001e387a10 */ /* 0x000fe40007ffe0ff */
[----:B--2---:R-:W-:Y:S02]  /*77d80*/  ISETP.GE.AND P2, PT, R4, c[0x0][0x17c], PT ;  /* 0x00005f0004007a0c */ /* 0x004fe40003f46270 */
[----:B------:R-:W2:Y:S01]  /*77d90*/  LDL.LU R4, [R1+0x21c] ;  /* 0x00021c0001047983 */ /* 0x000ea20000300800 */
[----:B----4-:R-:W-:-:S03]  /*77da0*/  PRMT R57, R31, 0x7632, R57 ;  /* 0x000076321f397816 */ /* 0x010fc60000000039 */
[----:B------:R-:W-:Y:S01]  /*77db0*/  @P6 STG.E.U16 [R54.64], R59 ;  /* 0x0000003b36006986 */ /* 0x000fe2000c101504 */
[----:B------:R-:W-:-:S03]  /*77dc0*/  PRMT R58, R59, 0x7632, R58 ;  /* 0x000076323b3a7816 */ /* 0x000fc6000000003a */
[----:B------:R0:W-:Y:S01]  /*77dd0*/  @P5 STG.E.U16 [R28.64], R31 ;  /* 0x0000001f1c005986 */ /* 0x0001e2000c101504 */
[----:B------:R-:W-:-:S03]  /*77de0*/  ISETP.GE.AND P5, PT, R5, c[0x0][0x17c], PT ;  /* 0x00005f0005007a0c */ /* 0x000fc60003fa6270 */
[----:B------:R-:W4:Y:S01]  /*77df0*/  LDL.LU R5, [R1+0x26c] ;  /* 0x00026c0001057983 */ /* 0x000f220000300800 */
[----:B0-----:R-:W-:-:S04]  /*77e00*/  IMAD.WIDE R28, R30, 0x2, R52 ;  /* 0x000000021e1c7825 */ /* 0x001fc800078e0234 */
[----:B------:R-:W-:Y:S01]  /*77e10*/  IMAD.WIDE R30, R30, 0x2, R2 ;  /* 0x000000021e1e7825 */ /* 0x000fe200078e0202 */
[----:B------:R-:W-:Y:S03]  /*77e20*/  @P1 STG.E.U16 [R28.64], R58 ;  /* 0x0000003a1c001986 */ /* 0x000fe6000c101504 */
[----:B------:R-:W-:Y:S01]  /*77e30*/  IMAD.MOV.U32 R59, RZ, RZ, R7 ;  /* 0x000000ffff3b7224 */ /* 0x000fe200078e0007 */
[----:B------:R0:W-:Y:S01]  /*77e40*/  @P0 STG.E.U16 [R30.64], R57 ;  /* 0x000000391e000986 */ /* 0x0001e2000c101504 */
[----:B---3--:R-:W-:-:S03]  /*77e50*/  ISETP.GE.AND P1, PT, R6, c[0x0][0x17c], PT ;  /* 0x00005f0006007a0c */ /* 0x008fc60003f26270 */
[----:B------:R-:W3:Y:S04]  /*77e60*/  LDL.LU R6, [R1+0x22c4] ;  /* 0x0022c40001067983 */ /* 0x000ee80000300800 */
[----:B------:R-:W3:Y:S04]  /*77e70*/  LDL.LU R7, [R1+0x22c0] ;  /* 0x0022c00001077983 */ /* 0x000ee80000300800 */
[----:B0-----:R-:W3:Y:S01]  /*77e80*/  LDL.LU R31, [R1+0x24c] ;  /* 0x00024c00011f7983 */ /* 0x001ee20000300800 */
[----:B------:R-:W-:Y:S02]  /*77e90*/  ISETP.LT.AND P6, PT, R60, c[0x0][0x178], !P4 ;  /* 0x00005e003c007a0c */ /* 0x000fe400067c1270 */
[----:B------:R-:W-:Y:S01]  /*77ea0*/  ISETP.LT.AND P4, PT, R51, c[0x0][0x178], !P4 ;  /* 0x00005e0033007a0c */ /* 0x000fe20006781270 */
[----:B------:R-:W-:Y:S01]  /*77eb0*/  IMAD.WIDE R54, R56, 0x2, R52 ;  /* 0x0000000238367825 */ /* 0x000fe200078e0234 */
[----:B------:R-:W-:-:S02]  /*77ec0*/  ISETP.LT.AND P0, PT, R60, c[0x0][0x178], !P3 ;  /* 0x00005e003c007a0c */ /* 0x000fc40005f01270 */
[----:B------:R-:W-:Y:S01]  /*77ed0*/  ISETP.LT.AND P3, PT, R51, c[0x0][0x178], !P3 ;  /* 0x00005e0033007a0c */ /* 0x000fe20005f61270 */
[C---:B------:R-:W-:Y:S01]  /*77ee0*/  IMAD.WIDE R28, R56.reuse, 0x2, R2 ;  /* 0x00000002381c7825 */ /* 0x040fe200078e0202 */
[----:B------:R-:W-:-:S04]  /*77ef0*/  IADD3 R30, R56, c[0x0][0x198], RZ ;  /* 0x00006600381e7a10 */ /* 0x000fc80007ffe0ff */
[----:B------:R-:W-:Y:S02]  /*77f00*/  IADD3 R56, R30, c[0x0][0x198], RZ ;  /* 0x000066001e387a10 */ /* 0x000fe40007ffe0ff */
[----:B--2---:R-:W-:Y:S01]  /*77f10*/  PRMT R57, R4, 0x7632, R57 ;  /* 0x0000763204397816 */ /* 0x004fe20000000039 */
[----:B---3--:R-:W-:Y:S01]  /*77f20*/  @P6 STG.E.U16 [R54.64], R31 ;  /* 0x0000001f36006986 */ /* 0x008fe2000c101504 */
[----:B------:R-:W-:-:S03]  /*77f30*/  PRMT R58, R31, 0x7632, R58 ;  /* 0x000076321f3a7816 */ /* 0x000fc6000000003a */
[----:B------:R0:W-:Y:S01]  /*77f40*/  @P4 STG.E.U16 [R28.64], R4 ;  /* 0x000000041c004986 */ /* 0x0001e2000c101504 */
[----:B------:R-:W-:Y:S01]  /*77f50*/  ISETP.GE.AND P4, PT, R6, c[0x0][0x17c], PT ;  /* 0x00005f0006007a0c */ /* 0x000fe20003f86270 */
[C---:B0-----:R-:W-:Y:S02]  /*77f60*/  IMAD.WIDE R28, R30.reuse, 0x2, R52 ;  /* 0x000000021e1c7825 */ /* 0x041fe400078e0234 */
[----:B------:R-:W2:Y:S02]  /*77f70*/  LDL.LU R4, [R1+0x22c8] ;  /* 0x0022c80001047983 */ /* 0x000ea40000300800 */
[----:B------:R-:W-:Y:S02]  /*77f80*/  IMAD.WIDE R30, R30, 0x2, R2 ;  /* 0x000000021e1e7825 */ /* 0x000fe400078e0202 */
[----:B------:R-:W-:Y:S01]  /*77f90*/  @P0 STG.E.U16 [R28.64], R58 ;  /* 0x0000003a1c000986 */ /* 0x000fe2000c101504 */
[----:B------:R-:W-:-:S03]  /*77fa0*/  ISETP.GE.AND P0, PT, R7, c[0x0][0x17c], PT ;  /* 0x00005f0007007a0c */ /* 0x000fc60003f06270 */
[----:B------:R-:W3:Y:S04]  /*77fb0*/  LDL.LU R6, [R1+0x265c] ;  /* 0x00265c0001067983 */ /* 0x000ee80000300800 */
[----:B------:R-:W2:Y:S04]  /*77fc0*/  LDL.LU R7, [R1+0x22cc] ;  /* 0x0022cc0001077983 */ /* 0x000ea80000300800 */
[----:B------:R0:W-:Y:S04]  /*77fd0*/  @P3 STG.E.U16 [R30.64], R57 ;  /* 0x000000391e003986 */ /* 0x0001e8000c101504 */
[----:B0-----:R-:W2:Y:S01]  /*77fe0*/  LDL.LU R31, [R1+0x23c] ;  /* 0x00023c00011f7983 */ /* 0x001ea20000300800 */
[----:B------:R-:W-:-:S02]  /*77ff0*/  ISETP.LT.AND P6, PT, R60, c[0x0][0x178], !P2 ;  /* 0x00005e003c007a0c */ /* 0x000fc400057c1270 */
[C---:B------:R-:W-:Y:S01]  /*78000*/  ISETP.LT.AND P2, PT, R51.reuse, c[0x0][0x178], !P2 ;  /* 0x00005e0033007a0c */ /* 0x040fe20005741270 */
[----:B------:R-:W-:Y:S01]  /*78010*/  IMAD.WIDE R54, R56, 0x2, R52 ;  /* 0x0000000238367825 */ /* 0x000fe200078e0234 */
[----:B------:R-:W-:Y:S02]  /*78020*/  ISETP.LT.AND P3, PT, R60, c[0x0][0x178], !P5 ;  /* 0x00005e003c007a0c */ /* 0x000fe40006f61270 */
[----:B------:R-:W-:Y:S01]  /*78030*/  ISETP.LT.AND P5, PT, R51, c[0x0][0x178], !P5 ;  /* 0x00005e0033007a0c */ /* 0x000fe20006fa1270 */
[C---:B------:R-:W-:Y:S01]  /*78040*/  IMAD.WIDE R28, R56.reuse, 0x2, R2 ;  /* 0x00000002381c7825 */ /* 0x040fe200078e0202 */
[----:B------:R-:W-:Y:S02]  /*78050*/  IADD3 R30, R56, c[0x0][0x198], RZ ;  /* 0x00006600381e7a10 */ /* 0x000fe40007ffe0ff */
[----:B----4-:R-:W-:-:S03]  /*78060*/  PRMT R58, R5, 0x7632, R58 ;  /* 0x00007632053a7816 */ /* 0x010fc6000000003a */
[----:B------:R0:W-:Y:S01]  /*78070*/  @P6 STG.E.U16 [R54.64], R5 ;  /* 0x0000000536006986 */ /* 0x0001e2000c101504 */
[----:B------:R-:W-:-:S03]  /*78080*/  IADD3 R56, R30, c[0x0][0x198], RZ ;  /* 0x000066001e387a10 */ /* 0x000fc60007ffe0ff */
[----:B--2---:R1:W-:Y:S01]  /*78090*/  @P2 STG.E.U16 [R28.64], R31 ;  /* 0x0000001f1c002986 */ /* 0x0043e2000c101504 */
[----:B------:R-:W-:Y:S02]  /*780a0*/  PRMT R57, R31, 0x7632, R57 ;  /* 0x000076321f397816 */ /* 0x000fe40000000039 */
[----:B------:R-:W-:Y:S02]  /*780b0*/  ISETP.GE.AND P2, PT, R4, c[0x0][0x17c], PT ;  /* 0x00005f0004007a0c */ /* 0x000fe40003f46270 */
[----:B------:R-:W2:Y:S04]  /*780c0*/  LDL.LU R4, [R1+0x290] ;  /* 0x0002900001047983 */ /* 0x000ea80000300800 */
[----:B0-----:R-:W4:Y:S01]  /*780d0*/  LDL.LU R5, [R1+0x2658] ;  /* 0x0026580001057983 */ /* 0x001f220000300800 */
[----:B-1----:R-:W-:-:S04]  /*780e0*/  IMAD.WIDE R28, R30, 0x2, R52 ;  /* 0x000000021e1c7825 */ /* 0x002fc800078e0234 */
[----:B------:R-:W-:Y:S01]  /*780f0*/  IMAD.WIDE R30, R30, 0x2, R2 ;  /* 0x000000021e1e7825 */ /* 0x000fe200078e0202 */
[----:B------:R0:W-:Y:S01]  /*78100*/  @P3 STG.E.U16 [R28.64], R58 ;  /* 0x0000003a1c003986 */ /* 0x0001e2000c101504 */
[----:B------:R-:W-:-:S03]  /*78110*/  ISETP.GE.AND P3, PT, R7, c[0x0][0x17c], PT ;  /* 0x00005f0007007a0c */ /* 0x000fc60003f66270 */
[----:B------:R1:W-:Y:S01]  /*78120*/  @P5 STG.E.U16 [R30.64], R57 ;  /* 0x000000391e005986 */ /* 0x0003e2000c101504 */
[----:B0-----:R-:W-:-:S03]  /*78130*/  IMAD.MOV.U32 R29, RZ, RZ, R59 ;  /* 0x000000ffff1d7224 */ /* 0x001fc600078e003b */
[----:B------:R-:W2:Y:S04]  /*78140*/  LDL.LU R59, [R1+0x22d4] ;  /* 0x0022d400013b7983 */ /* 0x000ea80000300800 */
[----:B------:R-:W2:Y:S04]  /*78150*/  LDL.LU R7, [R1+0x22d0] ;  /* 0x0022d00001077983 */ /* 0x000ea80000300800 */
[----:B-1----:R-:W2:Y:S01]  /*78160*/  LDL.LU R31, [R1+0x25c] ;  /* 0x00025c00011f7983 */ /* 0x002ea20000300800 */
[----:B------:R-:W-:Y:S01]  /*78170*/  ISETP.LT.AND P6, PT, R60, c[0x0][0x178], !P1 ;  /* 0x00005e003c007a0c */ /* 0x000fe20004fc1270 */
[----:B------:R-:W-:Y:S01]  /*78180*/  IMAD.WIDE R54, R56, 0x2, R52 ;  /* 0x0000000238367825 */ /* 0x000fe200078e0234 */
[----:B------:R-:W-:-:S02]  /*78190*/  ISETP.LT.AND P1, PT, R51, c[0x0][0x178], !P1 ;  /* 0x00005e0033007a0c */ /* 0x000fc40004f21270 */
[----:B------:R-:W-:Y:S02]  /*781a0*/  ISETP.LT.AND P5, PT, R60, c[0x0][0x178], !P4 ;  /* 0x00005e003c007a0c */ /* 0x000fe400067a1270 */
[----:B------:R-:W-:Y:S02]  /*781b0*/  ISETP.LT.AND P4, PT, R51, c[0x0][0x178], !P4 ;  /* 0x00005e0033007a0c */ /* 0x000fe40006781270 */
[----:B------:R-:W-:-:S05]  /*781c0*/  IADD3 R30, R56, c[0x0][0x198], RZ ;  /* 0x00006600381e7a10 */ /* 0x000fca0007ffe0ff */
[----:B------:R0:W-:Y:S02]  /*781d0*/  @P6 STG.E.U16 [R54.64], R29 ;  /* 0x0000001d36006986 */ /* 0x0001e4000c101504 */
[----:B0-----:R-:W-:Y:S02]  /*781e0*/  IMAD.MOV.U32 R55, RZ, RZ, R29 ;  /* 0x000000ffff377224 */ /* 0x001fe400078e001d */
[----:B------:R-:W-:Y:S01]  /*781f0*/  IMAD.WIDE R28, R56, 0x2, R2 ;  /* 0x00000002381c7825 */ /* 0x000fe200078e0202 */
[----:B------:R-:W-:Y:S02]  /*78200*/  IADD3 R56, R30, c[0x0][0x198], RZ ;  /* 0x000066001e387a10 */ /* 0x000fe40007ffe0ff */
[----:B------:R-:W-:Y:S02]  /*78210*/  PRMT R58, R55, 0x7632, R58 ;  /* 0x00007632373a7816 */ /* 0x000fe4000000003a */
[----:B--2---:R0:W-:Y:S01]  /*78220*/  @P1 STG.E.U16 [R28.64], R31 ;  /* 0x0000001f1c001986 */ /* 0x0041e2000c101504 */
[----:B------:R-:W-:-:S02]  /*78230*/  PRMT R57, R31, 0x7632, R57 ;  /* 0x000076321f397816 */ /* 0x000fc40000000039 */
[----:B------:R-:W-:Y:S02]  /*78240*/  ISETP.GE.AND P1, PT, R59, c[0x0][0x17c], PT ;  /* 0x00005f003b007a0c */ /* 0x000fe40003f26270 */
[----:B------:R-:W2:Y:S01]  /*78250*/  LDL.LU R59, [R1+0x22dc] ;  /* 0x0022dc00013b7983 */ /* 0x000ea20000300800 */
[----:B0-----:R-:W-:-:S04]  /*78260*/  IMAD.WIDE R28, R30, 0x2, R52 ;  /* 0x000000021e1c7825 */ /* 0x001fc800078e0234 */
[----:B------:R-:W-:Y:S01]  /*78270*/  IMAD.WIDE R30, R30, 0x2, R2 ;  /* 0x000000021e1e7825 */ /* 0x000fe200078e0202 */
[----:B------:R-:W-:Y:S01]  /*78280*/  @P5 STG.E.U16 [R28.64], R58 ;  /* 0x0000003a1c005986 */ /* 0x000fe2000c101504 */
[----:B------:R-:W-:-:S03]  /*78290*/  ISETP.GE.AND P5, PT, R7, c[0x0][0x17c], PT ;  /* 0x00005f0007007a0c */ /* 0x000fc60003fa6270 */
[----:B------:R-:W2:Y:S04]  /*782a0*/  LDL.LU R7, [R1+0x22d8] ;  /* 0x0022d80001077983 */ /* 0x000ea80000300800 */
[----:B------:R0:W-:Y:S04]  /*782b0*/  @P4 STG.E.U16 [R30.64], R57 ;  /* 0x000000391e004986 */ /* 0x0001e8000c101504 */
[----:B0-----:R-:W2:Y:S01]  /*782c0*/  LDL.LU R31, [R1] ;  /* 0x00000000011f7983 */ /* 0x001ea20000300800 */
[----:B------:R-:W-:Y:S02]  /*782d0*/  ISETP.LT.AND P6, PT, R60, c[0x0][0x178], !P0 ;  /* 0x00005e003c007a0c */ /* 0x000fe400047c1270 */
[----:B------:R-:W-:Y:S01]  /*782e0*/  ISETP.LT.AND P0, PT, R51, c[0x0][0x178], !P0 ;  /* 0x00005e0033007a0c */ /* 0x000fe20004701270 */
[----:B------:R-:W-:Y:S01]  /*782f0*/  IMAD.WIDE R54, R56, 0x2, R52 ;  /* 0x0000000238367825 */ /* 0x000fe200078e0234 */
[----:B------:R-:W-:-:S02]  /*78300*/  ISETP.LT.AND P4, PT, R60, c[0x0][0x178], !P2 ;  /* 0x00005e003c007a0c */ /* 0x000fc40005781270 */
[C---:B------:R-:W-:Y:S01]  /*78310*/  IADD3 R30, R56.reuse, c[0x0][0x198], RZ ;  /* 0x00006600381e7a10 */ /* 0x040fe20007ffe0ff */
[----:B------:R-:W-:Y:S01]  /*78320*/  IMAD.WIDE R28, R56, 0x2, R2 ;  /* 0x00000002381c7825 */ /* 0x000fe200078e0202 */
[----:B------:R-:W-:-:S05]  /*78330*/  PRMT R58, R4, 0x7632, R58 ;  /* 0x00007632043a7816 */ /* 0x000fca000000003a */
[----:B------:R0:W-:Y:S04]  /*78340*/  @P6 STG.E.U16 [R54.64], R4 ;  /* 0x0000000436006986 */ /* 0x0001e8000c101504 */
[----:B0-----:R-:W3:Y:S04]  /*78350*/  LDL.LU R4, [R1+0x2654] ;  /* 0x0026540001047983 */ /* 0x001ee80000300800 */
[----:B--2---:R0:W-:Y:S02]  /*78360*/  @P0 STG.E.U16 [R28.64], R31 ;  /* 0x0000001f1c000986 */ /* 0x0041e4000c101504 */
[----:B0-----:R-:W-:-:S05]  /*78370*/  IMAD.WIDE R28, R30, 0x2, R52 ;  /* 0x000000021e1c7825 */ /* 0x001fca00078e0234 */
[----:B------:R0:W-:Y:S01]  /*78380*/  @P4 STG.E.U16 [R28.64], R58 ;  /* 0x0000003a1c004986 */ /* 0x0001e2000c101504 */
[----:B------:R-:W-:Y:S02]  /*78390*/  ISETP.GE.AND P0, PT, R59, c[0x0][0x17c], PT ;  /* 0x00005f003b007a0c */ /* 0x000fe40003f06270 */
[----:B------:R-:W-:Y:S01]  /*783a0*/  ISETP.GE.AND P4, PT, R7, c[0x0][0x17c], PT ;  /* 0x00005f0007007a0c */ /* 0x000fe20003f86270 */
[----:B0-----:R-:W2:Y:S04]  /*783b0*/  LDL.LU R58, [R1+0x280] ;  /* 0x00028000013a7983 */ /* 0x001ea80000300800 */
[----:B------:R-:W3:Y:S04]  /*783c0*/  LDL.LU R59, [R1+0x22e4] ;  /* 0x0022e400013b7983 */ /* 0x000ee80000300800 */
[----:B------:R-:W4:Y:S01]  /*783d0*/  LDL.LU R7, [R1+0x22e0] ;  /* 0x0022e00001077983 */ /* 0x000f220000300800 */
[----:B------:R-:W-:-:S02]  /*783e0*/  ISETP.LT.AND P2, PT, R51, c[0x0][0x178], !P2 ;  /* 0x00005e0033007a0c */ /* 0x000fc40005741270 */
[----:B------:R-:W-:Y:S02]  /*783f0*/  ISETP.LT.AND P6, PT, R60, c[0x0][0x178], !P3 ;  /* 0x00005e003c007a0c */ /* 0x000fe40005fc1270 */
[C---:B------:R-:W-:Y:S02]  /*78400*/  IADD3 R56, R30.reuse, c[0x0][0x198], RZ ;  /* 0x000066001e387a10 */ /* 0x040fe40007ffe0ff */
[----:B------:R-:W-:Y:S01]  /*78410*/  PRMT R57, R31, 0x7632, R57 ;  /* 0x000076321f397816 */ /* 0x000fe20000000039 */
[----:B------:R-:W-:Y:S01]  /*78420*/  IMAD.WIDE R30, R30, 0x2, R2 ;  /* 0x000000021e1e7825 */ /* 0x000fe200078e0202 */
[----:B------:R-:W-:-:S03]  /*78430*/  ISETP.LT.AND P3, PT, R51, c[0x0][0x178], !P3 ;  /* 0x00005e0033007a0c */ /* 0x000fc60005f61270 */
[----:B------:R-:W-:Y:S02]  /*78440*/  IMAD.WIDE R54, R56, 0x2, R52 ;  /* 0x0000000238367825 */ /* 0x000fe400078e0234 */
[----:B------:R0:W-:Y:S01]  /*78450*/  @P2 STG.E.U16 [R30.64], R57 ;  /* 0x000000391e002986 */ /* 0x0001e2000c101504 */
[----:B------:R-:W-:Y:S01]  /*78460*/  ISETP.LT.AND P2, PT, R60, c[0x0][0x178], !P1 ;  /* 0x00005e003c007a0c */ /* 0x000fe20004f41270 */
[C---:B------:R-:W-:Y:S01]  /*78470*/  IMAD.WIDE R28, R56.reuse, 0x2, R2 ;  /* 0x00000002381c7825 */ /* 0x040fe200078e0202 */
[----:B------:R-:W-:Y:S02]  /*78480*/  ISETP.LT.AND P1, PT, R51, c[0x0][0x178], !P1 ;  /* 0x00005e0033007a0c */ /* 0x000fe40004f21270 */
[----:B0-----:R-:W-:-:S04]  /*78490*/  IADD3 R30, R56, c[0x0][0x198], RZ ;  /* 0x00006600381e7a10 */ /* 0x001fc80007ffe0ff */
[----:B------:R-:W-:Y:S01]  /*784a0*/  IADD3 R56, R30, c[0x0][0x198], RZ ;  /* 0x000066001e387a10 */ /* 0x000fe20007ffe0ff */
[----:B--2---:R0:W-:Y:S01]  /*784b0*/  @P6 STG.E.U16 [R54.64], R58 ;  /* 0x0000003a36006986 */ /* 0x0041e2000c101504 */
[----:B------:R-:W-:-:S03]  /*784c0*/  PRMT R57, R58, 0x7632, R57 ;  /* 0x000076323a397816 */ /* 0x000fc60000000039 */
[----:B---3--:R1:W-:Y:S01]  /*784d0*/  @P3 STG.E.U16 [R28.64], R4 ;  /* 0x000000041c003986 */ /* 0x0083e2000c101504 */
[----:B------:R-:W-:-:S03]  /*784e0*/  ISETP.GE.AND P3, PT, R59, c[0x0][0x17c], PT ;  /* 0x00005f003b007a0c */ /* 0x000fc60003f66270 */
[----:B0-----:R-:W2:Y:S01]  /*784f0*/  LDL.LU R58, [R1+0x2d0] ;  /* 0x0002d000013a7983 */ /* 0x001ea20000300800 */
[----:B-1----:R-:W-:Y:S01]  /*78500*/  IMAD.WIDE R28, R30, 0x2, R52 ;  /* 0x000000021e1c7825 */ /* 0x002fe200078e0234 */
[----:B------:R-:W-:Y:S02]  /*78510*/  PRMT R4, R4, 0x7632, R4 ;  /* 0x0000763204047816 */ /* 0x000fe40000000004 */
[----:B------:R-:W3:Y:S01]  /*78520*/  LDL.LU R59, [R1+0x22ec] ;  /* 0x0022ec00013b7983 */ /* 0x000ee20000300800 */
[----:B------:R-:W-:-:S03]  /*78530*/  IMAD.WIDE R30, R30, 0x2, R2 ;  /* 0x000000021e1e7825 */ /* 0x000fc600078e0202 */
[----:B------:R-:W-:Y:S01]  /*78540*/  @P2 STG.E.U16 [R28.64], R57 ;  /* 0x000000391c002986 */ /* 0x000fe2000c101504 */
[----:B----4-:R-:W-:-:S03]  /*78550*/  ISETP.GE.AND P2, PT, R7, c[0x0][0x17c], PT ;  /* 0x00005f0007007a0c */ /* 0x010fc60003f46270 */
[----:B------:R-:W4:Y:S04]  /*78560*/  LDL.LU R7, [R1+0x22e8] ;  /* 0x0022e80001077983 */ /* 0x000f280000300800 */
[----:B------:R0:W-:Y:S04]  /*78570*/  @P1 STG.E.U16 [R30.64], R4 ;  /* 0x000000041e001986 */ /* 0x0001e8000c101504 */
[----:B0-----:R-:W2:Y:S01]  /*78580*/  LDL.LU R31, [R1+0x2b0] ;  /* 0x0002b000011f7983 */ /* 0x001ea20000300800 */
[----:B------:R-:W-:Y:S02]  /*78590*/  ISETP.LT.AND P6, PT, R60, c[0x0][0x178], !P5 ;  /* 0x00005e003c007a0c */ /* 0x000fe40006fc1270 */
[----:B------:R-:W-:Y:S01]  /*785a0*/  ISETP.LT.AND P5, PT, R51, c[0x0][0x178], !P5 ;  /* 0x00005e0033007a0c */ /* 0x000fe20006fa1270 */
[----:B------:R-:W-:Y:S01]  /*785b0*/  IMAD.WIDE R54, R56, 0x2, R52 ;  /* 0x0000000238367825 */ /* 0x000fe200078e0234 */
[----:B------:R-:W-:-:S02]  /*785c0*/  ISETP.LT.AND P1, PT, R60, c[0x0][0x178], !P0 ;  /* 0x00005e003c007a0c */ /* 0x000fc40004721270 */
[----:B------:R-:W-:Y:S01]  /*785d0*/  ISETP.LT.AND P0, PT, R51, c[0x0][0x178], !P0 ;  /* 0x00005e0033007a0c */ /* 0x000fe20004701270 */
[C---:B------:R-:W-:Y:S01]  /*785e0*/  IMAD.WIDE R28, R56.reuse, 0x2, R2 ;  /* 0x00000002381c7825 */ /* 0x040fe200078e0202 */
[----:B------:R-:W-:Y:S02]  /*785f0*/  IADD3 R30, R56, c[0x0][0x198], RZ ;  /* 0x00006600381e7a10 */ /* 0x000fe40007ffe0ff */
[----:B------:R-:W-:Y:S02]  /*78600*/  PRMT R56, R5, 0x7632, R56 ;  /* 0x0000763205387816 */ /* 0x000fe40000000038 */
[----:B------:R-:W-:Y:S01]  /*78610*/  IADD3 R4, R30, c[0x0][0x198], RZ ;  /* 0x000066001e047a10 */ /* 0x000fe20007ffe0ff */
[----:B--2---:R-:W-:Y:S01]  /*78620*/  @P6 STG.E.U16 [R54.64], R31 ;  /* 0x0000001f36006986 */ /* 0x004fe2000c101504 */
[----:B------:R-:W-:-:S03]  /*78630*/  PRMT R57, R31, 0x7632, R57 ;  /* 0x000076321f397816 */ /* 0x000fc60000000039 */
[----:B------:R0:W-:Y:S01]  /*78640*/  @P5 STG.E.U16 [R28.64], R5 ;  /* 0x000000051c005986 */ /* 0x0001e2000c101504 */
[----:B---3--:R-:W-:Y:S01]  /*78650*/  ISETP.GE.AND P5, PT, R59, c[0x0][0x17c], PT ;  /* 0x00005f003b007a0c */ /* 0x008fe20003fa6270 */
[C---:B0-----:R-:W-:Y:S02]  /*78660*/  IMAD.WIDE R28, R30.reuse, 0x2, R52 ;  /* 0x000000021e1c7825 */ /* 0x041fe400078e0234 */
[----:B------:R-:W2:Y:S02]  /*78670*/  LDL.LU R5, [R1+0x294] ;  /* 0x0002940001057983 */ /* 0x000ea40000300800 */
[----:B------:R-:W-:Y:S02]  /*78680*/  IMAD.WIDE R30, R30, 0x2, R2 ;  /* 0x000000021e1e7825 */ /* 0x000fe400078e0202 */
[----:B------:R-:W-:Y:S01]  /*78690*/  @P1 STG.E.U16 [R28.64], R57 ;  /* 0x000000391c001986 */ /* 0x000fe2000c101504 */
[----:B----4-:R-:W-:-:S03]  /*786a0*/  ISETP.GE.AND P1, PT, R7, c[0x0][0x17c], PT ;  /* 0x00005f0007007a0c */ /* 0x010fc60003f26270 */
[----:B------:R-:W3:Y:S04]  /*786b0*/  LDL.LU R59, [R1+0x22f4] ;  /* 0x0022f400013b7983 */ /* 0x000ee80000300800 */
[----:B------:R-:W4:Y:S04]  /*786c0*/  LDL.LU R7, [R1+0x22f0] ;  /* 0x0022f00001077983 */ /* 0x000f280000300800 */
        /* <DEDUP_REMOVED lines=9> */
[----:B------:R-:W-:-:S03]  /*78760*/  PRMT R57, R58, 0x7632, R57 ;  /* 0x000076323a397816 */ /* 0x000fc60000000039 */
[----:B------:R0:W-:Y:S01]  /*78770*/  @P6 STG.E.U16 [R54.64], R58 ;  /* 0x0000003a36006986 */ /* 0x0001e2000c101504 */
[----:B------:R-:W-:-:S03]  /*78780*/  IADD3 R4, R30, c[0x0][0x198], RZ ;  /* 0x000066001e047a10 */ /* 0x000fc60007ffe0ff */
[----:B0-----:R-:W4:Y:S04]  /*78790*/  LDL.LU R58, [R1+0x284] ;  /* 0x00028400013a7983 */ /* 0x001f280000300800 */
[----:B--2---:R0:W-:Y:S01]  /*787a0*/  @P4 STG.E.U16 [R28.64], R31 ;  /* 0x0000001f1c004986 */ /* 0x0041e2000c101504 */
[----:B------:R-:W-:Y:S02]  /*787b0*/  PRMT R56, R31, 0x7632, R56 ;  /* 0x000076321f387816 */ /* 0x000fe40000000038 */
[----:B---3--:R-:W-:Y:S02]  /*787c0*/  ISETP.GE.AND P4, PT, R59, c[0x0][0x17c], PT ;  /* 0x00005f003b007a0c */ /* 0x008fe40003f86270 */
[----:B------:R-:W2:Y:S01]  /*787d0*/  LDL.LU R59, [R1+0x22fc] ;  /* 0x0022fc00013b7983 */ /* 0x000ea20000300800 */
[----:B0-----:R-:W-:-:S04]  /*787e0*/  IMAD.WIDE R28, R30, 0x2, R52 ;  /* 0x000000021e1c7825 */ /* 0x001fc800078e0234 */
[----:B------:R-:W-:Y:S01]  /*787f0*/  IMAD.WIDE R30, R30, 0x2, R2 ;  /* 0x000000021e1e7825 */ /* 0x000fe200078e0202 */
[----:B------:R-:W-:Y:S01]  /*78800*/  @P0 STG.E.U16 [R28.64], R57 ;  /* 0x000000391c000986 */ /* 0x000fe2000c101504 */
[----:B----4-:R-:W-:-:S03]  /*78810*/  ISETP.GE.AND P0, PT, R7, c[0x0][0x17c], PT ;  /* 0x00005f0007007a0c */ /* 0x010fc60003f06270 */
[----:B------:R-:W3:Y:S04]  /*78820*/  LDL.LU R7, [R1+0x22f8] ;  /* 0x0022f80001077983 */ /* 0x000ee80000300800 */
[----:B------:R0:W-:Y:S04]  /*78830*/  @P3 STG.E.U16 [R30.64], R56 ;  /* 0x000000381e003986 */ /* 0x0001e8000c101504 */
[----:B0-----:R-:W4:Y:S01]  /*78840*/  LDL.LU R31, [R1+0x4] ;  /* 0x00000400011f7983 */ /* 0x001f220000300800 */
        /* <DEDUP_REMOVED lines=9> */
[----:B----4-:R0:W-:Y:S01]  /*788e0*/  @P2 STG.E.U16 [R28.64], R31 ;  /* 0x0000001f1c002986 */ /* 0x0101e2000c101504 */
[----:B--2---:R-:W-:-:S03]  /*788f0*/  ISETP.GE.AND P2, PT, R59, c[0x0][0x17c], PT ;  /* 0x00005f003b007a0c */ /* 0x004fc60003f46270 */
[----:B------:R-:W2:Y:S01]  /*78900*/  LDL.LU R59, [R1+0x2a4] ;  /* 0x0002a400013b7983 */ /* 0x000ea20000300800 */
[----:B0-----:R-:W-:-:S05]  /*78910*/  IMAD.WIDE R28, R30, 0x2, R52 ;  /* 0x000000021e1c7825 */ /* 0x001fca00078e0234 */
[----:B------:R0:W-:Y:S01]  /*78920*/  @P3 STG.E.U16 [R28.64], R57 ;  /* 0x000000391c003986 */ /* 0x0001e2000c101504 */
[----:B---3--:R-:W-:-:S03]  /*78930*/  ISETP.GE.AND P3, PT, R7, c[0x0][0x17c], PT ;  /* 0x00005f0007007a0c */ /* 0x008fc60003f66270 */
[----:B0-----:R-:W3:Y:S04]  /*78940*/  LDL.LU R57, [R1+0x2304] ;  /* 0x0023040001397983 */ /* 0x001ee80000300800 */
[----:B------:R-:W4:Y:S01]  /*78950*/  LDL.LU R7, [R1+0x2300] ;  /* 0x0023000001077983 */ /* 0x000f220000300800 */
[----:B------:R-:W-:Y:S02]  /*78960*/  ISETP.LT.AND P5, PT, R51, c[0x0][0x178], !P5 ;  /* 0x00005e0033007a0c */ /* 0x000fe40006fa1270 */
        /* <DEDUP_REMOVED lines=9> */
[----:B------:R-:W-:Y:S01]  /*78a00*/  ISETP.LT.AND P4, PT, R51, c[0x0][0x178], !P4 ;  /* 0x00005e0033007a0c */ /* 0x000fe20006781270 */
[----:B------:R1:W-:Y:S04]  /*78a10*/  @P6 STG.E.U16 [R54.64], R58 ;  /* 0x0000003a36006986 */ /* 0x0003e8000c101504 */
[----:B------:R1:W-:Y:S01]  /*78a20*/  @P1 STG.E.U16 [R28.64], R5 ;  /* 0x000000051c001986 */ /* 0x0003e2000c101504 */
[----:B0-----:R-:W-:-:S02]  /*78a30*/  IADD3 R30, R4, c[0x0][0x198], RZ ;  /* 0x00006600041e7a10 */ /* 0x001fc40007ffe0ff */
[----:B------:R-:W-:Y:S02]  /*78a40*/  PRMT R56, R58, 0x7632, R56 ;  /* 0x000076323a387816 */ /* 0x000fe40000000038 */
[----:B-1----:R-:W-:Y:S01]  /*78a50*/  PRMT R55, R5, 0x7632, R55 ;  /* 0x0000763205377816 */ /* 0x002fe20000000037 */
[----:B------:R-:W2:Y:S01]  /*78a60*/  LDL.LU R58, [R1+0x2d4] ;  /* 0x0002d400013a7983 */ /* 0x000ea20000300800 */
[----:B------:R-:W-:-:S04]  /*78a70*/  IMAD.WIDE R4, R30, 0x2, R52 ;  /* 0x000000021e047825 */ /* 0x000fc800078e0234 */
[----:B------:R-:W-:Y:S01]  /*78a80*/  IMAD.WIDE R28, R30, 0x2, R2 ;  /* 0x000000021e1c7825 */ /* 0x000fe200078e0202 */
[----:B------:R-:W-:Y:S04]  /*78a90*/  @P5 STG.E.U16 [R4.64], R56 ;  /* 0x0000003804005986 */ /* 0x000fe8000c101504 */
[----:B------:R0:W-:Y:S01]  /*78aa0*/  @P4 STG.E.U16 [R28.64], R55 ;  /* 0x000000371c004986 */ /* 0x0001e2000c101504 */
[----:B---3--:R-:W-:-:S03]  /*78ab0*/  ISETP.GE.AND P1, PT, R57, c[0x0][0x17c], PT ;  /* 0x00005f0039007a0c */ /* 0x008fc60003f26270 */
[----:B------:R-:W3:Y:S01]  /*78ac0*/  LDL.LU R57, [R1+0x230c] ;  /* 0x00230c0001397983 */ /* 0x000ee20000300800 */
[----:B----4-:R-:W-:-:S03]  /*78ad0*/  ISETP.GE.AND P5, PT, R7, c[0x0][0x17c], PT ;  /* 0x00005f0007007a0c */ /* 0x010fc60003fa6270 */
[----:B------:R-:W4:Y:S04]  /*78ae0*/  LDL.LU R7, [R1+0x2308] ;  /* 0x0023080001077983 */ /* 0x000f280000300800 */
[----:B0-----:R-:W3:Y:S01]  /*78af0*/  LDL.LU R29, [R1+0x2b4] ;  /* 0x0002b400011d7983 */ /* 0x001ee20000300800 */
[----:B------:R-:W-:Y:S02]  /*78b00*/  ISETP.LT.AND P6, PT, R60, c[0x0][0x178], !P0 ;  /* 0x00005e003c007a0c */ /* 0x000fe400047c1270 */
[----:B------:R-:W-:Y:S02]  /*78b10*/  ISETP.LT.AND P0, PT, R51, c[0x0][0x178], !P0 ;  /* 0x00005e0033007a0c */ /* 0x000fe40004701270 */
[----:B------:R-:W-:Y:S02]  /*78b20*/  IADD3 R54, R30, c[0x0][0x198], RZ ;  /* 0x000066001e367a10 */ /* 0x000fe40007ffe0ff */
[----:B------:R-:W-:-:S03]  /*78b30*/  ISETP.LT.AND P4, PT, R60, c[0x0][0x178], !P2 ;  /* 0x00005e003c007a0c */ /* 0x000fc60005781270 */
[C---:B------:R-:W-:Y:S01]  /*78b40*/  IMAD.WIDE R30, R54.reuse, 0x2, R52 ;  /* 0x00000002361e7825 */ /* 0x040fe200078e0234 */
[----:B------:R-:W-:-:S03]  /*78b50*/  IADD3 R28, R54, c[0x0][0x198], RZ ;  /* 0x00006600361c7a10 */ /* 0x000fc60007ffe0ff */
[----:B------:R-:W-:Y:S01]  /*78b60*/  IMAD.WIDE R4, R54, 0x2, R2 ;  /* 0x0000000236047825 */ /* 0x000fe200078e0202 */
[----:B--2---:R-:W-:Y:S02]  /*78b70*/  PRMT R55, R59, 0x7632, R55 ;  /* 0x000076323b377816 */ /* 0x004fe40000000037 */
[----:B------:R-:W-:Y:S01]  /*78b80*/  ISETP.LT.AND P2, PT, R51, c[0x0][0x178], !P2 ;  /* 0x00005e0033007a0c */ /* 0x000fe20005741270 */
[----:B---3--:R-:W-:Y:S01]  /*78b90*/  @P6 STG.E.U16 [R30.64], R29 ;  /* 0x0000001d1e006986 */ /* 0x008fe2000c101504 */
[----:B------:R-:W-:-:S03]  /*78ba0*/  PRMT R56, R29, 0x7632, R56 ;  /* 0x000076321d387816 */ /* 0x000fc60000000038 */
[----:B------:R0:W-:Y:S01]  /*78bb0*/  @P0 STG.E.U16 [R4.64], R59 ;  /* 0x0000003b04000986 */ /* 0x0001e2000c101504 */
[----:B------:R-:W-:Y:S01]  /*78bc0*/  ISETP.GE.AND P0, PT, R57, c[0x0][0x17c], PT ;  /* 0x00005f0039007a0c */ /* 0x000fe20003f06270 */
[----:B0-----:R-:W-:Y:S02]  /*78bd0*/  IMAD.WIDE R4, R28, 0x2, R52 ;  /* 0x000000021c047825 */ /* 0x001fe400078e0234 */
[----:B------:R-:W2:Y:S04]  /*78be0*/  LDL.LU R59, [R1+0x8] ;  /* 0x00000800013b7983 */ /* 0x000ea80000300800 */
[----:B------:R0:W-:Y:S01]  /*78bf0*/  @P4 STG.E.U16 [R4.64], R56 ;  /* 0x0000003804004986 */ /* 0x0001e2000c101504 */
[----:B----4-:R-:W-:-:S03]  /*78c00*/  ISETP.GE.AND P4, PT, R7, c[0x0][0x17c], PT ;  /* 0x00005f0007007a0c */ /* 0x010fc60003f86270 */
[----:B------:R-:W3:Y:S04]  /*78c10*/  LDL.LU R57, [R1+0x2314] ;  /* 0x0023140001397983 */ /* 0x000ee80000300800 */
[----:B------:R-:W4:Y:S01]  /*78c20*/  LDL.LU R7, [R1+0x2310] ;  /* 0x0023100001077983 */ /* 0x000f220000300800 */
[----:B------:R-:W-:Y:S02]  /*78c30*/  ISETP.LT.AND P6, PT, R60, c[0x0][0x178], !P3 ;  /* 0x00005e003c007a0c */ /* 0x000fe40005fc1270 */
[C---:B------:R-:W-:Y:S01]  /*78c40*/  IADD3 R54, R28.reuse, c[0x0][0x198], RZ ;  /* 0x000066001c367a10 */ /* 0x040fe20007ffe0ff */
[----:B------:R-:W-:Y:S01]  /*78c50*/  IMAD.WIDE R28, R28, 0x2, R2 ;  /* 0x000000021c1c7825 */ /* 0x000fe200078e0202 */
[----:B------:R-:W-:-:S04]  /*78c60*/  ISETP.LT.AND P3, PT, R51, c[0x0][0x178], !P3 ;  /* 0x00005e0033007a0c */ /* 0x000fc80005f61270 */
[----:B------:R1:W-:Y:S01]  /*78c70*/  @P2 STG.E.U16 [R28.64], R55 ;  /* 0x000000371c002986 */ /* 0x0003e2000c101504 */
[----:B------:R-:W-:Y:S01]  /*78c80*/  ISETP.LT.AND P2, PT, R60, c[0x0][0x178], !P1 ;  /* 0x00005e003c007a0c */ /* 0x000fe20004f41270 */
[----:B------:R-:W-:Y:S01]  /*78c90*/  IMAD.WIDE R30, R54, 0x2, R52 ;  /* 0x00000002361e7825 */ /* 0x000fe200078e0234 */
[----:B------:R-:W-:-:S03]  /*78ca0*/  ISETP.LT.AND P1, PT, R51, c[0x0][0x178], !P1 ;  /* 0x00005e0033007a0c */ /* 0x000fc60004f21270 */
[C---:B0-----:R-:W-:Y:S01]  /*78cb0*/  IMAD.WIDE R4, R54.reuse, 0x2, R2 ;  /* 0x0000000236047825 */ /* 0x041fe200078e0202 */
[----:B------:R0:W-:Y:S01]  /*78cc0*/  @P6 STG.E.U16 [R30.64], R58 ;  /* 0x0000003a1e006986 */ /* 0x0001e2000c101504 */
[----:B-1----:R-:W-:-:S03]  /*78cd0*/  IADD3 R28, R54, c[0x0][0x198], RZ ;  /* 0x00006600361c7a10 */ /* 0x002fc60007ffe0ff */
[----:B------:R1:W-:Y:S01]  /*78ce0*/  @P3 STG.E.U16 [R4.64], R6 ;  /* 0x0000000604003986 */ /* 0x0003e2000c101504 */
[----:B------:R-:W-:Y:S02]  /*78cf0*/  PRMT R56, R58, 0x7632, R56 ;  /* 0x000076323a387816 */ /* 0x000fe40000000038 */
[----:B------:R-:W-:Y:S02]  /*78d00*/  IADD3 R54, R28, c[0x0][0x198], RZ ;  /* 0x000066001c367a10 */ /* 0x000fe40007ffe0ff */
[----:B------:R-:W-:Y:S01]  /*78d10*/  PRMT R55, R6, 0x7632, R55 ;  /* 0x0000763206377816 */ /* 0x000fe20000000037 */
[----:B0-----:R-:W2:Y:S01]  /*78d20*/  LDL.LU R58, [R1+0x288] ;  /* 0x00028800013a7983 */ /* 0x001ea20000300800 */
[----:B-1----:R-:W-:-:S03]  /*78d30*/  IMAD.WIDE R4, R28, 0x2, R52 ;  /* 0x000000021c047825 */ /* 0x002fc600078e0234 */
[----:B------:R-:W2:Y:S01]  /*78d40*/  LDL.LU R6, [R1+0x264c] ;  /* 0x00264c0001067983 */ /* 0x000ea20000300800 */
[----:B------:R-:W-:-:S03]  /*78d50*/  IMAD.WIDE R28, R28, 0x2, R2 ;  /* 0x000000021c1c7825 */ /* 0x000fc600078e0202 */
        /* <DEDUP_REMOVED lines=8> */
[----:B------:R-:W-:Y:S01]  /*78de0*/  ISETP.LT.AND P5, PT, R51, c[0x0][0x178], !P5 ;  /* 0x00005e0033007a0c */ /* 0x000fe20006fa1270 */
[----:B------:R-:W-:Y:S01]  /*78df0*/  IMAD.WIDE R30, R54, 0x2, R52 ;  /* 0x00000002361e7825 */ /* 0x000fe200078e0234 */
[----:B------:R-:W-:Y:S02]  /*78e00*/  ISETP.LT.AND P1, PT, R60, c[0x0][0x178], !P0 ;  /* 0x00005e003c007a0c */ /* 0x000fe40004721270 */
[C---:B------:R-:W-:Y:S01]  /*78e10*/  IADD3 R28, R54.reuse, c[0x0][0x198], RZ ;  /* 0x00006600361c7a10 */ /* 0x040fe20007ffe0ff */
[----:B------:R-:W-:Y:S01]  /*78e20*/  IMAD.WIDE R4, R54, 0x2, R2 ;  /* 0x0000000236047825 */ /* 0x000fe200078e0202 */
[----:B--2---:R-:W-:-:S02]  /*78e30*/  PRMT R55, R59, 0x7632, R55 ;  /* 0x000076323b377816 */ /* 0x004fc40000000037 */
[----:B------:R-:W-:-:S03]  /*78e40*/  ISETP.LT.AND P0, PT, R51, c[0x0][0x178], !P0 ;  /* 0x00005e0033007a0c */ /* 0x000fc60004701270 */
        /* <DEDUP_REMOVED lines=13> */
[----:B------:R-:W-:Y:S01]  /*78f20*/  ISETP.LT.AND P4, PT, R51, c[0x0][0x178], !P4 ;  /* 0x00005e0033007a0c */ /* 0x000fe20006781270 */
[----:B0-----:R-:W2:Y:S02]  /*78f30*/  LDL.LU R56, [R1+0x2d8] ;  /* 0x0002d80001387983 */ /* 0x001ea40000300800 */
[----:B------:R-:W-:-:S02]  /*78f40*/  IMAD.WIDE R30, R54, 0x2, R52 ;  /* 0x00000002361e7825 */ /* 0x000fc400078e0234 */
[----:B------:R0:W-:Y:S01]  /*78f50*/  @P0 STG.E.U16 [R28.64], R55 ;  /* 0x000000371c000986 */ /* 0x0001e2000c101504 */
[----:B------:R-:W-:Y:S01]  /*78f60*/  ISETP.LT.AND P0, PT, R60, c[0x0][0x178], !P3 ;  /* 0x00005e003c007a0c */ /* 0x000fe20005f01270 */
[C---:B------:R-:W-:Y:S01]  /*78f70*/  IMAD.WIDE R4, R54.reuse, 0x2, R2 ;  /* 0x0000000236047825 */ /* 0x040fe200078e0202 */
[----:B------:R-:W-:Y:S01]  /*78f80*/  ISETP.LT.AND P3, PT, R51, c[0x0][0x178], !P3 ;  /* 0x00005e0033007a0c */ /* 0x000fe20005f61270 */
[----:B------:R1:W-:Y:S04]  /*78f90*/  @P6 STG.E.U16 [R30.64], R58 ;  /* 0x0000003a1e006986 */ /* 0x0003e8000c101504 */
[----:B------:R1:W-:Y:S01]  /*78fa0*/  @P4 STG.E.U16 [R4.64], R6 ;  /* 0x0000000604004986 */ /* 0x0003e2000c101504 */
[----:B0-----:R-:W-:Y:S02]  /*78fb0*/  IADD3 R28, R54, c[0x0][0x198], RZ ;  /* 0x00006600361c7a10 */ /* 0x001fe40007ffe0ff */
[----:B------:R-:W-:-:S02]  /*78fc0*/  PRMT R55, R58, 0x7632, R55 ;  /* 0x000076323a377816 */ /* 0x000fc40000000037 */
[C---:B------:R-:W-:Y:S01]  /*78fd0*/  IADD3 R54, R28.reuse, c[0x0][0x198], RZ ;  /* 0x000066001c367a10 */ /* 0x040fe20007ffe0ff */
[----:B-1----:R-:W2:Y:S01]  /*78fe0*/  LDL.LU R58, [R1+0x2c8] ;  /* 0x0002c800013a7983 */ /* 0x002ea20000300800 */
[----:B------:R-:W-:Y:S01]  /*78ff0*/  IMAD.WIDE R4, R28, 0x2, R52 ;  /* 0x000000021c047825 */ /* 0x000fe200078e0234 */
[----:B------:R-:W-:-:S03]  /*79000*/  PRMT R6, R6, 0x7632, R6 ;  /* 0x0000763206067816 */ /* 0x000fc60000000006 */
        /* <DEDUP_REMOVED lines=35> */
[----:B------:R-:W-:Y:S01]  /*79240*/  @P6 STG.E.U16 [R30.64], R56 ;  /* 0x000000381e006986 */ /* 0x000fe2000c101504 */
[----:B-1----:R-:W-:-:S03]  /*79250*/  IADD3 R28, R6, c[0x0][0x198], RZ ;  /* 0x00006600061c7a10 */ /* 0x002fc60007ffe0ff */
[----:B------:R0:W-:Y:S01]  /*79260*/  @P1 STG.E.U16 [R4.64], R58 ;  /* 0x0000003a04001986 */ /* 0x0001e2000c101504 */
[----:B------:R-:W-:Y:S02]  /*79270*/  PRMT R54, R56, 0x7632, R54 ;  /* 0x0000763238367816 */ /* 0x000fe40000000036 */
[----:B------:R-:W-:Y:S02]  /*79280*/  IADD3 R6, R28, c[0x0][0x198], RZ ;  /* 0x000066001c067a10 */ /* 0x000fe40007ffe0ff */
[----:B------:R-:W-:Y:S01]  /*79290*/  PRMT R55, R58, 0x7632, R55 ;  /* 0x000076323a377816 */ /* 0x000fe20000000037 */
[C---:B0-----:R-:W-:Y:S01]  /*792a0*/  IMAD.WIDE R4, R28.reuse, 0x2, R52 ;  /* 0x000000021c047825 */ /* 0x041fe200078e0234 */
[----:B------:R-:W2:Y:S03]  /*792b0*/  LDL.LU R58, [R1+0x2338] ;  /* 0x00233800013a7983 */ /* 0x000ea60000300800 */
[----:B------:R-:W-:Y:S01]  /*792c0*/  IMAD.WIDE R28, R28, 0x2, R2 ;  /* 0x000000021c1c7825 */ /* 0x000fe200078e0202 */
[----:B------:R-:W2:Y:S04]  /*792d0*/  LDL.LU R56, [R1+0x28c] ;  /* 0x00028c0001387983 */ /* 0x000ea80000300800 */
        /* <DEDUP_REMOVED lines=8> */
[C---:B------:R-:W-:Y:S01]  /*79360*/  ISETP.LT.AND P0, PT, R51.reuse, c[0x0][0x178], !P0 ;  /* 0x00005e0033007a0c */ /* 0x040fe20004701270 */
[----:B------:R-:W-:Y:S01]  /*79370*/  IMAD.WIDE R30, R6, 0x2, R52 ;  /* 0x00000002061e7825 */ /* 0x000fe200078e0234 */
[----:B------:R-:W-:Y:S02]  /*79380*/  ISETP.LT.AND P4, PT, R60, c[0x0][0x178], !P2 ;  /* 0x00005e003c007a0c */ /* 0x000fe40005781270 */
[----:B------:R-:W-:Y:S01]  /*79390*/  ISETP.LT.AND P2, PT, R51, c[0x0][0x178], !P2 ;  /* 0x00005e0033007a0c */ /* 0x000fe20005741270 */
[C---:B------:R-:W-:Y:S01]  /*793a0*/  IMAD.WIDE R4, R6.reuse, 0x2, R2 ;  /* 0x0000000206047825 */ /* 0x040fe200078e0202 */
[----:B------:R-:W-:-:S02]  /*793b0*/  IADD3 R28, R6, c[0x0][0x198], RZ ;  /* 0x00006600061c7a10 */ /* 0x000fc40007ffe0ff */
[----:B--2---:R-:W-:Y:S02]  /*793c0*/  PRMT R55, R59, 0x7632, R55 ;  /* 0x000076323b377816 */ /* 0x004fe40000000037 */
[----:B------:R-:W-:Y:S01]  /*793d0*/  IADD3 R6, R28, c[0x0][0x198], RZ ;  /* 0x000066001c067a10 */ /* 0x000fe20007ffe0ff */
[----:B---3--:R-:W-:Y:S01]  /*793e0*/  @P6 STG.E.U16 [R30.64], R29 ;  /* 0x0000001d1e006986 */ /* 0x008fe2000c101504 */
[----:B------:R-:W-:-:S03]  /*793f0*/  PRMT R54, R29, 0x7632, R54 ;  /* 0x000076321d367816 */ /* 0x000fc60000000036 */
[----:B------:R0:W-:Y:S01]  /*79400*/  @P0 STG.E.U16 [R4.64], R59 ;  /* 0x0000003b04000986 */ /* 0x0001e2000c101504 */
[----:B------:R-:W-:-:S03]  /*79410*/  ISETP.GE.AND P0, PT, R58, c[0x0][0x17c], PT ;  /* 0x00005f003a007a0c */ /* 0x000fc60003f06270 */
[----:B------:R-:W2:Y:S01]  /*79420*/  LDL.LU R58, [R1+0x2bc] ;  /* 0x0002bc00013a7983 */ /* 0x000ea20000300800 */
[----:B0-----:R-:W-:-:S03]  /*79430*/  IMAD.WIDE R4, R28, 0x2, R52 ;  /* 0x000000021c047825 */ /* 0x001fc600078e0234 */
        /* <DEDUP_REMOVED lines=9> */
[----:B------:R-:W-:-:S04]  /*794d0*/  IMAD.WIDE R30, R6, 0x2, R52 ;  /* 0x00000002061e7825 */ /* 0x000fc800078e0234 */
[----:B------:R-:W-:Y:S01]  /*794e0*/  IMAD.WIDE R28, R6, 0x2, R2 ;  /* 0x00000002061c7825 */ /* 0x000fe200078e0202 */
[----:B------:R-:W-:-:S05]  /*794f0*/  PRMT R4, R56, 0x7632, R4 ;  /* 0x0000763238047816 */ /* 0x000fca0000000004 */
[----:B------:R0:W-:Y:S04]  /*79500*/  @P6 STG.E.U16 [R30.64], R56 ;  /* 0x000000381e006986 */ /* 0x0001e8000c101504 */
[----:B------:R1:W-:Y:S04]  /*79510*/  @P3 STG.E.U16 [R28.64], R7 ;  /* 0x000000071c003986 */ /* 0x0003e8000c101504 */
[----:B0-----:R-:W3:Y:S01]  /*79520*/  LDL.LU R56, [R1+0x2348] ;  /* 0x0023480001387983 */ /* 0x001ee20000300800 */
[----:B------:R-:W-:Y:S02]  /*79530*/  ISETP.LT.AND P2, PT, R60, c[0x0][0x178], !P1 ;  /* 0x00005e003c007a0c */ /* 0x000fe40004f41270 */
[----:B------:R-:W-:-:S02]  /*79540*/  ISETP.LT.AND P1, PT, R51, c[0x0][0x178], !P1 ;  /* 0x00005e0033007a0c */ /* 0x000fc40004f21270 */
[----:B------:R-:W-:Y:S02]  /*79550*/  IADD3 R30, R6, c[0x0][0x198], RZ ;  /* 0x00006600061e7a10 */ /* 0x000fe40007ffe0ff */
[----:B--2---:R-:W-:Y:S02]  /*79560*/  ISETP.GE.AND P3, PT, R55, c[0x0][0x17c], PT ;  /* 0x00005f0037007a0c */ /* 0x004fe40003f66270 */
[----:B------:R-:W2:Y:S01]  /*79570*/  LDL.LU R55, [R1+0x234c] ;  /* 0x00234c0001377983 */ /* 0x000ea20000300800 */
[----:B------:R-:W-:Y:S01]  /*79580*/  PRMT R5, R7, 0x7632, R5 ;  /* 0x0000763207057816 */ /* 0x000fe20000000005 */
[----:B-1----:R-:W-:Y:S01]  /*79590*/  IMAD.WIDE R6, R30, 0x2, R52 ;  /* 0x000000021e067825 */ /* 0x002fe200078e0234 */
[----:B------:R-:W-:Y:S02]  /*795a0*/  ISETP.LT.AND P6, PT, R60, c[0x0][0x178], !P5 ;  /* 0x00005e003c007a0c */ /* 0x000fe40006fc1270 */
[----:B------:R-:W-:Y:S01]  /*795b0*/  ISETP.LT.AND P5, PT, R51, c[0x0][0x178], !P5 ;  /* 0x00005e0033007a0c */ /* 0x000fe20006fa1270 */
[C---:B------:R-:W-:Y:S01]  /*795c0*/  IMAD.WIDE R28, R30.reuse, 0x2, R2 ;  /* 0x000000021e1c7825 */ /* 0x040fe200078e0202 */
[----:B------:R-:W-:Y:S01]  /*795d0*/  IADD3 R54, R30, c[0x0][0x198], RZ ;  /* 0x000066001e367a10 */ /* 0x000fe20007ffe0ff */
[----:B------:R0:W-:Y:S04]  /*795e0*/  @P2 STG.E.U16 [R6.64], R4 ;  /* 0x0000000406002986 */ /* 0x0001e8000c101504 */
[----:B------:R1:W-:Y:S01]  /*795f0*/  @P1 STG.E.U16 [R28.64], R5 ;  /* 0x000000051c001986 */ /* 0x0003e2000c101504 */
[----:B------:R-:W-:Y:S01]  /*79600*/  ISETP.LT.AND P1, PT, R60, c[0x0][0x178], !P0 ;  /* 0x00005e003c007a0c */ /* 0x000fe20004721270 */
[C---:B------:R-:W-:Y:S01]  /*79610*/  IMAD.WIDE R30, R54.reuse, 0x2, R52 ;  /* 0x00000002361e7825 */ /* 0x040fe200078e0234 */
[----:B0-----:R-:W-:-:S03]  /*79620*/  IADD3 R6, R54, c[0x0][0x198], RZ ;  /* 0x0000660036067a10 */ /* 0x001fc60007ffe0ff */
[----:B-1----:R-:W-:Y:S01]  /*79630*/  IMAD.WIDE R4, R54, 0x2, R2 ;  /* 0x0000000236047825 */ /* 0x002fe200078e0202 */
[----:B------:R0:W-:Y:S01]  /*79640*/  @P6 STG.E.U16 [R30.64], R58 ;  /* 0x0000003a1e006986 */ /* 0x0001e2000c101504 */
[----:B----4-:R-:W-:-:S03]  /*79650*/  ISETP.GE.AND P2, PT, R57, c[0x0][0x17c], PT ;  /* 0x00005f0039007a0c */ /* 0x010fc60003f46270 */
[----:B---3--:R1:W-:Y:S01]  /*79660*/  @P5 STG.E.U16 [R4.64], R59 ;  /* 0x0000003b04005986 */ /* 0x0083e2000c101504 */
[----:B------:R-:W-:-:S03]  /*79670*/  PRMT R54, R59, 0x7632, R54 ;  /* 0x000076323b367816 */ /* 0x000fc60000000036 */
[----:B------:R-:W3:Y:S01]  /*79680*/  LDL.LU R57, [R1+0x2cc] ;  /* 0x0002cc0001397983 */ /* 0x000ee20000300800 */
[----:B0-----:R-:W-:-:S03]  /*79690*/  PRMT R31, R58, 0x7632, R31 ;  /* 0x000076323a1f7816 */ /* 0x001fc6000000001f */
[----:B------:R-:W4:Y:S01]  /*796a0*/  LDL.LU R58, [R1+0x40] ;  /* 0x00004000013a7983 */ /* 0x000f220000300800 */
[----:B-1----:R-:W-:-:S03]  /*796b0*/  IMAD.WIDE R4, R6, 0x2, R52 ;  /* 0x0000000206047825 */ /* 0x002fc600078e0234 */
[----:B------:R-:W4:Y:S04]  /*796c0*/  LDL.LU R59, [R1+0x20] ;  /* 0x00002000013b7983 */ /* 0x000f280000300800 */
[----:B------:R0:W-:Y:S01]  /*796d0*/  @P1 STG.E.U16 [R4.64], R31 ;  /* 0x0000001f04001986 */ /* 0x0001e2000c101504 */
[----:B------:R-:W-:-:S03]  /*796e0*/  ISETP.GE.AND P5, PT, R56, c[0x0][0x17c], PT ;  /* 0x00005f0038007a0c */ /* 0x000fc60003fa6270 */
[----:B0-----:R-:W4:Y:S04]  /*796f0*/  LDL.LU R31, [R1+0x2dc] ;  /* 0x0002dc00011f7983 */ /* 0x001f280000300800 */
[----:B------:R-:W4:Y:S01]  /*79700*/  LDL.LU R56, [R1+0x2354] ;  /* 0x0023540001387983 */ /* 0x000f220000300800 */
[----:B--2---:R-:W-:-:S03]  /*79710*/  ISETP.GE.AND P1, PT, R55, c[0x0][0x17c], PT ;  /* 0x00005f0037007a0c */ /* 0x004fc60003f26270 */
[----:B------:R-:W2:Y:S01]  /*79720*/  LDL.LU R55, [R1+0x2350] ;  /* 0x0023500001377983 */ /* 0x000ea20000300800 */
[C---:B------:R-:W-:Y:S02]  /*79730*/  ISETP.LT.AND P0, PT, R51.reuse, c[0x0][0x178], !P0 ;  /* 0x00005e0033007a0c */ /* 0x040fe40004701270 */
[----:B------:R-:W-:Y:S02]  /*79740*/  ISETP.LT.AND P6, PT, R60, c[0x0][0x178], !P4 ;  /* 0x00005e003c007a0c */ /* 0x000fe400067c1270 */
[C---:B------:R-:W-:Y:S01]  /*79750*/  IADD3 R30, R6.reuse, c[0x0][0x198], RZ ;  /* 0x00006600061e7a10 */ /* 0x040fe20007ffe0ff */
[----:B------:R-:W-:Y:S01]  /*79760*/  IMAD.WIDE R6, R6, 0x2, R2 ;  /* 0x0000000206067825 */ /* 0x000fe200078e0202 */
[----:B------:R-:W-:-:S03]  /*79770*/  ISETP.LT.AND P4, PT, R51, c[0x0][0x178], !P4 ;  /* 0x00005e0033007a0c */ /* 0x000fc60006781270 */
[----:B------:R-:W-:-:S04]  /*79780*/  IMAD.WIDE R28, R30, 0x2, R52 ;  /* 0x000000021e1c7825 */ /* 0x000fc800078e0234 */
[----:B------:R0:W-:Y:S01]  /*79790*/  @P0 STG.E.U16 [R6.64], R54 ;  /* 0x0000003606000986 */ /* 0x0001e2000c101504 */
[----:B------:R-:W-:Y:S01]  /*797a0*/  ISETP.LT.AND P0, PT, R60, c[0x0][0x178], !P3 ;  /* 0x00005e003c007a0c */ /* 0x000fe20005f01270 */
[----:B0-----:R-:W-:Y:S01]  /*797b0*/  IMAD.WIDE R6, R30, 0x2, R2 ;  /* 0x000000021e067825 */ /* 0x001fe200078e0202 */
[----:B---3--:R-:W-:Y:S01]  /*797c0*/  PRMT R5, R57, 0x7632, R5 ;  /* 0x0000763239057816 */ /* 0x008fe20000000005 */
[----:B----4-:R0:W-:Y:S01]  /*797d0*/  @P6 STG.E.U16 [R28.64], R31 ;  /* 0x0000001f1c006986 */ /* 0x0101e2000c101504 */
[----:B------:R-:W-:-:S03]  /*797e0*/  PRMT R4, R31, 0x7632, R4 ;  /* 0x000076321f047816 */ /* 0x000fc60000000004 */
[----:B------:R1:W-:Y:S01]  /*797f0*/  @P4 STG.E.U16 [R6.64], R57 ;  /* 0x0000003906004986 */ /* 0x0003e2000c101504 */
[----:B0-----:R-:W-:-:S03]  /*79800*/  IADD3 R28, R30, c[0x0][0x198], RZ ;  /* 0x000066001e1c7a10 */ /* 0x001fc60007ffe0ff */
[----:B-1----:R-:W3:Y:S02]  /*79810*/  LDL.LU R57, [R1+0x10] ;  /* 0x0000100001397983 */ /* 0x002ee40000300800 */
[----:B------:R-:W-:Y:S01]  /*79820*/  IMAD.WIDE R6, R28, 0x2, R52 ;  /* 0x000000021c067825 */ /* 0x000fe200078e0234 */
[----:B------:R-:W-:Y:S02]  /*79830*/  ISETP.GE.AND P4, PT, R56, c[0x0][0x17c], PT ;  /* 0x00005f0038007a0c */ /* 0x000fe40003f86270 */
[----:B------:R-:W4:Y:S04]  /*79840*/  LDL.LU R56, [R1+0x235c] ;  /* 0x00235c0001387983 */ /* 0x000f280000300800 */
[----:B------:R0:W-:Y:S01]  /*79850*/  @P0 STG.E.U16 [R6.64], R4 ;  /* 0x0000000406000986 */ /* 0x0001e2000c101504 */
        /* <DEDUP_REMOVED lines=9> */
[----:B------:R-:W-:Y:S02]  /*798f0*/  ISETP.LT.AND P3, PT, R60, c[0x0][0x178], !P5 ;  /* 0x00005e003c007a0c */ /* 0x000fe40006f61270 */
[----:B------:R-:W-:Y:S02]  /*79900*/  ISETP.LT.AND P5, PT, R51, c[0x0][0x178], !P5 ;  /* 0x00005e0033007a0c */ /* 0x000fe40006fa1270 */
[C---:B0-----:R-:W-:Y:S01]  /*79910*/  IADD3 R6, R54.reuse, c[0x0][0x198], RZ ;  /* 0x0000660036067a10 */ /* 0x041fe20007ffe0ff */
[----:B------:R0:W-:Y:S01]  /*79920*/  @P6 STG.E.U16 [R30.64], R58 ;  /* 0x0000003a1e006986 */ /* 0x0001e2000c101504 */
[----:B-1----:R-:W-:Y:S01]  /*79930*/  IMAD.WIDE R4, R54, 0x2, R2 ;  /* 0x0000000236047825 */ /* 0x002fe200078e0202 */
[----:B------:R-:W-:-:S04]  /*79940*/  PRMT R54, R59, 0x7632, R54 ;  /* 0x000076323b367816 */ /* 0x000fc80000000036 */
[----:B------:R1:W-:Y:S01]  /*79950*/  @P2 STG.E.U16 [R4.64], R59 ;  /* 0x0000003b04002986 */ /* 0x0003e2000c101504 */
[----:B0-----:R-:W-:Y:S02]  /*79960*/  PRMT R31, R58, 0x7632, R31 ;  /* 0x000076323a1f7816 */ /* 0x001fe4000000001f */
[C---:B------:R-:W-:Y:S01]  /*79970*/  IADD3 R30, R6.reuse, c[0x0][0x198], RZ ;  /* 0x00006600061e7a10 */ /* 0x040fe20007ffe0ff */
[----:B------:R-:W3:Y:S01]  /*79980*/  LDL.LU R58, [R1+0x2e0] ;  /* 0x0002e000013a7983 */ /* 0x000ee20000300800 */
[----:B-1----:R-:W-:-:S03]  /*79990*/  IMAD.WIDE R4, R6, 0x2, R52 ;  /* 0x0000000206047825 */ /* 0x002fc600078e0234 */
[----:B------:R-:W3:Y:S01]  /*799a0*/  LDL.LU R59, [R1+0x60] ;  /* 0x00006000013b7983 */ /* 0x000ee20000300800 */
[----:B------:R-:W-:-:S03]  /*799b0*/  IMAD.WIDE R6, R6, 0x2, R2 ;  /* 0x0000000206067825 */ /* 0x000fc600078e0202 */
[----:B------:R-:W-:Y:S04]  /*799c0*/  @P3 STG.E.U16 [R4.64], R31 ;  /* 0x0000001f04003986 */ /* 0x000fe8000c101504 */
[----:B------:R0:W-:Y:S01]  /*799d0*/  @P5 STG.E.U16 [R6.64], R54 ;  /* 0x0000003606005986 */ /* 0x0001e2000c101504 */
[----:B----4-:R-:W-:-:S03]  /*799e0*/  ISETP.GE.AND P2, PT, R56, c[0x0][0x17c], PT ;  /* 0x00005f0038007a0c */ /* 0x010fc60003f46270 */
[----:B------:R-:W4:Y:S01]  /*799f0*/  LDL.LU R56, [R1+0x2364] ;  /* 0x0023640001387983 */ /* 0x000f220000300800 */
[----:B--2---:R-:W-:-:S03]  /*79a00*/  ISETP.GE.AND P3, PT, R55, c[0x0][0x17c], PT ;  /* 0x00005f0037007a0c */ /* 0x004fc60003f66270 */
[----:B------:R-:W2:Y:S04]  /*79a10*/  LDL.LU R55, [R1+0x2360] ;  /* 0x0023600001377983 */ /* 0x000ea80000300800 */
[----:B0-----:R-:W2:Y:S01]  /*79a20*/  LDL.LU R7, [R1+0x30] ;  /* 0x0000300001077983 */ /* 0x001ea20000300800 */
[----:B------:R-:W-:Y:S02]  /*79a30*/  ISETP.LT.AND P6, PT, R60, c[0x0][0x178], !P1 ;  /* 0x00005e003c007a0c */ /* 0x000fe40004fc1270 */
[----:B------:R-:W-:Y:S01]  /*79a40*/  ISETP.LT.AND P1, PT, R51, c[0x0][0x178], !P1 ;  /* 0x00005e0033007a0c */ /* 0x000fe20004f21270 */
[----:B------:R-:W-:Y:S01]  /*79a50*/  IMAD.WIDE R28, R30, 0x2, R52 ;  /* 0x000000021e1c7825 */ /* 0x000fe200078e0234 */
[----:B------:R-:W-:Y:S02]  /*79a60*/  ISETP.LT.AND P5, PT, R60, c[0x0][0x178], !P4 ;  /* 0x00005e003c007a0c */ /* 0x000fe400067a1270 */
[C---:B------:R-:W-:Y:S01]  /*79a70*/  IADD3 R6, R30.reuse, c[0x0][0x198], RZ ;  /* 0x000066001e067a10 */ /* 0x040fe20007ffe0ff */
[----:B------:R-:W-:Y:S01]  /*79a80*/  IMAD.WIDE R4, R30, 0x2, R2 ;  /* 0x000000021e047825 */ /* 0x000fe200078e0202 */
[----:B---3--:R-:W-:-:S02]  /*79a90*/  PRMT R54, R57, 0x7632, R54 ;  /* 0x0000763239367816 */ /* 0x008fc40000000036 */
[----:B------:R-:W-:-:S03]  /*79aa0*/  ISETP.LT.AND P4, PT, R51, c[0x0][0x178], !P4 ;  /* 0x00005e0033007a0c */ /* 0x000fc60006781270 */
[----:B--2---:R-:W-:Y:S01]  /*79ab0*/  @P6 STG.E.U16 [R28.64], R7 ;  /* 0x000000071c006986 */ /* 0x004fe2000c101504 */
[----:B------:R-:W-:-:S03]  /*79ac0*/  PRMT R31, R7, 0x7632, R31 ;  /* 0x00007632071f7816 */ /* 0x000fc6000000001f */
[----:B------:R0:W-:Y:S01]  /*79ad0*/  @P1 STG.E.U16 [R4.64], R57 ;  /* 0x0000003904001986 */ /* 0x0001e2000c101504 */
[----:B----4-:R-:W-:Y:S01]  /*79ae0*/  ISETP.GE.AND P1, PT, R56, c[0x0][0x17c], PT ;  /* 0x00005f0038007a0c */ /* 0x010fe20003f26270 */
[----:B0-----:R-:W-:Y:S02]  /*79af0*/  IMAD.WIDE R4, R6, 0x2, R52 ;  /* 0x0000000206047825 */ /* 0x001fe400078e0234 */
[----:B------:R-:W2:Y:S04]  /*79b00*/  LDL.LU R57, [R1+0x70] ;  /* 0x0000700001397983 */ /* 0x000ea80000300800 */
[----:B------:R0:W-:Y:S01]  /*79b10*/  @P5 STG.E.U16 [R4.64], R31 ;  /* 0x0000001f04005986 */ /* 0x0001e2000c101504 */
[----:B------:R-:W-:-:S03]  /*79b20*/  ISETP.GE.AND P5, PT, R55, c[0x0][0x17c], PT ;  /* 0x00005f0037007a0c */ /* 0x000fc60003fa6270 */
        /* <DEDUP_REMOVED lines=15> */
[C---:B------:R-:W-:Y:S02]  /*79c20*/  IADD3 R30, R6.reuse, c[0x0][0x198], RZ ;  /* 0x00006600061e7a10 */ /* 0x040fe40007ffe0ff */
        /* <DEDUP_REMOVED lines=100> */
[C---:B------:R-:W-:Y:S02]  /*7a270*/  ISETP.LT.AND P6, PT, R60.reuse, c[0x0][0x178], !P1 ;  /* 0x00005e003c007a0c */ /* 0x040fe40004fc1270 */
[----:B------:R-:W-:Y:S01]  /*7a280*/  ISETP.LT.AND P1, PT, R51, c[0x0][0x178], !P1 ;  /* 0x00005e0033007a0c */ /* 0x000fe20004f21270 */
[C---:B------:R-:W-:Y:S01]  /*7a290*/  IMAD.WIDE R28, R31.reuse, 0x2, R52 ;  /* 0x000000021f1c7825 */ /* 0x040fe200078e0234 */
        /* <DEDUP_REMOVED lines=87> */
[----:B------:R-:W-:-:S04]  /*7a810*/  IMAD.WIDE R28, R30, 0x2, R52 ;  /* 0x000000021e1c7825 */ /* 0x000fc800078e0234 */
[----:B------:R-:W-:Y:S01]  /*7a820*/  IMAD.WIDE R4, R30, 0x2, R2 ;  /* 0x000000021e047825 */ /* 0x000fe200078e0202 */
[----:B------:R-:W-:Y:S02]  /*7a830*/  ISETP.LT.AND P0, PT, R60, c[0x0][0x178], !P3 ;  /* 0x00005e003c007a0c */ /* 0x000fe40005f01270 */
[----:B--2---:R-:W-:Y:S02]  /*7a840*/  PRMT R54, R57, 0x7632, R54 ;  /* 0x0000763239367816 */ /* 0x004fe40000000036 */
[----:B------:R-:W-:Y:S02]  /*7a850*/  IADD3 R6, R30, c[0x0][0x198], RZ ;  /* 0x000066001e067a10 */ /* 0x000fe40007ffe0ff */
[----:B------:R-:W-:Y:S01]  /*7a860*/  ISETP.LT.AND P3, PT, R51, c[0x0][0x178], !P3 ;  /* 0x00005e0033007a0c */ /* 0x000fe20005f61270 */
[----:B---3--:R-:W-:Y:S04]  /*7a870*/  @P6 STG.E.U16 [R28.64], R7 ;  /* 0x000000071c006986 */ /* 0x008fe8000c101504 */
[----:B------:R0:W-:Y:S01]  /*7a880*/  @P4 STG.E.U16 [R4.64], R57 ;  /* 0x0000003904004986 */ /* 0x0001e2000c101504 */
[----:B------:R-:W-:-:S03]  /*7a890*/  PRMT R31, R7, 0x7632, R31 ;  /* 0x00007632071f7816 */ /* 0x000fc6000000001f */
[----:B0-----:R-:W2:Y:S01]  /*7a8a0*/  LDL.LU R57, [R1+0x23b8] ;  /* 0x0023b80001397983 */ /* 0x001ea20000300800 */
[----:B------:R-:W-:-:S05]  /*7a8b0*/  IMAD.WIDE R4, R6, 0x2, R52 ;  /* 0x0000000206047825 */ /* 0x000fca00078e0234 */
[----:B------:R0:W-:Y:S01]  /*7a8c0*/  @P0 STG.E.U16 [R4.64], R31 ;  /* 0x0000001f04000986 */ /* 0x0001e2000c101504 */
[----:B----4-:R-:W-:-:S03]  /*7a8d0*/  ISETP.GE.AND P0, PT, R55, c[0x0][0x17c], PT ;  /* 0x00005f0037007a0c */ /* 0x010fc60003f06270 */
[----:B------:R-:W3:Y:S01]  /*7a8e0*/  LDL.LU R55, [R1+0x23bc] ;  /* 0x0023bc0001377983 */ /* 0x000ee20000300800 */
[----:B------:R-:W-:Y:S02]  /*7a8f0*/  ISETP.LT.AND P6, PT, R60, c[0x0][0x178], !P2 ;  /* 0x00005e003c007a0c */ /* 0x000fe400057c1270 */
[C---:B------:R-:W-:Y:S01]  /*7a900*/  IADD3 R30, R6.reuse, c[0x0][0x198], RZ ;  /* 0x00006600061e7a10 */ /* 0x040fe20007ffe0ff */
[----:B------:R-:W-:Y:S01]  /*7a910*/  IMAD.WIDE R6, R6, 0x2, R2 ;  /* 0x0000000206067825 */ /* 0x000fe200078e0202 */
[----:B------:R-:W-:-:S04]  /*7a920*/  ISETP.LT.AND P2, PT, R51, c[0x0][0x178], !P2 ;  /* 0x00005e0033007a0c */ /* 0x000fc80005741270 */
[----:B------:R1:W-:Y:S01]  /*7a930*/  @P3 STG.E.U16 [R6.64], R54 ;  /* 0x0000003606003986 */ /* 0x0003e2000c101504 */
[----:B------:R-:W-:Y:S01]  /*7a940*/  ISETP.LT.AND P3, PT, R60, c[0x0][0x178], !P5 ;  /* 0x00005e003c007a0c */ /* 0x000fe20006f61270 */
[----:B------:R-:W-:-:S04]  /*7a950*/  IMAD.WIDE R28, R30, 0x2, R52 ;  /* 0x000000021e1c7825 */ /* 0x000fc800078e0234 */
[C---:B0-----:R-:W-:Y:S01]  /*7a960*/  IMAD.WIDE R4, R30.reuse, 0x2, R2 ;  /* 0x000000021e047825 */ /* 0x041fe200078e0202 */
[----:B------:R-:W-:Y:S01]  /*7a970*/  @P6 STG.E.U16 [R28.64], R58 ;  /* 0x0000003a1c006986 */ /* 0x000fe2000c101504 */
[----:B-1----:R-:W-:-:S03]  /*7a980*/  IADD3 R6, R30, c[0x0][0x198], RZ ;  /* 0x000066001e067a10 */ /* 0x002fc60007ffe0ff */
[----:B------:R0:W-:Y:S01]  /*7a990*/  @P2 STG.E.U16 [R4.64], R59 ;  /* 0x0000003b04002986 */ /* 0x0001e2000c101504 */
[----:B------:R-:W-:Y:S02]  /*7a9a0*/  PRMT R31, R58, 0x7632, R31 ;  /* 0x000076323a1f7816 */ /* 0x000fe4000000001f */
[----:B------:R-:W-:Y:S02]  /*7a9b0*/  ISETP.GE.AND P4, PT, R56, c[0x0][0x17c], PT ;  /* 0x00005f0038007a0c */ /* 0x000fe40003f86270 */
[----:B------:R-:W4:Y:S01]  /*7a9c0*/  LDL.LU R56, [R1+0x1c] ;  /* 0x00001c0001387983 */ /* 0x000f220000300800 */
[----:B------:R-:W-:Y:S01]  /*7a9d0*/  PRMT R54, R59, 0x7632, R54 ;  /* 0x000076323b367816 */ /* 0x000fe20000000036 */
[----:B0-----:R-:W-:-:S05]  /*7a9e0*/  IMAD.WIDE R4, R6, 0x2, R52 ;  /* 0x0000000206047825 */ /* 0x001fca00078e0234 */
[----:B------:R0:W-:Y:S01]  /*7a9f0*/  @P3 STG.E.U16 [R4.64], R31 ;  /* 0x0000001f04003986 */ /* 0x0001e2000c101504 */
[----:B--2---:R-:W-:-:S03]  /*7aa00*/  ISETP.GE.AND P2, PT, R57, c[0x0][0x17c], PT ;  /* 0x00005f0039007a0c */ /* 0x004fc60003f46270 */
[----:B------:R-:W2:Y:S04]  /*7aa10*/  LDL.LU R57, [R1+0x2ec] ;  /* 0x0002ec0001397983 */ /* 0x000ea80000300800 */
[----:B------:R-:W2:Y:S04]  /*7aa20*/  LDL.LU R59, [R1+0x6c] ;  /* 0x00006c00013b7983 */ /* 0x000ea80000300800 */
[----:B0-----:R-:W2:Y:S01]  /*7aa30*/  LDL.LU R31, [R1+0x3c] ;  /* 0x00003c00011f7983 */ /* 0x001ea20000300800 */
[----:B---3--:R-:W-:-:S03]  /*7aa40*/  ISETP.GE.AND P3, PT, R55, c[0x0][0x17c], PT ;  /* 0x00005f0037007a0c */ /* 0x008fc60003f66270 */
[----:B------:R-:W3:Y:S04]  /*7aa50*/  LDL.LU R58, [R1+0x23c4] ;  /* 0x0023c400013a7983 */ /* 0x000ee80000300800 */
[----:B------:R-:W3:Y:S01]  /*7aa60*/  LDL.LU R55, [R1+0x23c0] ;  /* 0x0023c00001377983 */ /* 0x000ee20000300800 */
        /* <DEDUP_REMOVED lines=9> */
[----:B----4-:R-:W-:Y:S01]  /*7ab00*/  PRMT R5, R56, 0x7632, R5 ;  /* 0x0000763238057816 */ /* 0x010fe20000000005 */
[----:B--2---:R0:W-:Y:S01]  /*7ab10*/  @P6 STG.E.U16 [R28.64], R31 ;  /* 0x0000001f1c006986 */ /* 0x0041e2000c101504 */
[----:B------:R-:W-:-:S03]  /*7ab20*/  PRMT R4, R31, 0x7632, R4 ;  /* 0x000076321f047816 */ /* 0x000fc60000000004 */
[----:B------:R1:W-:Y:S01]  /*7ab30*/  @P1 STG.E.U16 [R6.64], R56 ;  /* 0x0000003806001986 */ /* 0x0003e2000c101504 */
[----:B0-----:R-:W-:-:S03]  /*7ab40*/  IADD3 R28, R30, c[0x0][0x198], RZ ;  /* 0x000066001e1c7a10 */ /* 0x001fc60007ffe0ff */
[----:B-1----:R-:W2:Y:S02]  /*7ab50*/  LDL.LU R56, [R1+0x23c8] ;  /* 0x0023c80001387983 */ /* 0x002ea40000300800 */
[----:B------:R-:W-:-:S05]  /*7ab60*/  IMAD.WIDE R6, R28, 0x2, R52 ;  /* 0x000000021c067825 */ /* 0x000fca00078e0234 */
[----:B------:R0:W-:Y:S01]  /*7ab70*/  @P5 STG.E.U16 [R6.64], R4 ;  /* 0x0000000406005986 */ /* 0x0001e2000c101504 */
[----:B---3--:R-:W-:-:S03]  /*7ab80*/  ISETP.GE.AND P5, PT, R55, c[0x0][0x17c], PT ;  /* 0x00005f0037007a0c */ /* 0x008fc60003fa6270 */
        /* <DEDUP_REMOVED lines=9> */
[C---:B0-----:R-:W-:Y:S01]  /*7ac20*/  IADD3 R6, R54.reuse, c[0x0][0x198], RZ ;  /* 0x0000660036067a10 */ /* 0x041fe20007ffe0ff */
[----:B------:R0:W-:Y:S01]  /*7ac30*/  @P6 STG.E.U16 [R30.64], R57 ;  /* 0x000000391e006986 */ /* 0x0001e2000c101504 */
[----:B-1----:R-:W-:Y:S01]  /*7ac40*/  IMAD.WIDE R4, R54, 0x2, R2 ;  /* 0x0000000236047825 */ /* 0x002fe200078e0202 */
[----:B------:R-:W-:Y:S02]  /*7ac50*/  ISETP.GE.AND P1, PT, R58, c[0x0][0x17c], PT ;  /* 0x00005f003a007a0c */ /* 0x000fe40003f26270 */
[----:B------:R-:W4:Y:S01]  /*7ac60*/  LDL.LU R58, [R1+0x7c] ;  /* 0x00007c00013a7983 */ /* 0x000f220000300800 */
[----:B0-----:R-:W-:-:S03]  /*7ac70*/  PRMT R31, R57, 0x7632, R31 ;  /* 0x00007632391f7816 */ /* 0x001fc6000000001f */
[----:B------:R0:W-:Y:S01]  /*7ac80*/  @P0 STG.E.U16 [R4.64], R59 ;  /* 0x0000003b04000986 */ /* 0x0001e2000c101504 */
[----:B------:R-:W-:-:S03]  /*7ac90*/  PRMT R54, R59, 0x7632, R54 ;  /* 0x000076323b367816 */ /* 0x000fc60000000036 */
[----:B------:R-:W4:Y:S01]  /*7aca0*/  LDL.LU R57, [R1+0xa0] ;  /* 0x0000a00001397983 */ /* 0x000f220000300800 */
[----:B0-----:R-:W-:-:S03]  /*7acb0*/  IMAD.WIDE R4, R6, 0x2, R52 ;  /* 0x0000000206047825 */ /* 0x001fc600078e0234 */
[----:B------:R-:W4:Y:S04]  /*7acc0*/  LDL.LU R59, [R1+0x80] ;  /* 0x00008000013b7983 */ /* 0x000f280000300800 */
[----:B------:R0:W-:Y:S04]  /*7acd0*/  @P4 STG.E.U16 [R4.64], R31 ;  /* 0x0000001f04004986 */ /* 0x0001e8000c101504 */
[----:B0-----:R-:W4:Y:S01]  /*7ace0*/  LDL.LU R31, [R1+0x2fc] ;  /* 0x0002fc00011f7983 */ /* 0x001f220000300800 */
[----:B--2---:R-:W-:-:S03]  /*7acf0*/  ISETP.GE.AND P0, PT, R56, c[0x0][0x17c], PT ;  /* 0x00005f0038007a0c */ /* 0x004fc60003f06270 */
[----:B------:R-:W2:Y:S01]  /*7ad00*/  LDL.LU R56, [R1+0x23d4] ;  /* 0x0023d40001387983 */ /* 0x000ea20000300800 */
        /* <DEDUP_REMOVED lines=12> */
[----:B------:R0:W-:Y:S01]  /*7add0*/  @P6 STG.E.U16 [R28.64], R31 ;  /* 0x0000001f1c006986 */ /* 0x0001e2000c101504 */
[----:B------:R-:W-:-:S03]  /*7ade0*/  PRMT R4, R31, 0x7632, R4 ;  /* 0x000076321f047816 */ /* 0x000fc60000000004 */
[----:B------:R1:W-:Y:S01]  /*7adf0*/  @P3 STG.E.U16 [R6.64], R58 ;  /* 0x0000003a06003986 */ /* 0x0003e2000c101504 */
[----:B0-----:R-:W-:-:S03]  /*7ae00*/  IADD3 R28, R30, c[0x0][0x198], RZ ;  /* 0x000066001e1c7a10 */ /* 0x001fc60007ffe0ff */
[----:B-1----:R-:W4:Y:S02]  /*7ae10*/  LDL.LU R58, [R1+0x50] ;  /* 0x00005000013a7983 */ /* 0x002f240000300800 */
[----:B------:R-:W-:-:S05]  /*7ae20*/  IMAD.WIDE R6, R28, 0x2, R52 ;  /* 0x000000021c067825 */ /* 0x000fca00078e0234 */
[----:B------:R0:W-:Y:S01]  /*7ae30*/  @P2 STG.E.U16 [R6.64], R4 ;  /* 0x0000000406002986 */ /* 0x0001e2000c101504 */
        /* <DEDUP_REMOVED lines=20> */
[----:B------:R-:W4:Y:S01]  /*7af80*/  LDL.LU R57, [R1+0xd0] ;  /* 0x0000d00001397983 */ /* 0x000f220000300800 */
[----:B-1----:R-:W-:-:S03]  /*7af90*/  IMAD.WIDE R4, R6, 0x2, R52 ;  /* 0x0000000206047825 */ /* 0x002fc600078e0234 */
[----:B------:R-:W4:Y:S01]  /*7afa0*/  LDL.LU R59, [R1+0xc0] ;  /* 0x0000c000013b7983 */ /* 0x000f220000300800 */
[----:B------:R-:W-:-:S03]  /*7afb0*/  IMAD.WIDE R6, R6, 0x2, R2 ;  /* 0x0000000206067825 */ /* 0x000fc600078e0202 */
[----:B------:R-:W-:Y:S04]  /*7afc0*/  @P1 STG.E.U16 [R4.64], R31 ;  /* 0x0000001f04001986 */ /* 0x000fe8000c101504 */
[----:B------:R0:W-:Y:S01]  /*7afd0*/  @P0 STG.E.U16 [R6.64], R54 ;  /* 0x0000003606000986 */ /* 0x0001e2000c101504 */
[----:B--2---:R-:W-:-:S03]  /*7afe0*/  ISETP.GE.AND P5, PT, R56, c[0x0][0x17c], PT ;  /* 0x00005f0038007a0c */ /* 0x004fc60003fa6270 */
[----:B------:R-:W2:Y:S01]  /*7aff0*/  LDL.LU R56, [R1+0x23e4] ;  /* 0x0023e40001387983 */ /* 0x000ea20000300800 */
[----:B---3--:R-:W-:-:S03]  /*7b000*/  ISETP.GE.AND P1, PT, R55, c[0x0][0x17c], PT ;  /* 0x00005f0037007a0c */ /* 0x008fc60003f26270 */
[----:B------:R-:W3:Y:S04]  /*7b010*/  LDL.LU R55, [R1+0x23e0] ;  /* 0x0023e00001377983 */ /* 0x000ee80000300800 */
[----:B0-----:R-:W2:Y:S01]  /*7b020*/  LDL.LU R7, [R1+0x90] ;  /* 0x0000900001077983 */ /* 0x001ea20000300800 */
[----:B------:R-:W-:Y:S02]  /*7b030*/  ISETP.LT.AND P6, PT, R60, c[0x0][0x178], !P4 ;  /* 0x00005e003c007a0c */ /* 0x000fe400067c1270 */
[----:B------:R-:W-:Y:S01]  /*7b040*/  ISETP.LT.AND P4, PT, R51, c[0x0][0x178], !P4 ;  /* 0x00005e0033007a0c */ /* 0x000fe20006781270 */
[----:B------:R-:W-:Y:S01]  /*7b050*/  IMAD.WIDE R28, R30, 0x2, R52 ;  /* 0x000000021e1c7825 */ /* 0x000fe200078e0234 */
[----:B------:R-:W-:Y:S02]  /*7b060*/  ISETP.LT.AND P0, PT, R60, c[0x0][0x178], !P3 ;  /* 0x00005e003c007a0c */ /* 0x000fe40005f01270 */
[C---:B------:R-:W-:Y:S01]  /*7b070*/  IADD3 R6, R30.reuse, c[0x0][0x198], RZ ;  /* 0x000066001e067a10 */ /* 0x040fe20007ffe0ff */
[----:B------:R-:W-:Y:S01]  /*7b080*/  IMAD.WIDE R4, R30, 0x2, R2 ;  /* 0x000000021e047825 */ /* 0x000fe200078e0202 */
[----:B----4-:R-:W-:-:S02]  /*7b090*/  PRMT R54, R58, 0x7632, R54 ;  /* 0x000076323a367816 */ /* 0x010fc40000000036 */
[----:B------:R-:W-:-:S03]  /*7b0a0*/  ISETP.LT.AND P3, PT, R51, c[0x0][0x178], !P3 ;  /* 0x00005e0033007a0c */ /* 0x000fc60005f61270 */
[----:B--2---:R-:W-:Y:S01]  /*7b0b0*/  @P6 STG.E.U16 [R28.64], R7 ;  /* 0x000000071c006986 */ /* 0x004fe2000c101504 */
[----:B------:R-:W-:-:S03]  /*7b0c0*/  PRMT R31, R7, 0x7632, R31 ;  /* 0x00007632071f7816 */ /* 0x000fc6000000001f */
[----:B------:R0:W-:Y:S01]  /*7b0d0*/  @P4 STG.E.U16 [R4.64], R58 ;  /* 0x0000003a04004986 */ /* 0x0001e2000c101504 */
[----:B------:R-:W-:Y:S01]  /*7b0e0*/  ISETP.GE.AND P4, PT, R56, c[0x0][0x17c], PT ;  /* 0x00005f0038007a0c */ /* 0x000fe20003f86270 */
[----:B0-----:R-:W-:Y:S02]  /*7b0f0*/  IMAD.WIDE R4, R6, 0x2, R52 ;  /* 0x0000000206047825 */ /* 0x001fe400078e0234 */
[----:B------:R-:W2:Y:S04]  /*7b100*/  LDL.LU R58, [R1+0xe0] ;  /* 0x0000e000013a7983 */ /* 0x000ea80000300800 */
[----:B------:R0:W-:Y:S01]  /*7b110*/  @P0 STG.E.U16 [R4.64], R31 ;  /* 0x0000001f04000986 */ /* 0x0001e2000c101504 */
[----:B---3--:R-:W-:-:S03]  /*7b120*/  ISETP.GE.AND P0, PT, R55, c[0x0][0x17c], PT ;  /* 0x00005f0037007a0c */ /* 0x008fc60003f06270 */
        /* <DEDUP_REMOVED lines=560> */
[----:B--2---:R-:W-:Y:S02]  /*7d430*/  PRMT R54, R57, 0x7632, R54 ;  /* 0x0000763239367816 */ /* 0x004fe40000000036 */
[----:B------:R-:W-:Y:S02]  /*7d440*/  ISETP.LT.AND P5, PT, R60, c[0x0][0x178], !P4 ;  /* 0x00005e003c007a0c */ /* 0x000fe400067a1270 */
[----:B------:R-:W-:Y:S02]  /*7d450*/  ISETP.LT.AND P4, PT, R51, c[0x0][0x178], !P4 ;  /* 0x00005e0033007a0c */ /* 0x000fe40006781270 */
[----:B------:R-:W-:Y:S01]  /*7d460*/  IADD3 R6, R30, c[0x0][0x198], RZ ;  /* 0x000066001e067a10 */ /* 0x000fe20007ffe0ff */
[----:B---3--:R-:W-:Y:S04]  /*7d470*/  @P6 STG.E.U16 [R28.64], R7 ;  /* 0x000000071c006986 */ /* 0x008fe8000c101504 */
[----:B------:R0:W-:Y:S04]  /*7d480*/  @P1 STG.E.U16 [R4.64], R57 ;  /* 0x0000003904001986 */ /* 0x0001e8000c101504 */
[----:B0-----:R-:W2:Y:S01]  /*7d490*/  LDL.LU R57, [R1+0x24b8] ;  /* 0x0024b80001397983 */ /* 0x001ea20000300800 */
[----:B------:R-:W-:-:S03]  /*7d4a0*/  ISETP.GE.AND P1, PT, R56, c[0x0][0x17c], PT ;  /* 0x00005f0038007a0c */ /* 0x000fc60003f26270 */
[----:B------:R-:W3:Y:S01]  /*7d4b0*/  LDL.LU R56, [R1+0x24bc] ;  /* 0x0024bc0001387983 */ /* 0x000ee20000300800 */
[----:B------:R-:W-:Y:S01]  /*7d4c0*/  ISETP.LT.AND P6, PT, R60, c[0x0][0x178], !P0 ;  /* 0x00005e003c007a0c */ /* 0x000fe200047c1270 */
[C---:B------:R-:W-:Y:S01]  /*7d4d0*/  IMAD.WIDE R4, R6.reuse, 0x2, R52 ;  /* 0x0000000206047825 */ /* 0x040fe200078e0234 */
[----:B------:R-:W-:Y:S02]  /*7d4e0*/  PRMT R31, R7, 0x7632, R31 ;  /* 0x00007632071f7816 */ /* 0x000fe4000000001f */
[C---:B------:R-:W-:Y:S01]  /*7d4f0*/  IADD3 R30, R6.reuse, c[0x0][0x198], RZ ;  /* 0x00006600061e7a10 */ /* 0x040fe20007ffe0ff */
[----:B------:R-:W-:Y:S01]  /*7d500*/  IMAD.WIDE R6, R6, 0x2, R2 ;  /* 0x0000000206067825 */ /* 0x000fe200078e0202 */
[----:B------:R-:W-:Y:S01]  /*7d510*/  ISETP.LT.AND P0, PT, R51, c[0x0][0x178], !P0 ;  /* 0x00005e0033007a0c */ /* 0x000fe20004701270 */
[----:B------:R0:W-:Y:S02]  /*7d520*/  @P5 STG.E.U16 [R4.64], R31 ;  /* 0x0000001f04005986 */ /* 0x0001e4000c101504 */
[----:B------:R-:W-:-:S02]  /*7d530*/  IMAD.WIDE R28, R30, 0x2, R52 ;  /* 0x000000021e1c7825 */ /* 0x000fc400078e0234 */
[----:B------:R1:W-:Y:S01]  /*7d540*/  @P4 STG.E.U16 [R6.64], R54 ;  /* 0x0000003606004986 */ /* 0x0003e2000c101504 */
[----:B------:R-:W-:-:S03]  /*7d550*/  ISETP.LT.AND P4, PT, R60, c[0x0][0x178], !P2 ;  /* 0x00005e003c007a0c */ /* 0x000fc60005781270 */
[----:B------:R-:W-:Y:S01]  /*7d560*/  @P6 STG.E.U16 [R28.64], R58 ;  /* 0x0000003a1c006986 */ /* 0x000fe2000c101504 */
[C---:B0-----:R-:W-:Y:S01]  /*7d570*/  IMAD.WIDE R4, R30.reuse, 0x2, R2 ;  /* 0x000000021e047825 */ /* 0x041fe200078e0202 */
[----:B-1----:R-:W-:-:S04]  /*7d580*/  IADD3 R6, R30, c[0x0][0x198], RZ ;  /* 0x000066001e067a10 */ /* 0x002fc80007ffe0ff */
[----:B------:R0:W-:Y:S01]  /*7d590*/  @P0 STG.E.U16 [R4.64], R59 ;  /* 0x0000003b04000986 */ /* 0x0001e2000c101504 */
[----:B------:R-:W-:Y:S02]  /*7d5a0*/  PRMT R31, R58, 0x7632, R31 ;  /* 0x000076323a1f7816 */ /* 0x000fe4000000001f */
[----:B----4-:R-:W-:Y:S02]  /*7d5b0*/  ISETP.GE.AND P5, PT, R55, c[0x0][0x17c], PT ;  /* 0x00005f0037007a0c */ /* 0x010fe40003fa6270 */
[----:B------:R-:W4:Y:S01]  /*7d5c0*/  LDL.LU R55, [R1+0xbc] ;  /* 0x0000bc0001377983 */ /* 0x000f220000300800 */
[----:B0-----:R-:W-:-:S05]  /*7d5d0*/  IMAD.WIDE R4, R6, 0x2, R52 ;  /* 0x0000000206047825 */ /* 0x001fca00078e0234 */
[----:B------:R0:W-:Y:S01]  /*7d5e0*/  @P4 STG.E.U16 [R4.64], R31 ;  /* 0x0000001f04004986 */ /* 0x0001e2000c101504 */
[----:B------:R-:W-:Y:S02]  /*7d5f0*/  PRMT R54, R59, 0x7632, R54 ;  /* 0x000076323b367816 */ /* 0x000fe40000000036 */
[----:B--2---:R-:W-:Y:S02]  /*7d600*/  ISETP.GE.AND P0, PT, R57, c[0x0][0x17c], PT ;  /* 0x00005f0039007a0c */ /* 0x004fe40003f06270 */
        /* <DEDUP_REMOVED lines=14> */
[----:B----4-:R-:W-:Y:S01]  /*7d6f0*/  PRMT R5, R55, 0x7632, R5 ;  /* 0x0000763237057816 */ /* 0x010fe20000000005 */
[----:B0-----:R-:W-:Y:S01]  /*7d700*/  IMAD.WIDE R6, R30, 0x2, R2 ;  /* 0x000000021e067825 */ /* 0x001fe200078e0202 */
[----:B--2---:R0:W-:Y:S01]  /*7d710*/  @P6 STG.E.U16 [R28.64], R31 ;  /* 0x0000001f1c006986 */ /* 0x0041e2000c101504 */
[----:B------:R-:W-:-:S03]  /*7d720*/  PRMT R4, R31, 0x7632, R4 ;  /* 0x000076321f047816 */ /* 0x000fc60000000004 */
[----:B------:R1:W-:Y:S01]  /*7d730*/  @P3 STG.E.U16 [R6.64], R55 ;  /* 0x0000003706003986 */ /* 0x0003e2000c101504 */
[----:B0-----:R-:W-:-:S03]  /*7d740*/  IADD3 R28, R30, c[0x0][0x198], RZ ;  /* 0x000066001e1c7a10 */ /* 0x001fc60007ffe0ff */
[----:B-1----:R-:W2:Y:S02]  /*7d750*/  LDL.LU R55, [R1+0x31c] ;  /* 0x00031c0001377983 */ /* 0x002ea40000300800 */
[----:B------:R-:W-:Y:S01]  /*7d760*/  IMAD.WIDE R6, R28, 0x2, R52 ;  /* 0x000000021c067825 */ /* 0x000fe200078e0234 */
[----:B---3--:R-:W-:Y:S02]  /*7d770*/  ISETP.GE.AND P3, PT, R59, c[0x0][0x17c], PT ;  /* 0x00005f003b007a0c */ /* 0x008fe40003f66270 */
[----:B------:R-:W3:Y:S04]  /*7d780*/  LDL.LU R59, [R1+0x15c] ;  /* 0x00015c00013b7983 */ /* 0x000ee80000300800 */
[----:B------:R0:W-:Y:S01]  /*7d790*/  @P2 STG.E.U16 [R6.64], R4 ;  /* 0x0000000406002986 */ /* 0x0001e2000c101504 */
[----:B------:R-:W-:-:S03]  /*7d7a0*/  ISETP.GE.AND P2, PT, R56, c[0x0][0x17c], PT ;  /* 0x00005f0038007a0c */ /* 0x000fc60003f46270 */
[----:B0-----:R-:W4:Y:S04]  /*7d7b0*/  LDL.LU R7, [R1+0x24c8] ;  /* 0x0024c80001077983 */ /* 0x001f280000300800 */
        /* <DEDUP_REMOVED lines=9> */
[C---:B------:R-:W-:Y:S01]  /*7d850*/  IADD3 R6, R54.reuse, c[0x0][0x198], RZ ;  /* 0x0000660036067a10 */ /* 0x040fe20007ffe0ff */
[----:B------:R1:W-:Y:S01]  /*7d860*/  @P6 STG.E.U16 [R30.64], R57 ;  /* 0x000000391e006986 */ /* 0x0003e2000c101504 */
[----:B0-----:R-:W-:Y:S01]  /*7d870*/  IMAD.WIDE R4, R54, 0x2, R2 ;  /* 0x0000000236047825 */ /* 0x001fe200078e0202 */
[----:B-1----:R-:W-:-:S04]  /*7d880*/  PRMT R31, R57, 0x7632, R31 ;  /* 0x00007632391f7816 */ /* 0x002fc8000000001f */
[----:B------:R0:W-:Y:S01]  /*7d890*/  @P5 STG.E.U16 [R4.64], R58 ;  /* 0x0000003a04005986 */ /* 0x0001e2000c101504 */
[----:B------:R-:W-:Y:S01]  /*7d8a0*/  PRMT R54, R58, 0x7632, R54 ;  /* 0x000076323a367816 */ /* 0x000fe20000000036 */
[----:B0-----:R-:W-:Y:S02]  /*7d8b0*/  IMAD.WIDE R4, R6, 0x2, R52 ;  /* 0x0000000206047825 */ /* 0x001fe400078e0234 */
[----:B------:R-:W3:Y:S04]  /*7d8c0*/  LDL.LU R58, [R1+0x170] ;  /* 0x00017000013a7983 */ /* 0x000ee80000300800 */
[----:B------:R0:W-:Y:S04]  /*7d8d0*/  @P1 STG.E.U16 [R4.64], R31 ;  /* 0x0000001f04001986 */ /* 0x0001e8000c101504 */
[----:B------:R-:W3:Y:S01]  /*7d8e0*/  LDL.LU R57, [R1+0x24d4] ;  /* 0x0024d40001397983 */ /* 0x000ee20000300800 */
[----:B--2---:R-:W-:-:S03]  /*7d8f0*/  ISETP.GE.AND P1, PT, R56, c[0x0][0x17c], PT ;  /* 0x00005f0038007a0c */ /* 0x004fc60003f26270 */
[----:B------:R-:W2:Y:S01]  /*7d900*/  LDL.LU R56, [R1+0x24d0] ;  /* 0x0024d00001387983 */ /* 0x000ea20000300800 */
[----:B------:R-:W-:Y:S02]  /*7d910*/  ISETP.LT.AND P0, PT, R51, c[0x0][0x178], !P0 ;  /* 0x00005e0033007a0c */ /* 0x000fe40004701270 */
[----:B------:R-:W-:Y:S02]  /*7d920*/  ISETP.LT.AND P6, PT, R60, c[0x0][0x178], !P4 ;  /* 0x00005e003c007a0c */ /* 0x000fe400067c1270 */
[C---:B------:R-:W-:Y:S02]  /*7d930*/  IADD3 R30, R6.reuse, c[0x0][0x198], RZ ;  /* 0x00006600061e7a10 */ /* 0x040fe40007ffe0ff */
[----:B----4-:R-:W-:Y:S01]  /*7d940*/  ISETP.GE.AND P5, PT, R7, c[0x0][0x17c], PT ;  /* 0x00005f0007007a0c */ /* 0x010fe20003fa6270 */
[----:B------:R-:W-:Y:S01]  /*7d950*/  IMAD.WIDE R6, R6, 0x2, R2 ;  /* 0x0000000206067825 */ /* 0x000fe200078e0202 */
[----:B------:R-:W-:-:S03]  /*7d960*/  ISETP.LT.AND P4, PT, R51, c[0x0][0x178], !P4 ;  /* 0x00005e0033007a0c */ /* 0x000fc60006781270 */
[----:B------:R-:W-:Y:S02]  /*7d970*/  IMAD.WIDE R28, R30, 0x2, R52 ;  /* 0x000000021e1c7825 */ /* 0x000fe400078e0234 */
[----:B------:R1:W-:Y:S01]  /*7d980*/  @P0 STG.E.U16 [R6.64], R54 ;  /* 0x0000003606000986 */ /* 0x0003e2000c101504 */
[----:B------:R-:W-:-:S03]  /*7d990*/  ISETP.LT.AND P0, PT, R60, c[0x0][0x178], !P3 ;  /* 0x00005e003c007a0c */ /* 0x000fc60005f01270 */
[----:B------:R4:W-:Y:S01]  /*7d9a0*/  @P6 STG.E.U16 [R28.64], R55 ;  /* 0x000000371c006986 */ /* 0x0009e2000c101504 */
[----:B0-----:R-:W-:Y:S01]  /*7d9b0*/  PRMT R4, R55, 0x7632, R4 ;  /* 0x0000763237047816 */ /* 0x001fe20000000004 */
[C---:B-1----:R-:W-:Y:S01]  /*7d9c0*/  IMAD.WIDE R6, R30.reuse, 0x2, R2 ;  /* 0x000000021e067825 */ /* 0x042fe200078e0202 */
[----:B----4-:R-:W-:-:S04]  /*7d9d0*/  IADD3 R28, R30, c[0x0][0x198], RZ ;  /* 0x000066001e1c7a10 */ /* 0x010fc80007ffe0ff */
[----:B---3--:R0:W-:Y:S01]  /*7d9e0*/  @P4 STG.E.U16 [R6.64], R59 ;  /* 0x0000003b06004986 */ /* 0x0081e2000c101504 */
[----:B------:R-:W-:-:S03]  /*7d9f0*/  PRMT R5, R59, 0x7632, R5 ;  /* 0x000076323b057816 */ /* 0x000fc60000000005 */
[----:B------:R-:W3:Y:S01]  /*7da00*/  LDL.LU R55, [R1+0x1a0] ;  /* 0x0001a00001377983 */ /* 0x000ee20000300800 */
[----:B0-----:R-:W-:-:S03]  /*7da10*/  IMAD.WIDE R6, R28, 0x2, R52 ;  /* 0x000000021c067825 */ /* 0x001fc600078e0234 */
[----:B------:R-:W4:Y:S04]  /*7da20*/  LDL.LU R59, [R1+0x160] ;  /* 0x00016000013b7983 */ /* 0x000f280000300800 */
[----:B------:R0:W-:Y:S01]  /*7da30*/  @P0 STG.E.U16 [R6.64], R4 ;  /* 0x0000000406000986 */ /* 0x0001e2000c101504 */
[----:B------:R-:W-:-:S03]  /*7da40*/  ISETP.GE.AND P4, PT, R57, c[0x0][0x17c], PT ;  /* 0x00005f0039007a0c */ /* 0x000fc60003f86270 */
[----:B0-----:R-:W3:Y:S04]  /*7da50*/  LDL.LU R7, [R1+0x190] ;  /* 0x0001900001077983 */ /* 0x001ee80000300800 */
        /* <DEDUP_REMOVED lines=12> */
[----:B0-----:R-:W-:Y:S01]  /*7db20*/  IMAD.WIDE R4, R54, 0x2, R2 ;  /* 0x0000000236047825 */ /* 0x001fe200078e0202 */
[----:B------:R-:W-:Y:S01]  /*7db30*/  PRMT R54, R58, 0x7632, R54 ;  /* 0x000076323a367816 */ /* 0x000fe20000000036 */
[----:B---3--:R0:W-:Y:S04]  /*7db40*/  @P6 STG.E.U16 [R30.64], R7 ;  /* 0x000000071e006986 */ /* 0x0081e8000c101504 */
[----:B------:R1:W-:Y:S01]  /*7db50*/  @P2 STG.E.U16 [R4.64], R58 ;  /* 0x0000003a04002986 */ /* 0x0003e2000c101504 */
[----:B------:R-:W-:-:S02]  /*7db60*/  ISETP.LT.AND P6, PT, R60, c[0x0][0x178], !P1 ;  /* 0x00005e003c007a0c */ /* 0x000fc40004fc1270 */
[----:B------:R-:W-:Y:S02]  /*7db70*/  ISETP.LT.AND P2, PT, R51, c[0x0][0x178], !P1 ;  /* 0x00005e0033007a0c */ /* 0x000fe40004f41270 */
[----:B0-----:R-:W-:Y:S01]  /*7db80*/  PRMT R31, R7, 0x7632, R31 ;  /* 0x00007632071f7816 */ /* 0x001fe2000000001f */
[----:B-1----:R-:W-:Y:S01]  /*7db90*/  IMAD.WIDE R4, R6, 0x2, R52 ;  /* 0x0000000206047825 */ /* 0x002fe200078e0234 */
[----:B----4-:R-:W-:Y:S01]  /*7dba0*/  ISETP.GE.AND P1, PT, R57, c[0x0][0x17c], PT ;  /* 0x00005f0039007a0c */ /* 0x010fe20003f26270 */
[----:B------:R-:W3:Y:S04]  /*7dbb0*/  LDL.LU R58, [R1+0x120] ;  /* 0x00012000013a7983 */ /* 0x000ee80000300800 */
[----:B------:R0:W-:Y:S04]  /*7dbc0*/  @P3 STG.E.U16 [R4.64], R31 ;  /* 0x0000001f04003986 */ /* 0x0001e8000c101504 */
[----:B------:R-:W4:Y:S01]  /*7dbd0*/  LDL.LU R57, [R1+0x24e4] ;  /* 0x0024e40001397983 */ /* 0x000f220000300800 */
[----:B--2---:R-:W-:-:S03]  /*7dbe0*/  ISETP.GE.AND P3, PT, R56, c[0x0][0x17c], PT ;  /* 0x00005f0038007a0c */ /* 0x004fc60003f66270 */
[----:B------:R-:W2:Y:S01]  /*7dbf0*/  LDL.LU R56, [R1+0x24e0] ;  /* 0x0024e00001387983 */ /* 0x000ea20000300800 */
[----:B------:R-:W-:Y:S02]  /*7dc00*/  ISETP.LT.AND P5, PT, R51, c[0x0][0x178], !P5 ;  /* 0x00005e0033007a0c */ /* 0x000fe40006fa1270 */
[C---:B------:R-:W-:Y:S01]  /*7dc10*/  IADD3 R30, R6.reuse, c[0x0][0x198], RZ ;  /* 0x00006600061e7a10 */ /* 0x040fe20007ffe0ff */
[----:B------:R-:W-:-:S04]  /*7dc20*/  IMAD.WIDE R6, R6, 0x2, R2 ;  /* 0x0000000206067825 */ /* 0x000fc800078e0202 */
[----:B------:R-:W-:-:S06]  /*7dc30*/  IMAD.WIDE R28, R30, 0x2, R52 ;  /* 0x000000021e1c7825 */ /* 0x000fcc00078e0234 */
[----:B------:R1:W-:Y:S01]  /*7dc40*/  @P5 STG.E.U16 [R6.64], R54 ;  /* 0x0000003606005986 */ /* 0x0003e2000c101504 */
[----:B------:R-:W-:Y:S01]  /*7dc50*/  ISETP.LT.AND P5, PT, R60, c[0x0][0x178], !P4 ;  /* 0x00005e003c007a0c */ /* 0x000fe200067a1270 */
[----:B0-----:R-:W-:Y:S01]  /*7dc60*/  IMAD.WIDE R4, R30, 0x2, R2 ;  /* 0x000000021e047825 */ /* 0x001fe200078e0202 */
[----:B------:R-:W-:Y:S01]  /*7dc70*/  ISETP.LT.AND P4, PT, R51, c[0x0][0x178], !P4 ;  /* 0x00005e0033007a0c */ /* 0x000fe20006781270 */
[----:B------:R0:W-:Y:S01]  /*7dc80*/  @P6 STG.E.U16 [R28.64], R55 ;  /* 0x000000371c006986 */ /* 0x0001e2000c101504 */
[----:B------:R-:W-:-:S03]  /*7dc90*/  PRMT R31, R55, 0x7632, R31 ;  /* 0x00007632371f7816 */ /* 0x000fc6000000001f */
[----:B------:R0:W-:Y:S01]  /*7dca0*/  @P2 STG.E.U16 [R4.64], R59 ;  /* 0x0000003b04002986 */ /* 0x0001e2000c101504 */
[----:B-1----:R-:W-:Y:S02]  /*7dcb0*/  IADD3 R6, R30, c[0x0][0x198], RZ ;  /* 0x000066001e067a10 */ /* 0x002fe40007ffe0ff */
[----:B------:R-:W-:Y:S02]  /*7dcc0*/  PRMT R54, R59, 0x7632, R54 ;  /* 0x000076323b367816 */ /* 0x000fe40000000036 */
[C---:B------:R-:W-:Y:S01]  /*7dcd0*/  IADD3 R30, R6.reuse, c[0x0][0x198], RZ ;  /* 0x00006600061e7a10 */ /* 0x040fe20007ffe0ff */
[----:B0-----:R-:W3:Y:S01]  /*7dce0*/  LDL.LU R55, [R1+0x1d0] ;  /* 0x0001d00001377983 */ /* 0x001ee20000300800 */
[----:B------:R-:W-:-:S03]  /*7dcf0*/  IMAD.WIDE R4, R6, 0x2, R52 ;  /* 0x0000000206047825 */ /* 0x000fc600078e0234 */
        /* <DEDUP_REMOVED lines=64> */
[----:B------:R-:W-:Y:S02]  /*7e100*/  ISETP.LT.AND P6, PT, R60, c[0x0][0x178], !P4 ;  /* 0x00005e003c007a0c */ /* 0x000fe400067c1270 */
[----:B------:R-:W-:Y:S02]  /*7e110*/  ISETP.LT.AND P5, PT, R51, c[0x0][0x178], !P4 ;  /* 0x00005e0033007a0c */ /* 0x000fe400067a1270 */
[----:B------:R-:W-:Y:S01]  /*7e120*/  ISETP.GE.AND P4, PT, R57, c[0x0][0x17c], PT ;  /* 0x00005f0039007a0c */ /* 0x000fe20003f86270 */
[----:B0-----:R-:W-:Y:S01]  /*7e130*/  IMAD.WIDE R4, R6, 0x2, R52 ;  /* 0x0000000206047825 */ /* 0x001fe200078e0234 */
[----:B------:R-:W2:Y:S04]  /*7e140*/  LDL.LU R58, [R1+0x124] ;  /* 0x00012400013a7983 */ /* 0x000ea80000300800 */
[----:B------:R0:W-:Y:S01]  /*7e150*/  @P2 STG.E.U16 [R4.64], R31 ;  /* 0x0000001f04002986 */ /* 0x0001e2000c101504 */
[----:B----4-:R-:W-:-:S03]  /*7e160*/  ISETP.GE.AND P2, PT, R56, c[0x0][0x17c], PT ;  /* 0x00005f0038007a0c */ /* 0x010fc60003f46270 */
[----:B------:R-:W3:Y:S04]  /*7e170*/  LDL.LU R57, [R1+0x2504] ;  /* 0x0025040001397983 */ /* 0x000ee80000300800 */
[----:B------:R-:W4:Y:S01]  /*7e180*/  LDL.LU R56, [R1+0x2500] ;  /* 0x0025000001387983 */ /* 0x000f220000300800 */
[C---:B------:R-:W-:Y:S01]  /*7e190*/  IADD3 R30, R6.reuse, c[0x0][0x198], RZ ;  /* 0x00006600061e7a10 */ /* 0x040fe20007ffe0ff */
[----:B------:R-:W-:-:S05]  /*7e1a0*/  IMAD.WIDE R6, R6, 0x2, R2 ;  /* 0x0000000206067825 */ /* 0x000fca00078e0202 */
        /* <DEDUP_REMOVED lines=29> */
[----:B------:R-:W-:Y:S02]  /*7e380*/  ISETP.LT.AND P4, PT, R51, c[0x0][0x178], !P4 ;  /* 0x00005e0033007a0c */ /* 0x000fe40006781270 */
[----:B------:R-:W-:Y:S01]  /*7e390*/  IADD3 R30, R6, c[0x0][0x198], RZ ;  /* 0x00006600061e7a10 */ /* 0x000fe20007ffe0ff */
        /* <DEDUP_REMOVED lines=10> */
[----:B------:R-:W-:Y:S01]  /*7e440*/  ISETP.LT.AND P6, PT, R60, c[0x0][0x178], !P2 ;  /* 0x00005e003c007a0c */ /* 0x000fe200057c1270 */
[----:B------:R-:W-:Y:S01]  /*7e450*/  IMAD.WIDE R6, R6, 0x2, R2 ;  /* 0x0000000206067825 */ /* 0x000fe200078e0202 */
[----:B------:R-:W-:-:S04]  /*7e460*/  ISETP.LT.AND P2, PT, R51, c[0x0][0x178], !P2 ;  /* 0x00005e0033007a0c */ /* 0x000fc80005741270 */
[----:B------:R1:W-:Y:S01]  /*7e470*/  @P4 STG.E.U16 [R6.64], R54 ;  /* 0x0000003606004986 */ /* 0x0003e2000c101504 */
[----:B------:R-:W-:Y:S01]  /*7e480*/  ISETP.LT.AND P4, PT, R60, c[0x0][0x178], !P5 ;  /* 0x00005e003c007a0c */ /* 0x000fe20006f81270 */
[----:B------:R-:W-:-:S04]  /*7e490*/  IMAD.WIDE R28, R30, 0x2, R52 ;  /* 0x000000021e1c7825 */ /* 0x000fc800078e0234 */
[C---:B0-----:R-:W-:Y:S01]  /*7e4a0*/  IMAD.WIDE R4, R30.reuse, 0x2, R2 ;  /* 0x000000021e047825 */ /* 0x041fe200078e0202 */
[----:B------:R0:W-:Y:S01]  /*7e4b0*/  @P6 STG.E.U16 [R28.64], R55 ;  /* 0x000000371c006986 */ /* 0x0001e2000c101504 */
[----:B-1----:R-:W-:-:S03]  /*7e4c0*/  IADD3 R6, R30, c[0x0][0x198], RZ ;  /* 0x000066001e067a10 */ /* 0x002fc60007ffe0ff */
[----:B------:R1:W-:Y:S01]  /*7e4d0*/  @P2 STG.E.U16 [R4.64], R59 ;  /* 0x0000003b04002986 */ /* 0x0003e2000c101504 */
[----:B------:R-:W-:Y:S02]  /*7e4e0*/  PRMT R30, R55, 0x7632, R30 ;  /* 0x00007632371e7816 */ /* 0x000fe4000000001e */
[----:B------:R-:W-:Y:S01]  /*7e4f0*/  PRMT R54, R59, 0x7632, R54 ;  /* 0x000076323b367816 */ /* 0x000fe20000000036 */
[----:B0-----:R-:W2:Y:S01]  /*7e500*/  LDL.LU R55, [R1+0x1a8] ;  /* 0x0001a80001377983 */ /* 0x001ea20000300800 */
[----:B-1----:R-:W-:-:S03]  /*7e510*/  IMAD.WIDE R4, R6, 0x2, R52 ;  /* 0x0000000206047825 */ /* 0x002fc600078e0234 */
[----:B------:R-:W2:Y:S04]  /*7e520*/  LDL.LU R59, [R1+0x168] ;  /* 0x00016800013b7983 */ /* 0x000ea80000300800 */
[----:B------:R0:W-:Y:S04]  /*7e530*/  @P4 STG.E.U16 [R4.64], R30 ;  /* 0x0000001e04004986 */ /* 0x0001e8000c101504 */
[----:B0-----:R-:W2:Y:S01]  /*7e540*/  LDL.LU R30, [R1+0x198] ;  /* 0x00019800011e7983 */ /* 0x001ea20000300800 */
[----:B---3--:R-:W-:Y:S02]  /*7e550*/  ISETP.GE.AND P2, PT, R57, c[0x0][0x17c], PT ;  /* 0x00005f0039007a0c */ /* 0x008fe40003f46270 */
[----:B----4-:R-:W-:-:S02]  /*7e560*/  ISETP.GE.AND P4, PT, R56, c[0x0][0x17c], PT ;  /* 0x00005f0038007a0c */ /* 0x010fc40003f86270 */
[----:B------:R-:W3:Y:S04]  /*7e570*/  LDL.LU R56, [R1+0x251c] ;  /* 0x00251c0001387983 */ /* 0x000ee80000300800 */
[----:B------:R-:W4:Y:S01]  /*7e580*/  LDL.LU R57, [R1+0x2518] ;  /* 0x0025180001397983 */ /* 0x000f220000300800 */
        /* <DEDUP_REMOVED lines=8> */
[C---:B------:R-:W-:Y:S01]  /*7e610*/  IMAD.WIDE R4, R31.reuse, 0x2, R2 ;  /* 0x000000021f047825 */ /* 0x040fe200078e0202 */
[----:B0-----:R-:W-:Y:S02]  /*7e620*/  IADD3 R6, R31, c[0x0][0x198], RZ ;  /* 0x000066001f067a10 */ /* 0x001fe40007ffe0ff */
[----:B--2---:R-:W-:Y:S01]  /*7e630*/  PRMT R54, R58, 0x7632, R54 ;  /* 0x000076323a367816 */ /* 0x004fe20000000036 */
[----:B------:R-:W-:Y:S01]  /*7e640*/  @P6 STG.E.U16 [R28.64], R30 ;  /* 0x0000001e1c006986 */ /* 0x000fe2000c101504 */
[----:B------:R-:W-:-:S03]  /*7e650*/  PRMT R31, R30, 0x7632, R31 ;  /* 0x000076321e1f7816 */ /* 0x000fc6000000001f */
[----:B------:R0:W-:Y:S02]  /*7e660*/  @P0 STG.E.U16 [R4.64], R58 ;  /* 0x0000003a04000986 */ /* 0x0001e4000c101504 */
[----:B0-----:R-:W-:-:S05]  /*7e670*/  IMAD.WIDE R4, R6, 0x2, R52 ;  /* 0x0000000206047825 */ /* 0x001fca00078e0234 */
[----:B------:R0:W-:Y:S01]  /*7e680*/  @P5 STG.E.U16 [R4.64], R31 ;  /* 0x0000001f04005986 */ /* 0x0001e2000c101504 */
[----:B---3--:R-:W-:-:S03]  /*7e690*/  ISETP.GE.AND P0, PT, R56, c[0x0][0x17c], PT ;  /* 0x00005f0038007a0c */ /* 0x008fc60003f06270 */
[----:B------:R-:W2:Y:S01]  /*7e6a0*/  LDL.LU R56, [R1+0x128] ;  /* 0x0001280001387983 */ /* 0x000ea20000300800 */
[----:B----4-:R-:W-:-:S03]  /*7e6b0*/  ISETP.GE.AND P5, PT, R57, c[0x0][0x17c], PT ;  /* 0x00005f0039007a0c */ /* 0x010fc60003fa6270 */
        /* <DEDUP_REMOVED lines=18> */
[----:B0-----:R-:W2:Y:S01]  /*7e7e0*/  LDL.LU R55, [R1+0x1d8] ;  /* 0x0001d80001377983 */ /* 0x001ea20000300800 */
        /* <DEDUP_REMOVED lines=8> */
[----:B------:R-:W3:Y:S04]  /*7e870*/  LDL.LU R59, [R1+0x2528] ;  /* 0x00252800013b7983 */ /* 0x000ee80000300800 */
[----:B0-----:R-:W3:Y:S01]  /*7e880*/  LDL.LU R7, [R1+0x188] ;  /* 0x0001880001077983 */ /* 0x001ee20000300800 */
[----:B------:R-:W-:Y:S02]  /*7e890*/  ISETP.LT.AND P6, PT, R60, c[0x0][0x178], !P4 ;  /* 0x00005e003c007a0c */ /* 0x000fe400067c1270 */
[----:B------:R-:W-:Y:S01]  /*7e8a0*/  ISETP.LT.AND P4, PT, R51, c[0x0][0x178], !P4 ;  /* 0x00005e0033007a0c */ /* 0x000fe20006781270 */
[----:B------:R-:W-:Y:S01]  /*7e8b0*/  IMAD.WIDE R28, R30, 0x2, R52 ;  /* 0x000000021e1c7825 */ /* 0x000fe200078e0234 */
[----:B------:R-:W-:-:S02]  /*7e8c0*/  ISETP.LT.AND P2, PT, R60, c[0x0][0x178], !P0 ;  /* 0x00005e003c007a0c */ /* 0x000fc40004741270 */
[C---:B------:R-:W-:Y:S01]  /*7e8d0*/  IADD3 R6, R30.reuse, c[0x0][0x198], RZ ;  /* 0x000066001e067a10 */ /* 0x040fe20007ffe0ff */
[----:B------:R-:W-:Y:S01]  /*7e8e0*/  IMAD.WIDE R4, R30, 0x2, R2 ;  /* 0x000000021e047825 */ /* 0x000fe200078e0202 */
[----:B--2---:R-:W-:Y:S02]  /*7e8f0*/  PRMT R54, R56, 0x7632, R54 ;  /* 0x0000763238367816 */ /* 0x004fe40000000036 */
[----:B------:R-:W-:-:S03]  /*7e900*/  ISETP.LT.AND P0, PT, R51, c[0x0][0x178], !P0 ;  /* 0x00005e0033007a0c */ /* 0x000fc60004701270 */
[----:B---3--:R-:W-:Y:S01]  /*7e910*/  @P6 STG.E.U16 [R28.64], R7 ;  /* 0x000000071c006986 */ /* 0x008fe2000c101504 */
        /* <DEDUP_REMOVED lines=24> */
[----:B------:R-:W3:Y:S04]  /*7eaa0*/  LDL.LU R57, [R1+0x1ac] ;  /* 0x0001ac0001397983 */ /* 0x000ee80000300800 */
[----:B------:R0:W-:Y:S01]  /*7eab0*/  @P0 STG.E.U16 [R4.64], R31 ;  /* 0x0000001f04000986 */ /* 0x0001e2000c101504 */
[----:B----4-:R-:W-:-:S03]  /*7eac0*/  ISETP.GE.AND P5, PT, R59, c[0x0][0x17c], PT ;  /* 0x00005f003b007a0c */ /* 0x010fc60003fa6270 */
[----:B------:R-:W4:Y:S04]  /*7ead0*/  LDL.LU R59, [R1+0x16c] ;  /* 0x00016c00013b7983 */ /* 0x000f280000300800 */
[----:B0-----:R-:W4:Y:S04]  /*7eae0*/  LDL.LU R5, [R1+0x2530] ;  /* 0x0025300001057983 */ /* 0x001f280000300800 */
[----:B------:R-:W4:Y:S01]  /*7eaf0*/  LDL.LU R31, [R1+0x253c] ;  /* 0x00253c00011f7983 */ /* 0x000f220000300800 */
[----:B------:R-:W-:Y:S02]  /*7eb00*/  ISETP.LT.AND P3, PT, R51, c[0x0][0x178], !P3 ;  /* 0x00005e0033007a0c */ /* 0x000fe40005f61270 */
[----:B------:R-:W-:-:S02]  /*7eb10*/  ISETP.LT.AND P6, PT, R60, c[0x0][0x178], !P1 ;  /* 0x00005e003c007a0c */ /* 0x000fc40004fc1270 */
[C---:B------:R-:W-:Y:S01]  /*7eb20*/  IADD3 R30, R6.reuse, c[0x0][0x198], RZ ;  /* 0x00006600061e7a10 */ /* 0x040fe20007ffe0ff */
[----:B------:R-:W-:Y:S01]  /*7eb30*/  IMAD.WIDE R6, R6, 0x2, R2 ;  /* 0x0000000206067825 */ /* 0x000fe200078e0202 */
[----:B------:R-:W-:-:S03]  /*7eb40*/  ISETP.LT.AND P1, PT, R51, c[0x0][0x178], !P1 ;  /* 0x00005e0033007a0c */ /* 0x000fc60004f21270 */
[----:B------:R-:W-:-:S04]  /*7eb50*/  IMAD.WIDE R28, R30, 0x2, R52 ;  /* 0x000000021e1c7825 */ /* 0x000fc800078e0234 */
[----:B------:R-:W-:Y:S01]  /*7eb60*/  @P3 STG.E.U16 [R6.64], R54 ;  /* 0x0000003606003986 */ /* 0x000fe2000c101504 */
[----:B------:R-:W-:-:S03]  /*7eb70*/  ISETP.LT.AND P3, PT, R60, c[0x0][0x178], !P4 ;  /* 0x00005e003c007a0c */ /* 0x000fc60006761270 */
[----:B--2---:R0:W-:Y:S02]  /*7eb80*/  @P6 STG.E.U16 [R28.64], R56 ;  /* 0x000000381c006986 */ /* 0x0041e4000c101504 */
[----:B0-----:R-:W-:Y:S02]  /*7eb90*/  PRMT R28, R56, 0x7632, R28 ;  /* 0x00007632381c7816 */ /* 0x001fe4000000001c */
[----:B---3--:R-:W-:Y:S01]  /*7eba0*/  PRMT R29, R58, 0x7632, R29 ;  /* 0x000076323a1d7816 */ /* 0x008fe2000000001d */
[----:B------:R-:W2:Y:S01]  /*7ebb0*/  LDL.LU R56, [R1+0x18c] ;  /* 0x00018c0001387983 */ /* 0x000ea20000300800 */
[----:B----4-:R-:W-:Y:S01]  /*7ebc0*/  ISETP.GE.AND P0, PT, R5, c[0x0][0x17c], PT ;  /* 0x00005f0005007a0c */ /* 0x010fe20003f06270 */
[C---:B------:R-:W-:Y:S01]  /*7ebd0*/  IMAD.WIDE R4, R30.reuse, 0x2, R2 ;  /* 0x000000021e047825 */ /* 0x040fe200078e0202 */
[----:B------:R-:W-:-:S04]  /*7ebe0*/  IADD3 R30, R30, c[0x0][0x198], RZ ;  /* 0x000066001e1e7a10 */ /* 0x000fc80007ffe0ff */
[----:B------:R0:W-:Y:S02]  /*7ebf0*/  @P1 STG.E.U16 [R4.64], R58 ;  /* 0x0000003a04001986 */ /* 0x0001e4000c101504 */
[----:B0-----:R-:W-:Y:S02]  /*7ec00*/  IMAD.WIDE R4, R30, 0x2, R52 ;  /* 0x000000021e047825 */ /* 0x001fe400078e0234 */
[----:B------:R-:W3:Y:S04]  /*7ec10*/  LDL.LU R58, [R1+0x12c] ;  /* 0x00012c00013a7983 */ /* 0x000ee80000300800 */
[----:B------:R0:W-:Y:S01]  /*7ec20*/  @P3 STG.E.U16 [R4.64], R28 ;  /* 0x0000001c04003986 */ /* 0x0001e2000c101504 */
[----:B------:R-:W-:-:S03]  /*7ec30*/  ISETP.GE.AND P3, PT, R31, c[0x0][0x17c], PT ;  /* 0x00005f001f007a0c */ /* 0x000fc60003f66270 */
[----:B------:R-:W4:Y:S04]  /*7ec40*/  LDL.LU R31, [R1+0x2540] ;  /* 0x00254000011f7983 */ /* 0x000f280000300800 */
[----:B------:R-:W2:Y:S01]  /*7ec50*/  LDL.LU R54, [R1+0x2544] ;  /* 0x0025440001367983 */ /* 0x000ea20000300800 */
[C---:B------:R-:W-:Y:S01]  /*7ec60*/  ISETP.LT.AND P4, PT, R51.reuse, c[0x0][0x178], !P4 ;  /* 0x00005e0033007a0c */ /* 0x040fe20006781270 */
[----:B------:R-:W-:Y:S01]  /*7ec70*/  IMAD.WIDE R6, R30, 0x2, R2 ;  /* 0x000000021e067825 */ /* 0x000fe200078e0202 */
[----:B------:R-:W-:Y:S02]  /*7ec80*/  ISETP.LT.AND P1, PT, R60, c[0x0][0x178], !P2 ;  /* 0x00005e003c007a0c */ /* 0x000fe40005721270 */
[----:B------:R-:W-:Y:S02]  /*7ec90*/  ISETP.LT.AND P2, PT, R51, c[0x0][0x178], !P2 ;  /* 0x00005e0033007a0c */ /* 0x000fe40005741270 */
[----:B------:R-:W-:-:S05]  /*7eca0*/  IADD3 R30, R30, c[0x0][0x198], RZ ;  /* 0x000066001e1e7a10 */ /* 0x000fca0007ffe0ff */
[----:B0-----:R-:W-:Y:S02]  /*7ecb0*/  IMAD.WIDE R4, R30, 0x2, R52 ;  /* 0x000000021e047825 */ /* 0x001fe400078e0234 */
[----:B------:R0:W-:Y:S01]  /*7ecc0*/  @P4 STG.E.U16 [R6.64], R29 ;  /* 0x0000001d06004986 */ /* 0x0001e2000c101504 */
[----:B------:R-:W-:-:S03]  /*7ecd0*/  ISETP.LT.AND P4, PT, R60, c[0x0][0x178], !P5 ;  /* 0x00005e003c007a0c */ /* 0x000fc60006f81270 */
[----:B------:R1:W-:Y:S01]  /*7ece0*/  @P1 STG.E.U16 [R4.64], R57 ;  /* 0x0000003904001986 */ /* 0x0003e2000c101504 */
[----:B------:R-:W-:Y:S01]  /*7ecf0*/  PRMT R28, R57, 0x7632, R28 ;  /* 0x00007632391c7816 */ /* 0x000fe2000000001c */
[C---:B0-----:R-:W-:Y:S01]  /*7ed00*/  IMAD.WIDE R6, R30.reuse, 0x2, R2 ;  /* 0x000000021e067825 */ /* 0x041fe200078e0202 */
[----:B------:R-:W-:Y:S02]  /*7ed10*/  IADD3 R30, R30, c[0x0][0x198], RZ ;  /* 0x000066001e1e7a10 */ /* 0x000fe40007ffe0ff */
[----:B------:R-:W-:Y:S02]  /*7ed20*/  PRMT R29, R59, 0x7632, R29 ;  /* 0x000076323b1d7816 */ /* 0x000fe4000000001d */
[----:B------:R0:W-:Y:S01]  /*7ed30*/  @P2 STG.E.U16 [R6.64], R59 ;  /* 0x0000003b06002986 */ /* 0x0001e2000c101504 */
[----:B------:R-:W-:Y:S01]  /*7ed40*/  ISETP.LT.AND P1, PT, R60, c[0x0][0x178], !P0 ;  /* 0x00005e003c007a0c */ /* 0x000fe20004721270 */
[----:B-1----:R-:W-:Y:S01]  /*7ed50*/  IMAD.WIDE R4, R30, 0x2, R52 ;  /* 0x000000021e047825 */ /* 0x002fe200078e0234 */
[----:B------:R-:W-:-:S04]  /*7ed60*/  ISETP.LT.AND P2, PT, R51, c[0x0][0x178], !P0 ;  /* 0x00005e0033007a0c */ /* 0x000fc80004741270 */
[----:B------:R1:W-:Y:S04]  /*7ed70*/  @P4 STG.E.U16 [R4.64], R28 ;  /* 0x0000001c04004986 */ /* 0x0003e8000c101504 */
[----:B0-----:R-:W3:Y:S01]  /*7ed80*/  LDL.LU R59, [R1+0x1dc] ;  /* 0x0001dc00013b7983 */ /* 0x001ee20000300800 */
[----:B----4-:R-:W-:-:S03]  /*7ed90*/  ISETP.GE.AND P0, PT, R31, c[0x0][0x17c], PT ;  /* 0x00005f001f007a0c */ /* 0x010fc60003f06270 */
[----:B------:R-:W4:Y:S01]  /*7eda0*/  LDL.LU R31, [R1+0x2548] ;  /* 0x00254800011f7983 */ /* 0x000f220000300800 */
[----:B--2---:R-:W-:-:S03]  /*7edb0*/  ISETP.GE.AND P4, PT, R54, c[0x0][0x17c], PT ;  /* 0x00005f0036007a0c */ /* 0x004fc60003f86270 */
[----:B------:R-:W2:Y:S01]  /*7edc0*/  LDL.LU R54, [R1+0x254c] ;  /* 0x00254c0001367983 */ /* 0x000ea20000300800 */
[----:B------:R-:W-:Y:S01]  /*7edd0*/  ISETP.LT.AND P5, PT, R51, c[0x0][0x178], !P5 ;  /* 0x00005e0033007a0c */ /* 0x000fe20006fa1270 */
[C---:B------:R-:W-:Y:S01]  /*7ede0*/  IMAD.WIDE R6, R30.reuse, 0x2, R2 ;  /* 0x000000021e067825 */ /* 0x040fe200078e0202 */
[----:B------:R-:W-:Y:S01]  /*7edf0*/  IADD3 R30, R30, c[0x0][0x198], RZ ;  /* 0x000066001e1e7a10 */ /* 0x000fe20007ffe0ff */
[----:B------:R-:W2:Y:S01]  /*7ee00*/  LDL.LU R57, [R1+0x1cc] ;  /* 0x0001cc0001397983 */ /* 0x000ea20000300800 */
[----:B------:R-:W-:-:S03]  /*7ee10*/  ISETP.GE.AND P6, PT, R55, c[0x0][0x17c], PT ;  /* 0x00005f0037007a0c */ /* 0x000fc60003fc6270 */
[----:B-1----:R-:W-:-:S06]  /*7ee20*/  IMAD.WIDE R4, R30, 0x2, R2 ;  /* 0x000000021e047825 */ /* 0x002fcc00078e0202 */
[----:B------:R0:W-:Y:S01]  /*7ee30*/  @P5 STG.E.U16 [R6.64], R29 ;  /* 0x0000001d06005986 */ /* 0x0001e2000c101504 */
[----:B------:R-:W-:Y:S02]  /*7ee40*/  ISETP.LT.AND P5, PT, R60, c[0x0][0x178], !P6 ;  /* 0x00005e003c007a0c */ /* 0x000fe400077a1270 */
[----:B------:R-:W-:Y:S01]  /*7ee50*/  ISETP.LT.AND P6, PT, R51, c[0x0][0x178], !P6 ;  /* 0x00005e0033007a0c */ /* 0x000fe200077c1270 */
[C---:B0-----:R-:W-:Y:S01]  /*7ee60*/  IMAD.WIDE R6, R30.reuse, 0x2, R52 ;  /* 0x000000021e067825 */ /* 0x041fe200078e0234 */
[----:B------:R-:W-:-:S04]  /*7ee70*/  IADD3 R30, R30, c[0x0][0x198], RZ ;  /* 0x000066001e1e7a10 */ /* 0x000fc80007ffe0ff */
[----:B------:R0:W-:Y:S04]  /*7ee80*/  @P1 STG.E.U16 [R6.64], R56 ;  /* 0x0000003806001986 */ /* 0x0001e8000c101504 */
[----:B---3--:R1:W-:Y:S01]  /*7ee90*/  @P2 STG.E.U16 [R4.64], R58 ;  /* 0x0000003a04002986 */ /* 0x0083e2000c101504 */
[----:B------:R-:W-:Y:S02]  /*7eea0*/  ISETP.LT.AND P2, PT, R60, c[0x0][0x178], !P3 ;  /* 0x00005e003c007a0c */ /* 0x000fe40005f41270 */
[----:B------:R-:W-:Y:S01]  /*7eeb0*/  PRMT R28, R56, 0x7632, R28 ;  /* 0x00007632381c7816 */ /* 0x000fe2000000001c */
[----:B0-----:R-:W-:Y:S01]  /*7eec0*/  IMAD.WIDE R6, R30, 0x2, R52 ;  /* 0x000000021e067825 */ /* 0x001fe200078e0234 */
[----:B-1----:R-:W-:Y:S02]  /*7eed0*/  PRMT R5, R58, 0x7632, R5 ;  /* 0x000076323a057816 */ /* 0x002fe40000000005 */
[----:B------:R-:W3:Y:S01]  /*7eee0*/  LDL.LU R58, [R1+0x1e0] ;  /* 0x0001e000013a7983 */ /* 0x000ee20000300800 */
[----:B------:R-:W-:-:S03]  /*7eef0*/  IADD3 R4, R30, c[0x0][0x198], RZ ;  /* 0x000066001e047a10 */ /* 0x000fc60007ffe0ff */
[----:B------:R-:W3:Y:S04]  /*7ef00*/  LDL.LU R55, [R1+0x2550] ;  /* 0x0025500001377983 */ /* 0x000ee80000300800 */
[----:B------:R0:W-:Y:S02]  /*7ef10*/  @P5 STG.E.U16 [R6.64], R28 ;  /* 0x0000001c06005986 */ /* 0x0001e4000c101504 */
[----:B0-----:R-:W-:Y:S01]  /*7ef20*/  IMAD.WIDE R6, R4, 0x2, R52 ;  /* 0x0000000204067825 */ /* 0x001fe200078e0234 */
[----:B----4-:R-:W-:-:S03]  /*7ef30*/  ISETP.GE.AND P1, PT, R31, c[0x0][0x17c], PT ;  /* 0x00005f001f007a0c */ /* 0x010fc60003f26270 */
[----:B------:R-:W-:Y:S01]  /*7ef40*/  IMAD.WIDE R30, R30, 0x2, R2 ;  /* 0x000000021e1e7825 */ /* 0x000fe200078e0202 */
[----:B--2---:R-:W-:Y:S02]  /*7ef50*/  ISETP.GE.AND P5, PT, R54, c[0x0][0x17c], PT ;  /* 0x00005f0036007a0c */ /* 0x004fe40003fa6270 */
[----:B------:R-:W2:Y:S04]  /*7ef60*/  LDL.LU R54, [R1+0x2554] ;  /* 0x0025540001367983 */ /* 0x000ea80000300800 */
[----:B------:R0:W-:Y:S04]  /*7ef70*/  @P6 STG.E.U16 [R30.64], R5 ;  /* 0x000000051e006986 */ /* 0x0001e8000c101504 */
[----:B------:R1:W-:Y:S01]  /*7ef80*/  @P2 STG.E.U16 [R6.64], R59 ;  /* 0x0000003b06002986 */ /* 0x0003e2000c101504 */
[----:B0-----:R-:W-:-:S03]  /*7ef90*/  PRMT R5, R59, 0x7632, R5 ;  /* 0x000076323b057816 */ /* 0x001fc60000000005 */
[----:B-1----:R-:W4:Y:S01]  /*7efa0*/  LDL.LU R59, [R1+0x1b0] ;  /* 0x0001b000013b7983 */ /* 0x002f220000300800 */
[C---:B------:R-:W-:Y:S02]  /*7efb0*/  ISETP.LT.AND P3, PT, R51.reuse, c[0x0][0x178], !P3 ;  /* 0x00005e0033007a0c */ /* 0x040fe40005f61270 */
[----:B------:R-:W-:Y:S02]  /*7efc0*/  ISETP.LT.AND P6, PT, R60, c[0x0][0x178], !P0 ;  /* 0x00005e003c007a0c */ /* 0x000fe400047c1270 */
[C---:B------:R-:W-:Y:S01]  /*7efd0*/  ISETP.LT.AND P0, PT, R51.reuse, c[0x0][0x178], !P0 ;  /* 0x00005e0033007a0c */ /* 0x040fe20004701270 */
[C---:B------:R-:W-:Y:S01]  /*7efe0*/  IMAD.WIDE R30, R4.reuse, 0x2, R2 ;  /* 0x00000002041e7825 */ /* 0x040fe200078e0202 */
[----:B------:R-:W-:Y:S02]  /*7eff0*/  IADD3 R7, R4, c[0x0][0x198], RZ ;  /* 0x0000660004077a10 */ /* 0x000fe40007ffe0ff */
[----:B------:R-:W-:Y:S02]  /*7f000*/  ISETP.LT.AND P2, PT, R60, c[0x0][0x178], !P4 ;  /* 0x00005e003c007a0c */ /* 0x000fe40006741270 */
[----:B------:R-:W-:Y:S01]  /*7f010*/  ISETP.LT.AND P4, PT, R51, c[0x0][0x178], !P4 ;  /* 0x00005e0033007a0c */ /* 0x000fe20006781270 */
[----:B------:R-:W-:Y:S01]  /*7f020*/  IMAD.WIDE R28, R7, 0x2, R52 ;  /* 0x00000002071c7825 */ /* 0x000fe200078e0234 */
[----:B------:R-:W-:Y:S01]  /*7f030*/  PRMT R4, R57, 0x7632, R4 ;  /* 0x0000763239047816 */ /* 0x000fe20000000004 */
[----:B------:R0:W-:Y:S01]  /*7f040*/  @P3 STG.E.U16 [R30.64], R57 ;  /* 0x000000391e003986 */ /* 0x0001e2000c101504 */
[----:B------:R-:W-:-:S03]  /*7f050*/  IADD3 R6, R7, c[0x0][0x198], RZ ;  /* 0x0000660007067a10 */ /* 0x000fc60007ffe0ff */
[----:B------:R1:W-:Y:S01]  /*7f060*/  @P6 STG.E.U16 [R28.64], R5 ;  /* 0x000000051c006986 */ /* 0x0003e2000c101504 */
[----:B0-----:R-:W-:-:S03]  /*7f070*/  IMAD.WIDE R30, R7, 0x2, R2 ;  /* 0x00000002071e7825 */ /* 0x001fc600078e0202 */
[----:B------:R-:W4:Y:S01]  /*7f080*/  LDL.LU R57, [R1+0x2558] ;  /* 0x0025580001397983 */ /* 0x000f220000300800 */
[----:B-1----:R-:W-:-:S03]  /*7f090*/  IMAD.WIDE R28, R6, 0x2, R52 ;  /* 0x00000002061c7825 */ /* 0x002fc600078e0234 */
[----:B------:R0:W-:Y:S01]  /*7f0a0*/  @P0 STG.E.U16 [R30.64], R4 ;  /* 0x000000041e000986 */ /* 0x0001e2000c101504 */
[----:B------:R-:W-:Y:S02]  /*7f0b0*/  ISETP.LT.AND P0, PT, R60, c[0x0][0x178], !P1 ;  /* 0x00005e003c007a0c */ /* 0x000fe40004f01270 */
[----:B------:R-:W-:Y:S01]  /*7f0c0*/  ISETP.LT.AND P1, PT, R51, c[0x0][0x178], !P1 ;  /* 0x00005e0033007a0c */ /* 0x000fe20004f21270 */
[----:B------:R-:W4:Y:S04]  /*7f0d0*/  LDL.LU R56, [R1+0x255c] ;  /* 0x00255c0001387983 */ /* 0x000f280000300800 */
[----:B---3--:R1:W-:Y:S01]  /*7f0e0*/  @P2 STG.E.U16 [R28.64], R58 ;  /* 0x0000003a1c002986 */ /* 0x0083e2000c101504 */
[C---:B0-----:R-:W-:Y:S01]  /*7f0f0*/  IMAD.WIDE R4, R6.reuse, 0x2, R2 ;  /* 0x0000000206047825 */ /* 0x041fe200078e0202 */
[----:B------:R-:W-:-:S04]  /*7f100*/  IADD3 R6, R6, c[0x0][0x198], RZ ;  /* 0x0000660006067a10 */ /* 0x000fc80007ffe0ff */
[----:B------:R0:W-:Y:S01]  /*7f110*/  @P4 STG.E.U16 [R4.64], R16 ;  /* 0x0000001004004986 */ /* 0x0001e2000c101504 */
[----:B------:R-:W-:Y:S01]  /*7f120*/  ISETP.LT.AND P4, PT, R60, c[0x0][0x178], !P5 ;  /* 0x00005e003c007a0c */ /* 0x000fe20006f81270 */
[----:B-1----:R-:W-:Y:S01]  /*7f130*/  IMAD.WIDE R28, R6, 0x2, R52 ;  /* 0x00000002061c7825 */ /* 0x002fe200078e0234 */
[----:B------:R-:W-:Y:S02]  /*7f140*/  ISETP.LT.AND P5, PT, R51, c[0x0][0x178], !P5 ;  /* 0x00005e0033007a0c */ /* 0x000fe40006fa1270 */
[----:B------:R-:W-:Y:S02]  /*7f150*/  ISETP.GE.AND P3, PT, R55, c[0x0][0x17c], PT ;  /* 0x00005f0037007a0c */ /* 0x000fe40003f66270 */
[----:B------:R-:W3:Y:S01]  /*7f160*/  LDL.LU R55, [R1+0x2560] ;  /* 0x0025600001377983 */ /* 0x000ee20000300800 */
[----:B0-----:R-:W-:Y:S02]  /*7f170*/  PRMT R5, R58, 0x7632, R5 ;  /* 0x000076323a057816 */ /* 0x001fe40000000005 */
[C---:B------:R-:W-:Y:S01]  /*7f180*/  IADD3 R4, R6.reuse, c[0x0][0x198], RZ ;  /* 0x0000660006047a10 */ /* 0x040fe20007ffe0ff */
[----:B------:R-:W-:Y:S01]  /*7f190*/  IMAD.WIDE R6, R6, 0x2, R2 ;  /* 0x0000000206067825 */ /* 0x000fe200078e0202 */
[----:B------:R-:W-:Y:S01]  /*7f1a0*/  PRMT R16, R16, 0x7632, R16 ;  /* 0x0000763210107816 */ /* 0x000fe20000000010 */
[----:B------:R0:W-:Y:S04]  /*7f1b0*/  @P0 STG.E.U16 [R28.64], R5 ;  /* 0x000000051c000986 */ /* 0x0001e8000c101504 */
[----:B------:R1:W-:Y:S01]  /*7f1c0*/  @P1 STG.E.U16 [R6.64], R16 ;  /* 0x0000001006001986 */ /* 0x0003e2000c101504 */
[----:B------:R-:W-:Y:S01]  /*7f1d0*/  ISETP.LT.AND P1, PT, R60, c[0x0][0x178], !P3 ;  /* 0x00005e003c007a0c */ /* 0x000fe20005f21270 */
[----:B0-----:R-:W-:-:S04]  /*7f1e0*/  IMAD.WIDE R28, R4, 0x2, R52 ;  /* 0x00000002041c7825 */ /* 0x001fc800078e0234 */
[C---:B-1----:R-:W-:Y:S01]  /*7f1f0*/  IMAD.WIDE R6, R4.reuse, 0x2, R2 ;  /* 0x0000000204067825 */ /* 0x042fe200078e0202 */
[----:B------:R-:W-:Y:S02]  /*7f200*/  IADD3 R4, R4, c[0x0][0x198], RZ ;  /* 0x0000660004047a10 */ /* 0x000fe40007ffe0ff */
[----:B--2---:R-:W-:Y:S02]  /*7f210*/  ISETP.GE.AND P6, PT, R54, c[0x0][0x17c], PT ;  /* 0x00005f0036007a0c */ /* 0x004fe40003fc6270 */
[----:B------:R-:W2:Y:S04]  /*7f220*/  LDL.LU R54, [R1+0x2564] ;  /* 0x0025640001367983 */ /* 0x000ea80000300800 */
[----:B------:R-:W2:Y:S04]  /*7f230*/  LDL.LU R31, [R1+0x2568] ;  /* 0x00256800011f7983 */ /* 0x000ea80000300800 */
[----:B----4-:R0:W-:Y:S04]  /*7f240*/  @P4 STG.E.U16 [R28.64], R59 ;  /* 0x0000003b1c004986 */ /* 0x0101e8000c101504 */
[----:B------:R1:W-:Y:S04]  /*7f250*/  @P5 STG.E.U16 [R6.64], R20 ;  /* 0x0000001406005986 */ /* 0x0003e8000c101504 */
[----:B0-----:R-:W4:Y:S01]  /*7f260*/  LDL.LU R29, [R1+0x256c] ;  /* 0x00256c00011d7983 */ /* 0x001f220000300800 */
[----:B------:R-:W-:Y:S01]  /*7f270*/  PRMT R28, R59, 0x7632, R28 ;  /* 0x000076323b1c7816 */ /* 0x000fe2000000001c */
[----:B-1----:R-:W-:-:S02]  /*7f280*/  IMAD.WIDE R6, R4, 0x2, R52 ;  /* 0x0000000204067825 */ /* 0x002fc400078e0234 */
[----:B------:R-:W2:Y:S04]  /*7f290*/  LDL.LU R30, [R1+0x2570] ;  /* 0x00257000011e7983 */ /* 0x000ea80000300800 */
[----:B------:R0:W-:Y:S04]  /*7f2a0*/  @P1 STG.E.U16 [R6.64], R28 ;  /* 0x0000001c06001986 */ /* 0x0001e8000c101504 */
[----:B0-----:R-:W2:Y:S01]  /*7f2b0*/  LDL.LU R28, [R1+0x2574] ;  /* 0x00257400011c7983 */ /* 0x001ea20000300800 */
[----:B------:R-:W-:Y:S02]  /*7f2c0*/  ISETP.LT.AND P3, PT, R51, c[0x0][0x178], !P3 ;  /* 0x00005e0033007a0c */ /* 0x000fe40005f61270 */
[C---:B------:R-:W-:Y:S01]  /*7f2d0*/  IADD3 R16, R4.reuse, c[0x0][0x198], RZ ;  /* 0x0000660004107a10 */ /* 0x040fe20007ffe0ff */
[----:B------:R-:W-:Y:S01]  /*7f2e0*/  IMAD.WIDE R4, R4, 0x2, R2 ;  /* 0x0000000204047825 */ /* 0x000fe200078e0202 */
[----:B------:R-:W-:Y:S01]  /*7f2f0*/  ISETP.LT.AND P5, PT, R60, c[0x0][0x178], !P6 ;  /* 0x00005e003c007a0c */ /* 0x000fe200077a1270 */
[----:B------:R-:W2:Y:S01]  /*7f300*/  LDL.LU R58, [R1+0x1e4] ;  /* 0x0001e400013a7983 */ /* 0x000ea20000300800 */
[----:B------:R-:W-:-:S02]  /*7f310*/  PRMT R20, R20, 0x7632, R20 ;  /* 0x0000763214147816 */ /* 0x000fc40000000014 */
[----:B------:R-:W-:Y:S02]  /*7f320*/  ISETP.LT.AND P6, PT, R51, c[0x0][0x178], !P6 ;  /* 0x00005e0033007a0c */ /* 0x000fe400077c1270 */
[----:B------:R-:W-:-:S03]  /*7f330*/  ISETP.GE.AND P2, PT, R57, c[0x0][0x17c], PT ;  /* 0x00005f0039007a0c */ /* 0x000fc60003f46270 */
[----:B------:R0:W-:Y:S01]  /*7f340*/  @P3 STG.E.U16 [R4.64], R20 ;  /* 0x0000001404003986 */ /* 0x0001e2000c101504 */
[----:B------:R-:W-:Y:S01]  /*7f350*/  ISETP.LT.AND P3, PT, R60, c[0x0][0x178], !P2 ;  /* 0x00005e003c007a0c */ /* 0x000fe20005761270 */
[----:B------:R-:W-:Y:S01]  /*7f360*/  IMAD.WIDE R6, R16, 0x2, R52 ;  /* 0x0000000210067825 */ /* 0x000fe200078e0234 */
[----:B------:R-:W-:Y:S02]  /*7f370*/  ISETP.LT.AND P2, PT, R51, c[0x0][0x178], !P2 ;  /* 0x00005e0033007a0c */ /* 0x000fe40005741270 */
[----:B------:R-:W-:Y:S02]  /*7f380*/  ISETP.GE.AND P0, PT, R56, c[0x0][0x17c], PT ;  /* 0x00005f0038007a0c */ /* 0x000fe40003f06270 */
[----:B------:R1:W-:Y:S01]  /*7f390*/  @P5 STG.E.U16 [R6.64], R8 ;  /* 0x0000000806005986 */ /* 0x0003e2000c101504 */
[C---:B0-----:R-:W-:Y:S01]  /*7f3a0*/  IMAD.WIDE R4, R16.reuse, 0x2, R2 ;  /* 0x0000000210047825 */ /* 0x041fe200078e0202 */
[----:B------:R-:W-:Y:S02]  /*7f3b0*/  IADD3 R16, R16, c[0x0][0x198], RZ ;  /* 0x0000660010107a10 */ /* 0x000fe40007ffe0ff */
[----:B------:R-:W-:-:S02]  /*7f3c0*/  PRMT R20, R8, 0x7632, R20 ;  /* 0x0000763208147816 */ /* 0x000fc40000000014 */
[----:B------:R0:W-:Y:S01]  /*7f3d0*/  @P6 STG.E.U16 [R4.64], R24 ;  /* 0x0000001804006986 */ /* 0x0001e2000c101504 */
[----:B------:R-:W-:Y:S01]  /*7f3e0*/  ISETP.LT.AND P5, PT, R60, c[0x0][0x178], !P0 ;  /* 0x00005e003c007a0c */ /* 0x000fe200047a1270 */
[C---:B-1----:R-:W-:Y:S01]  /*7f3f0*/  IMAD.WIDE R6, R16.reuse, 0x2, R52 ;  /* 0x0000000210067825 */ /* 0x042fe200078e0234 */
[----:B---3--:R-:W-:Y:S02]  /*7f400*/  ISETP.GE.AND P4, PT, R55, c[0x0][0x17c], PT ;  /* 0x00005f0037007a0c */ /* 0x008fe40003f86270 */
[----:B------:R-:W-:Y:S02]  /*7f410*/  IADD3 R8, R16, c[0x0][0x198], RZ ;  /* 0x0000660010087a10 */ /* 0x000fe40007ffe0ff */
[----:B------:R1:W-:Y:S01]  /*7f420*/  @P3 STG.E.U16 [R6.64], R20 ;  /* 0x0000001406003986 */ /* 0x0003e2000c101504 */
[----:B0-----:R-:W-:Y:S01]  /*7f430*/  PRMT R24, R24, 0x7632, R24 ;  /* 0x0000763218187816 */ /* 0x001fe20000000018 */
[----:B------:R-:W-:Y:S01]  /*7f440*/  IMAD.WIDE R4, R16, 0x2, R2 ;  /* 0x0000000210047825 */ /* 0x000fe200078e0202 */
[----:B------:R-:W-:-:S04]  /*7f450*/  ISETP.LT.AND P0, PT, R51, c[0x0][0x178], !P0 ;  /* 0x00005e0033007a0c */ /* 0x000fc80004701270 */
[----:B------:R0:W-:Y:S01]  /*7f460*/  @P2 STG.E.U16 [R4.64], R24 ;  /* 0x0000001804002986 */ /* 0x0001e2000c101504 */
[----:B------:R-:W-:Y:S01]  /*7f470*/  ISETP.LT.AND P2, PT, R60, c[0x0][0x178], !P4 ;  /* 0x00005e003c007a0c */ /* 0x000fe20006741270 */
[C---:B-1----:R-:W-:Y:S01]  /*7f480*/  IMAD.WIDE R6, R8.reuse, 0x2, R52 ;  /* 0x0000000208067825 */ /* 0x042fe200078e0234 */
[----:B------:R-:W-:-:S04]  /*7f490*/  IADD3 R16, R8, c[0x0][0x198], RZ ;  /* 0x0000660008107a10 */ /* 0x000fc80007ffe0ff */
[----:B------:R1:W-:Y:S01]  /*7f4a0*/  @P5 STG.E.U16 [R6.64], R12 ;  /* 0x0000000c06005986 */ /* 0x0003e2000c101504 */
[----:B0-----:R-:W-:Y:S01]  /*7f4b0*/  IMAD.WIDE R4, R8, 0x2, R2 ;  /* 0x0000000208047825 */ /* 0x001fe200078e0202 */
[----:B-1----:R-:W-:-:S03]  /*7f4c0*/  PRMT R12, R12, 0x7632, R12 ;  /* 0x000076320c0c7816 */ /* 0x002fc6000000000c */
[----:B------:R-:W-:Y:S01]  /*7f4d0*/  IMAD.WIDE R6, R16, 0x2, R52 ;  /* 0x0000000210067825 */ /* 0x000fe200078e0234 */
[----:B------:R0:W-:Y:S04]  /*7f4e0*/  @P0 STG.E.U16 [R4.64], R32 ;  /* 0x0000002004000986 */ /* 0x0001e8000c101504 */
[----:B------:R1:W-:Y:S01]  /*7f4f0*/  @P2 STG.E.U16 [R6.64], R12 ;  /* 0x0000000c06002986 */ /* 0x0003e2000c101504 */
[----:B----4-:R-:W-:-:S03]  /*7f500*/  ISETP.GE.AND P3, PT, R29, c[0x0][0x17c], PT ;  /* 0x00005f001d007a0c */ /* 0x010fc60003f66270 */
[----:B------:R-:W3:Y:S04]  /*7f510*/  LDL.LU R29, [R1+0x2578] ;  /* 0x00257800011d7983 */ /* 0x000ee80000300800 */
[----:B------:R-:W4:Y:S04]  /*7f520*/  LDL.LU R20, [R1+0x257c] ;  /* 0x00257c0001147983 */ /* 0x000f280000300800 */
[----:B------:R-:W3:Y:S01]  /*7f530*/  LDL.LU R59, [R1+0x1b4] ;  /* 0x0001b400013b7983 */ /* 0x000ee20000300800 */
[----:B--2---:R-:W-:-:S03]  /*7f540*/  ISETP.GE.AND P2, PT, R28, c[0x0][0x17c], PT ;  /* 0x00005f001c007a0c */ /* 0x004fc60003f46270 */
[----:B------:R-:W2:Y:S04]  /*7f550*/  LDL.LU R28, [R1+0x2580] ;  /* 0x00258000011c7983 */ /* 0x000ea80000300800 */
[----:B------:R-:W2:Y:S01]  /*7f560*/  LDL.LU R24, [R1+0x2584] ;  /* 0x0025840001187983 */ /* 0x000ea20000300800 */
[----:B------:R-:W-:Y:S02]  /*7f570*/  ISETP.GE.AND P1, PT, R54, c[0x0][0x17c], PT ;  /* 0x00005f0036007a0c */ /* 0x000fe40003f26270 */
[C---:B------:R-:W-:Y:S02]  /*7f580*/  ISETP.LT.AND P4, PT, R51.reuse, c[0x0][0x178], !P4 ;  /* 0x00005e0033007a0c */ /* 0x040fe40006781270 */
[----:B------:R-:W-:Y:S02]  /*7f590*/  ISETP.LT.AND P5, PT, R60, c[0x0][0x178], !P1 ;  /* 0x00005e003c007a0c */ /* 0x000fe40004fa1270 */
[C---:B------:R-:W-:Y:S01]  /*7f5a0*/  IADD3 R8, R16.reuse, c[0x0][0x198], RZ ;  /* 0x0000660010087a10 */ /* 0x040fe20007ffe0ff */
[----:B0-----:R-:W-:Y:S01]  /*7f5b0*/  IMAD.WIDE R4, R16, 0x2, R2 ;  /* 0x0000000210047825 */ /* 0x001fe200078e0202 */
[----:B------:R-:W-:-:S02]  /*7f5c0*/  ISETP.LT.AND P1, PT, R51, c[0x0][0x178], !P1 ;  /* 0x00005e0033007a0c */ /* 0x000fc40004f21270 */
[----:B------:R-:W-:Y:S01]  /*7f5d0*/  PRMT R32, R32, 0x7632, R32 ;  /* 0x0000763220207816 */ /* 0x000fe20000000020 */
[----:B-1----:R-:W-:Y:S01]  /*7f5e0*/  IMAD.WIDE R6, R8, 0x2, R52 ;  /* 0x0000000208067825 */ /* 0x002fe200078e0234 */
[----:B------:R-:W-:-:S03]  /*7f5f0*/  ISETP.GE.AND P6, PT, R31, c[0x0][0x17c], PT ;  /* 0x00005f001f007a0c */ /* 0x000fc60003fc6270 */
[----:B------:R0:W-:Y:S01]  /*7f600*/  @P4 STG.E.U16 [R4.64], R32 ;  /* 0x0000002004004986 */ /* 0x0001e2000c101504 */
[----:B------:R-:W-:Y:S02]  /*7f610*/  ISETP.LT.AND P4, PT, R60, c[0x0][0x178], !P6 ;  /* 0x00005e003c007a0c */ /* 0x000fe40007781270 */
[----:B------:R-:W-:Y:S01]  /*7f620*/  ISETP.LT.AND P6, PT, R51, c[0x0][0x178], !P6 ;  /* 0x00005e0033007a0c */ /* 0x000fe200077c1270 */
[----:B------:R1:W-:Y:S01]  /*7f630*/  @P5 STG.E.U16 [R6.64], R58 ;  /* 0x0000003a06005986 */ /* 0x0003e2000c101504 */
[----:B------:R-:W-:Y:S01]  /*7f640*/  PRMT R12, R58, 0x7632, R12 ;  /* 0x000076323a0c7816 */ /* 0x000fe2000000000c */
[C---:B0-----:R-:W-:Y:S01]  /*7f650*/  IMAD.WIDE R4, R8.reuse, 0x2, R2 ;  /* 0x0000000208047825 */ /* 0x041fe200078e0202 */
[----:B-1----:R-:W-:-:S04]  /*7f660*/  IADD3 R6, R8, c[0x0][0x198], RZ ;  /* 0x0000660008067a10 */ /* 0x002fc80007ffe0ff */
[----:B------:R0:W-:Y:S01]  /*7f670*/  @P1 STG.E.U16 [R4.64], R17 ;  /* 0x0000001104001986 */ /* 0x0001e2000c101504 */
[----:B------:R-:W-:Y:S02]  /*7f680*/  ISETP.LT.AND P1, PT, R60, c[0x0][0x178], !P3 ;  /* 0x00005e003c007a0c */ /* 0x000fe40005f21270 */
[----:B------:R-:W-:Y:S02]  /*7f690*/  IADD3 R8, R6, c[0x0][0x198], RZ ;  /* 0x0000660006087a10 */ /* 0x000fe40007ffe0ff */
[----:B------:R-:W-:Y:S01]  /*7f6a0*/  ISETP.GE.AND P0, PT, R30, c[0x0][0x17c], PT ;  /* 0x00005f001e007a0c */ /* 0x000fe20003f06270 */
[----:B0-----:R-:W-:Y:S01]  /*7f6b0*/  IMAD.WIDE R4, R6, 0x2, R52 ;  /* 0x0000000206047825 */ /* 0x001fe200078e0234 */
[----:B------:R-:W-:-:S03]  /*7f6c0*/  PRMT R17, R17, 0x7632, R17 ;  /* 0x0000763211117816 */ /* 0x000fc60000000011 */
[----:B------:R-:W-:Y:S01]  /*7f6d0*/  IMAD.WIDE R6, R6, 0x2, R2 ;  /* 0x0000000206067825 */ /* 0x000fe200078e0202 */
[----:B------:R0:W-:Y:S01]  /*7f6e0*/  @P4 STG.E.U16 [R4.64], R12 ;  /* 0x0000000c04004986 */ /* 0x0001e2000c101504 */
[----:B------:R-:W-:-:S03]  /*7f6f0*/  ISETP.LT.AND P3, PT, R51, c[0x0][0x178], !P3 ;  /* 0x00005e0033007a0c */ /* 0x000fc60005f61270 */
[----:B------:R1:W-:Y:S01]  /*7f700*/  @P6 STG.E.U16 [R6.64], R17 ;  /* 0x0000001106006986 */ /* 0x0003e2000c101504 */
[----:B------:R-:W-:Y:S01]  /*7f710*/  ISETP.LT.AND P6, PT, R60, c[0x0][0x178], !P0 ;  /* 0x00005e003c007a0c */ /* 0x000fe200047c1270 */
[C---:B0-----:R-:W-:Y:S01]  /*7f720*/  IMAD.WIDE R4, R8.reuse, 0x2, R52 ;  /* 0x0000000208047825 */ /* 0x041fe200078e0234 */
[----:B------:R-:W-:-:S03]  /*7f730*/  IADD3 R12, R8, c[0x0][0x198], RZ ;  /* 0x00006600080c7a10 */ /* 0x000fc60007ffe0ff */
[----:B-1----:R-:W-:Y:S01]  /*7f740*/  IMAD.WIDE R6, R8, 0x2, R2 ;  /* 0x0000000208067825 */ /* 0x002fe200078e0202 */
[----:B----4-:R-:W-:Y:S02]  /*7f750*/  ISETP.GE.AND P4, PT, R20, c[0x0][0x17c], PT ;  /* 0x00005f0014007a0c */ /* 0x010fe40003f86270 */
[----:B------:R-:W4:Y:S01]  /*7f760*/  LDL.LU R20, [R1+0x2590] ;  /* 0x0025900001147983 */ /* 0x000f220000300800 */
[----:B---3--:R-:W-:-:S03]  /*7f770*/  PRMT R16, R59, 0x7632, R16 ;  /* 0x000076323b107816 */ /* 0x008fc60000000010 */
[----:B------:R0:W-:Y:S04]  /*7f780*/  @P1 STG.E.U16 [R4.64], R59 ;  /* 0x0000003b04001986 */ /* 0x0001e8000c101504 */
[----:B------:R-:W-:Y:S04]  /*7f790*/  @P3 STG.E.U16 [R6.64], R21 ;  /* 0x0000001506003986 */ /* 0x000fe8000c101504 */
[----:B------:R-:W3:Y:S01]  /*7f7a0*/  LDL.LU R17, [R1+0x2594] ;  /* 0x0025940001117983 */ /* 0x000ee20000300800 */
[----:B0-----:R-:W-:-:S05]  /*7f7b0*/  IMAD.WIDE R4, R12, 0x2, R52 ;  /* 0x000000020c047825 */ /* 0x001fca00078e0234 */
[----:B------:R0:W-:Y:S01]  /*7f7c0*/  @P6 STG.E.U16 [R4.64], R16 ;  /* 0x0000001004006986 */ /* 0x0001e2000c101504 */
[----:B--2---:R-:W-:-:S03]  /*7f7d0*/  ISETP.GE.AND P6, PT, R24, c[0x0][0x17c], PT ;  /* 0x00005f0018007a0c */ /* 0x004fc60003fc6270 */
[----:B------:R-:W2:Y:S04]  /*7f7e0*/  LDL.LU R24, [R1+0x25a0] ;  /* 0x0025a00001187983 */ /* 0x000ea80000300800 */
[----:B0-----:R-:W2:Y:S01]  /*7f7f0*/  LDL.LU R16, [R1+0x25a4] ;  /* 0x0025a40001107983 */ /* 0x001ea20000300800 */
[----:B------:R-:W-:Y:S01]  /*7f800*/  ISETP.LT.AND P0, PT, R51, c[0x0][0x178], !P0 ;  /* 0x00005e0033007a0c */ /* 0x000fe20004701270 */
[----:B------:R-:W-:Y:S01]  /*7f810*/  IMAD.WIDE R6, R12, 0x2, R2 ;  /* 0x000000020c067825 */ /* 0x000fe200078e0202 */
[----:B------:R-:W-:Y:S01]  /*7f820*/  ISETP.LT.AND P3, PT, R60, c[0x0][0x178], !P2 ;  /* 0x00005e003c007a0c */ /* 0x000fe20005761270 */
[----:B------:R-:W2:Y:S01]  /*7f830*/  LDL.LU R58, [R1+0x1e8] ;  /* 0x0001e800013a7983 */ /* 0x000ea20000300800 */
[----:B------:R-:W-:Y:S02]  /*7f840*/  PRMT R21, R21, 0x7632, R21 ;  /* 0x0000763215157816 */ /* 0x000fe40000000015 */
[----:B------:R-:W-:-:S02]  /*7f850*/  ISETP.LT.AND P2, PT, R51, c[0x0][0x178], !P2 ;  /* 0x00005e0033007a0c */ /* 0x000fc40005741270 */
[----:B------:R-:W-:Y:S02]  /*7f860*/  ISETP.GE.AND P5, PT, R29, c[0x0][0x17c], PT ;  /* 0x00005f001d007a0c */ /* 0x000fe40003fa6270 */
[----:B------:R-:W-:-:S03]  /*7f870*/  IADD3 R8, R12, c[0x0][0x198], RZ ;  /* 0x000066000c087a10 */ /* 0x000fc60007ffe0ff */
[----:B------:R0:W-:Y:S01]  /*7f880*/  @P0 STG.E.U16 [R6.64], R21 ;  /* 0x0000001506000986 */ /* 0x0001e2000c101504 */
[----:B------:R-:W-:Y:S01]  /*7f890*/  ISETP.LT.AND P0, PT, R60, c[0x0][0x178], !P5 ;  /* 0x00005e003c007a0c */ /* 0x000fe20006f01270 */
[C---:B------:R-:W-:Y:S01]  /*7f8a0*/  IMAD.WIDE R4, R8.reuse, 0x2, R52 ;  /* 0x0000000208047825 */ /* 0x040fe200078e0234 */
[----:B------:R-:W-:Y:S02]  /*7f8b0*/  ISETP.LT.AND P5, PT, R51, c[0x0][0x178], !P5 ;  /* 0x00005e0033007a0c */ /* 0x000fe40006fa1270 */
[C---:B------:R-:W-:Y:S02]  /*7f8c0*/  IADD3 R12, R8.reuse, c[0x0][0x198], RZ ;  /* 0x00006600080c7a10 */ /* 0x040fe40007ffe0ff */
[----:B------:R1:W-:Y:S01]  /*7f8d0*/  @P3 STG.E.U16 [R4.64], R9 ;  /* 0x0000000904003986 */ /* 0x0003e2000c101504 */
[----:B0-----:R-:W-:Y:S01]  /*7f8e0*/  IMAD.WIDE R6, R8, 0x2, R2 ;  /* 0x0000000208067825 */ /* 0x001fe200078e0202 */
[----:B------:R-:W-:-:S04]  /*7f8f0*/  ISETP.LT.AND P3, PT, R60, c[0x0][0x178], !P4 ;  /* 0x00005e003c007a0c */ /* 0x000fc80006761270 */
[----:B------:R0:W-:Y:S01]  /*7f900*/  @P2 STG.E.U16 [R6.64], R25 ;  /* 0x0000001906002986 */ /* 0x0001e2000c101504 */
[----:B-1----:R-:W-:Y:S01]  /*7f910*/  PRMT R9, R9, 0x7632, R9 ;  /* 0x0000763209097816 */ /* 0x002fe20000000009 */
[----:B------:R-:W-:Y:S01]  /*7f920*/  IMAD.WIDE R4, R12, 0x2, R52 ;  /* 0x000000020c047825 */ /* 0x000fe200078e0234 */
[----:B------:R-:W-:Y:S02]  /*7f930*/  ISETP.GE.AND P1, PT, R28, c[0x0][0x17c], PT ;  /* 0x00005f001c007a0c */ /* 0x000fe40003f26270 */
[C---:B------:R-:W-:Y:S02]  /*7f940*/  IADD3 R8, R12.reuse, c[0x0][0x198], RZ ;  /* 0x000066000c087a10 */ /* 0x040fe40007ffe0ff */
        /* <DEDUP_REMOVED lines=15> */
[----:B------:R-:W4:Y:S01]  /*7fa40*/  LDL.LU R20, [R1+0x25a8] ;  /* 0x0025a80001147983 */ /* 0x000f220000300800 */
[----:B---3--:R-:W-:-:S03]  /*7fa50*/  ISETP.GE.AND P0, PT, R17, c[0x0][0x17c], PT ;  /* 0x00005f0011007a0c */ /* 0x008fc60003f06270 */
[----:B------:R-:W3:Y:S04]  /*7fa60*/  LDL.LU R17, [R1+0x25ac] ;  /* 0x0025ac0001117983 */ /* 0x000ee80000300800 */
[----:B------:R-:W3:Y:S01]  /*7fa70*/  LDL.LU R59, [R1+0x1b8] ;  /* 0x0001b800013b7983 */ /* 0x000ee20000300800 */
[----:B--2---:R-:W-:-:S03]  /*7fa80*/  ISETP.GE.AND P5, PT, R16, c[0x0][0x17c], PT ;  /* 0x00005f0010007a0c */ /* 0x004fc60003fa6270 */
[----:B------:R-:W2:Y:S01]  /*7fa90*/  LDL.LU R16, [R1+0x25b0] ;  /* 0x0025b00001107983 */ /* 0x000ea20000300800 */
[----:B------:R-:W-:Y:S02]  /*7faa0*/  ISETP.LT.AND P1, PT, R51, c[0x0][0x178], !P1 ;  /* 0x00005e0033007a0c */ /* 0x000fe40004f21270 */
[----:B------:R-:W-:Y:S01]  /*7fab0*/  ISETP.LT.AND P3, PT, R60, c[0x0][0x178], !P6 ;  /* 0x00005e003c007a0c */ /* 0x000fe20007761270 */
[----:B0-----:R-:W-:Y:S01]  /*7fac0*/  IMAD.WIDE R6, R9, 0x2, R2 ;  /* 0x0000000209067825 */ /* 0x001fe200078e0202 */
[----:B------:R-:W-:Y:S01]  /*7fad0*/  ISETP.LT.AND P6, PT, R51, c[0x0][0x178], !P6 ;  /* 0x00005e0033007a0c */ /* 0x000fe200077c1270 */
[----:B-1----:R-:W2:Y:S01]  /*7fae0*/  LDL.LU R13, [R1+0x25b4] ;  /* 0x0025b400010d7983 */ /* 0x002ea20000300800 */
[----:B------:R-:W-:Y:S02]  /*7faf0*/  PRMT R33, R33, 0x7632, R33 ;  /* 0x0000763221217816 */ /* 0x000fe40000000021 */
[----:B------:R-:W-:-:S05]  /*7fb00*/  IADD3 R8, R9, c[0x0][0x198], RZ ;  /* 0x0000660009087a10 */ /* 0x000fca0007ffe0ff */
[----:B------:R0:W-:Y:S01]  /*7fb10*/  @P1 STG.E.U16 [R6.64], R33 ;  /* 0x0000002106001986 */ /* 0x0001e2000c101504 */
[----:B------:R-:W-:Y:S01]  /*7fb20*/  IMAD.WIDE R4, R8, 0x2, R52 ;  /* 0x0000000208047825 */ /* 0x000fe200078e0234 */
[----:B------:R-:W-:Y:S02]  /*7fb30*/  ISETP.LT.AND P1, PT, R60, c[0x0][0x178], !P2 ;  /* 0x00005e003c007a0c */ /* 0x000fe40005721270 */
[----:B------:R-:W-:Y:S02]  /*7fb40*/  ISETP.LT.AND P2, PT, R51, c[0x0][0x178], !P2 ;  /* 0x00005e0033007a0c */ /* 0x000fe40005741270 */
[C---:B------:R-:W-:Y:S01]  /*7fb50*/  IADD3 R9, R8.reuse, c[0x0][0x198], RZ ;  /* 0x0000660008097a10 */ /* 0x040fe20007ffe0ff */
[----:B------:R1:W-:Y:S01]  /*7fb60*/  @P3 STG.E.U16 [R4.64], R58 ;  /* 0x0000003a04003986 */ /* 0x0003e2000c101504 */
[----:B0-----:R-:W-:Y:S01]  /*7fb70*/  IMAD.WIDE R6, R8, 0x2, R2 ;  /* 0x0000000208067825 */ /* 0x001fe200078e0202 */
[----:B------:R-:W-:Y:S02]  /*7fb80*/  ISETP.LT.AND P3, PT, R60, c[0x0][0x178], !P0 ;  /* 0x00005e003c007a0c */ /* 0x000fe40004761270 */
[----:B------:R-:W-:-:S02]  /*7fb90*/  PRMT R12, R58, 0x7632, R12 ;  /* 0x000076323a0c7816 */ /* 0x000fc4000000000c */
[----:B------:R0:W-:Y:S01]  /*7fba0*/  @P6 STG.E.U16 [R6.64], R18 ;  /* 0x0000001206006986 */ /* 0x0001e2000c101504 */
[----:B------:R-:W-:Y:S01]  /*7fbb0*/  ISETP.LT.AND P6, PT, R51, c[0x0][0x178], !P0 ;  /* 0x00005e0033007a0c */ /* 0x000fe200047c1270 */
[C---:B-1----:R-:W-:Y:S01]  /*7fbc0*/  IMAD.WIDE R4, R9.reuse, 0x2, R52 ;  /* 0x0000000209047825 */ /* 0x042fe200078e0234 */
[----:B------:R-:W-:-:S04]  /*7fbd0*/  IADD3 R8, R9, c[0x0][0x198], RZ ;  /* 0x0000660009087a10 */ /* 0x000fc80007ffe0ff */
[----:B------:R1:W-:Y:S01]  /*7fbe0*/  @P1 STG.E.U16 [R4.64], R12 ;  /* 0x0000000c04001986 */ /* 0x0003e2000c101504 */
[----:B0-----:R-:W-:Y:S01]  /*7fbf0*/  PRMT R18, R18, 0x7632, R18 ;  /* 0x0000763212127816 */ /* 0x001fe20000000012 */
[----:B------:R-:W-:-:S05]  /*7fc00*/  IMAD.WIDE R6, R9, 0x2, R2 ;  /* 0x0000000209067825 */ /* 0x000fca00078e0202 */
[----:B------:R0:W-:Y:S01]  /*7fc10*/  @P2 STG.E.U16 [R6.64], R18 ;  /* 0x0000001206002986 */ /* 0x0001e2000c101504 */
[----:B-1----:R-:W-:-:S04]  /*7fc20*/  IMAD.WIDE R4, R8, 0x2, R52 ;  /* 0x0000000208047825 */ /* 0x002fc800078e0234 */
[----:B0-----:R-:W-:Y:S01]  /*7fc30*/  IMAD.WIDE R6, R8, 0x2, R2 ;  /* 0x0000000208067825 */ /* 0x001fe200078e0202 */
[----:B----4-:R-:W-:Y:S02]  /*7fc40*/  ISETP.GE.AND P0, PT, R20, c[0x0][0x17c], PT ;  /* 0x00005f0014007a0c */ /* 0x010fe40003f06270 */
[----:B------:R-:W4:Y:S01]  /*7fc50*/  LDL.LU R20, [R1+0x25b8] ;  /* 0x0025b80001147983 */ /* 0x000f220000300800 */
[----:B---3--:R-:W-:-:S03]  /*7fc60*/  ISETP.GE.AND P1, PT, R17, c[0x0][0x17c], PT ;  /* 0x00005f0011007a0c */ /* 0x008fc60003f26270 */
[----:B------:R-:W3:Y:S04]  /*7fc70*/  LDL.LU R17, [R1+0x25bc] ;  /* 0x0025bc0001117983 */ /* 0x000ee80000300800 */
[----:B------:R0:W-:Y:S04]  /*7fc80*/  @P3 STG.E.U16 [R4.64], R59 ;  /* 0x0000003b04003986 */ /* 0x0001e8000c101504 */
[----:B------:R1:W-:Y:S01]  /*7fc90*/  @P6 STG.E.U16 [R6.64], R22 ;  /* 0x0000001606006986 */ /* 0x0003e2000c101504 */
[----:B--2---:R-:W-:-:S03]  /*7fca0*/  ISETP.GE.AND P6, PT, R16, c[0x0][0x17c], PT ;  /* 0x00005f0010007a0c */ /* 0x004fc60003fc6270 */
[----:B------:R-:W2:Y:S01]  /*7fcb0*/  LDL.LU R16, [R1+0x25c0] ;  /* 0x0025c00001107983 */ /* 0x000ea20000300800 */
[----:B------:R-:W-:-:S04]  /*7fcc0*/  ISETP.GE.AND P4, PT, R24, c[0x0][0x17c], PT ;  /* 0x00005f0018007a0c */ /* 0x000fc80003f86270 */
[----:B------:R-:W-:Y:S02]  /*7fcd0*/  ISETP.LT.AND P2, PT, R60, c[0x0][0x178], !P4 ;  /* 0x00005e003c007a0c */ /* 0x000fe40006741270 */
[----:B------:R-:W-:Y:S02]  /*7fce0*/  ISETP.LT.AND P4, PT, R51, c[0x0][0x178], !P4 ;  /* 0x00005e0033007a0c */ /* 0x000fe40006781270 */
[----:B------:R-:W-:Y:S02]  /*7fcf0*/  IADD3 R9, R8, c[0x0][0x198], RZ ;  /* 0x0000660008097a10 */ /* 0x000fe40007ffe0ff */
[----:B------:R-:W-:Y:S02]  /*7fd00*/  ISETP.LT.AND P3, PT, R60, c[0x0][0x178], !P5 ;  /* 0x00005e003c007a0c */ /* 0x000fe40006f61270 */
[----:B------:R-:W-:Y:S01]  /*7fd10*/  PRMT R12, R59, 0x7632, R12 ;  /* 0x000076323b0c7816 */ /* 0x000fe2000000000c */
[----:B0-----:R-:W-:Y:S01]  /*7fd20*/  IMAD.WIDE R4, R9, 0x2, R52 ;  /* 0x0000000209047825 */ /* 0x001fe200078e0234 */
[----:B-1----:R-:W-:-:S02]  /*7fd30*/  PRMT R22, R22, 0x7632, R22 ;  /* 0x0000763216167816 */ /* 0x002fc40000000016 */
[C---:B------:R-:W-:Y:S01]  /*7fd40*/  IADD3 R8, R9.reuse, c[0x0][0x198], RZ ;  /* 0x0000660009087a10 */ /* 0x040fe20007ffe0ff */
[----:B------:R-:W-:Y:S01]  /*7fd50*/  IMAD.WIDE R6, R9, 0x2, R2 ;  /* 0x0000000209067825 */ /* 0x000fe200078e0202 */
[----:B------:R0:W-:Y:S01]  /*7fd60*/  @P2 STG.E.U16 [R4.64], R12 ;  /* 0x0000000c04002986 */ /* 0x0001e2000c101504 */
[----:B------:R-:W-:-:S03]  /*7fd70*/  ISETP.LT.AND P5, PT, R51, c[0x0][0x178], !P5 ;  /* 0x00005e0033007a0c */ /* 0x000fc60006fa1270 */
[----:B------:R1:W-:Y:S01]  /*7fd80*/  @P4 STG.E.U16 [R6.64], R22 ;  /* 0x0000001606004986 */ /* 0x0003e2000c101504 */
[----:B------:R-:W-:Y:S02]  /*7fd90*/  ISETP.LT.AND P4, PT, R60, c[0x0][0x178], !P0 ;  /* 0x00005e003c007a0c */ /* 0x000fe40004781270 */
[C---:B------:R-:W-:Y:S01]  /*7fda0*/  IADD3 R9, R8.reuse, c[0x0][0x198], RZ ;  /* 0x0000660008097a10 */ /* 0x040fe20007ffe0ff */
[C---:B0-----:R-:W-:Y:S01]  /*7fdb0*/  IMAD.WIDE R4, R8.reuse, 0x2, R52 ;  /* 0x0000000208047825 */ /* 0x041fe200078e0234 */
[----:B------:R-:W-:Y:S02]  /*7fdc0*/  ISETP.GE.AND P2, PT, R13, c[0x0][0x17c], PT ;  /* 0x00005f000d007a0c */ /* 0x000fe40003f46270 */
[----:B------:R-:W-:Y:S01]  /*7fdd0*/  ISETP.LT.AND P0, PT, R51, c[0x0][0x178], !P0 ;  /* 0x00005e0033007a0c */ /* 0x000fe20004701270 */
[----:B------:R-:W4:Y:S01]  /*7fde0*/  LDL.LU R13, [R1+0x25c4] ;  /* 0x0025c400010d7983 */ /* 0x000f220000300800 */
[----:B-1----:R-:W-:-:S03]  /*7fdf0*/  IMAD.WIDE R6, R8, 0x2, R2 ;  /* 0x0000000208067825 */ /* 0x002fc600078e0202 */
[----:B------:R0:W-:Y:S01]  /*7fe00*/  @P3 STG.E.U16 [R4.64], R10 ;  /* 0x0000000a04003986 */ /* 0x0001e2000c101504 */
[----:B------:R-:W-:-:S03]  /*7fe10*/  ISETP.LT.AND P3, PT, R60, c[0x0][0x178], !P1 ;  /* 0x00005e003c007a0c */ /* 0x000fc60004f61270 */
[----:B------:R-:W4:Y:S01]  /*7fe20*/  LDL.LU R58, [R1+0x1ec] ;  /* 0x0001ec00013a7983 */ /* 0x000f220000300800 */
[----:B------:R-:W-:-:S03]  /*7fe30*/  IADD3 R8, R9, c[0x0][0x198], RZ ;  /* 0x0000660009087a10 */ /* 0x000fc60007ffe0ff */
[----:B------:R1:W-:Y:S01]  /*7fe40*/  @P5 STG.E.U16 [R6.64], R26 ;  /* 0x0000001a06005986 */ /* 0x0003e2000c101504 */
[----:B0-----:R-:W-:Y:S01]  /*7fe50*/  PRMT R10, R10, 0x7632, R10 ;  /* 0x000076320a0a7816 */ /* 0x001fe2000000000a */
[----:B------:R-:W-:-:S05]  /*7fe60*/  IMAD.WIDE R4, R9, 0x2, R52 ;  /* 0x0000000209047825 */ /* 0x000fca00078e0234 */
[----:B------:R0:W-:Y:S01]  /*7fe70*/  @P4 STG.E.U16 [R4.64], R10 ;  /* 0x0000000a04004986 */ /* 0x0001e2000c101504 */
[----:B-1----:R-:W-:Y:S01]  /*7fe80*/  PRMT R26, R26, 0x7632, R26 ;  /* 0x000076321a1a7816 */ /* 0x002fe2000000001a */
[----:B------:R-:W-:Y:S02]  /*7fe90*/  IMAD.WIDE R6, R9, 0x2, R2 ;  /* 0x0000000209067825 */ /* 0x000fe400078e0202 */
[----:B------:R-:W4:Y:S02]  /*7fea0*/  LDL.LU R9, [R1+0x259c] ;  /* 0x00259c0001097983 */ /* 0x000f240000300800 */
[----:B0-----:R-:W-:Y:S02]  /*7feb0*/  IMAD.WIDE R4, R8, 0x2, R52 ;  /* 0x0000000208047825 */ /* 0x001fe400078e0234 */
[----:B------:R0:W-:Y:S04]  /*7fec0*/  @P0 STG.E.U16 [R6.64], R26 ;  /* 0x0000001a06000986 */ /* 0x0001e8000c101504 */
[----:B------:R1:W-:Y:S01]  /*7fed0*/  @P3 STG.E.U16 [R4.64], R14 ;  /* 0x0000000e04003986 */ /* 0x0003e2000c101504 */
[----:B---3--:R-:W-:-:S03]  /*7fee0*/  ISETP.GE.AND P4, PT, R17, c[0x0][0x17c], PT ;  /* 0x00005f0011007a0c */ /* 0x008fc60003f86270 */
[----:B------:R-:W3:Y:S01]  /*7fef0*/  LDL.LU R17, [R1+0x2598] ;  /* 0x0025980001117983 */ /* 0x000ee20000300800 */
[----:B--2---:R-:W-:-:S03]  /*7ff00*/  ISETP.GE.AND P3, PT, R16, c[0x0][0x17c], PT ;  /* 0x00005f0010007a0c */ /* 0x004fc60003f66270 */
[----:B------:R-:W2:Y:S04]  /*7ff10*/  LDL.LU R16, [R1+0x258c] ;  /* 0x00258c0001107983 */ /* 0x000ea80000300800 */
[----:B------:R-:W2:Y:S01]  /*7ff20*/  LDL.LU R59, [R1+0x1bc] ;  /* 0x0001bc00013b7983 */ /* 0x000ea20000300800 */
[C---:B------:R-:W-:Y:S01]  /*7ff30*/  ISETP.LT.AND P5, PT, R51.reuse, c[0x0][0x178], !P1 ;  /* 0x00005e0033007a0c */ /* 0x040fe20004fa1270 */
[----:B0-----:R-:W-:Y:S01]  /*7ff40*/  IMAD.WIDE R6, R8, 0x2, R2 ;  /* 0x0000000208067825 */ /* 0x001fe200078e0202 */
[----:B------:R-:W-:Y:S01]  /*7ff50*/  ISETP.LT.AND P0, PT, R60, c[0x0][0x178], !P6 ;  /* 0x00005e003c007a0c */ /* 0x000fe20007701270 */
[----:B------:R-:W2:Y:S01]  /*7ff60*/  LDL.LU R18, [R1+0x2588] ;  /* 0x0025880001127983 */ /* 0x000ea20000300800 */
[----:B------:R-:W-:Y:S02]  /*7ff70*/  IADD3 R8, R8, c[0x0][0x198], RZ ;  /* 0x0000660008087a10 */ /* 0x000fe40007ffe0ff */
[----:B------:R-:W-:-:S02]  /*7ff80*/  ISETP.LT.AND P6, PT, R51, c[0x0][0x178], !P6 ;  /* 0x00005e0033007a0c */ /* 0x000fc400077c1270 */
[----:B-1----:R-:W-:Y:S01]  /*7ff90*/  PRMT R14, R14, 0x7632, R14 ;  /* 0x000076320e0e7816 */ /* 0x002fe2000000000e */
[----:B------:R-:W-:-:S04]  /*7ffa0*/  IMAD.WIDE R4, R8, 0x2, R52 ;  /* 0x0000000208047825 */ /* 0x000fc800078e0234 */
[----:B------:R0:W-:Y:S01]  /*7ffb0*/  @P5 STG.E.U16 [R6.64], R34 ;  /* 0x0000002206005986 */ /* 0x0001e2000c101504 */
[----:B------:R-:W-:Y:S02]  /*7ffc0*/  ISETP.LT.AND P5, PT, R60, c[0x0][0x178], !P2 ;  /* 0x00005e003c007a0c */ /* 0x000fe400057a1270 */
[----:B------:R-:W-:Y:S01]  /*7ffd0*/  ISETP.LT.AND P2, PT, R51, c[0x0][0x178], !P2 ;  /* 0x00005e0033007a0c */ /* 0x000fe20005741270 */
[----:B------:R1:W-:Y:S01]  /*7ffe0*/  @P0 STG.E.U16 [R4.64], R14 ;  /* 0x0000000e04000986 */ /* 0x0003e2000c101504 */
[----:B----4-:R-:W-:Y:S01]  /*7fff0*/  ISETP.GE.AND P1, PT, R20, c[0x0][0x17c], PT ;  /* 0x00005f0014007a0c */ /* 0x010fe20003f26270 */
[C---:B0-----:R-:W-:Y:S01]  /*80000*/  IMAD.WIDE R6, R8.reuse, 0x2, R2 ;  /* 0x0000000208067825 */ /* 0x041fe200078e0202 */
[----:B------:R-:W-:Y:S02]  /*80010*/  IADD3 R8, R8, c[0x0][0x198], RZ ;  /* 0x0000660008087a10 */ /* 0x000fe40007ffe0ff */
[----:B------:R-:W-:-:S03]  /*80020*/  PRMT R34, R34, 0x7632, R34 ;  /* 0x0000763222227816 */ /* 0x000fc60000000022 */
[----:B-1----:R-:W-:Y:S02]  /*80030*/  IMAD.WIDE R4, R8, 0x2, R52 ;  /* 0x0000000208047825 */ /* 0x002fe400078e0234 */
[----:B------:R0:W-:Y:S01]  /*80040*/  @P6 STG.E.U16 [R6.64], R34 ;  /* 0x0000002206006986 */ /* 0x0001e2000c101504 */
[C---:B------:R-:W-:Y:S02]  /*80050*/  ISETP.LT.AND P6, PT, R60.reuse, c[0x0][0x178], !P1 ;  /* 0x00005e003c007a0c */ /* 0x040fe40004fc1270 */
[----:B------:R-:W-:Y:S01]  /*80060*/  ISETP.LT.AND P1, PT, R51, c[0x0][0x178], !P1 ;  /* 0x00005e0033007a0c */ /* 0x000fe20004f21270 */
[----:B------:R1:W-:Y:S01]  /*80070*/  @P5 STG.E.U16 [R4.64], R58 ;  /* 0x0000003a04005986 */ /* 0x0003e2000c101504 */
[----:B------:R-:W-:Y:S02]  /*80080*/  ISETP.LT.AND P5, PT, R60, c[0x0][0x178], !P4 ;  /* 0x00005e003c007a0c */ /* 0x000fe400067a1270 */
[----:B------:R-:W-:Y:S01]  /*80090*/  ISETP.GE.AND P0, PT, R13, c[0x0][0x17c], PT ;  /* 0x00005f000d007a0c */ /* 0x000fe20003f06270 */
[C---:B0-----:R-:W-:Y:S01]  /*800a0*/  IMAD.WIDE R6, R8.reuse, 0x2, R2 ;  /* 0x0000000208067825 */ /* 0x041fe200078e0202 */
[----:B-1----:R-:W-:-:S04]  /*800b0*/  IADD3 R4, R8, c[0x0][0x198], RZ ;  /* 0x0000660008047a10 */ /* 0x002fc80007ffe0ff */
[----:B------:R0:W-:Y:S01]  /*800c0*/  @P2 STG.E.U16 [R6.64], R19 ;  /* 0x0000001306002986 */ /* 0x0001e2000c101504 */
[----:B------:R-:W-:Y:S02]  /*800d0*/  IADD3 R13, R4, c[0x0][0x198], RZ ;  /* 0x00006600040d7a10 */ /* 0x000fe40007ffe0ff */
[----:B------:R-:W-:Y:S02]  /*800e0*/  PRMT R10, R58, 0x7632, R10 ;  /* 0x000076323a0a7816 */ /* 0x000fe4000000000a */
[----:B------:R-:W-:Y:S02]  /*800f0*/  PRMT R12, R19, 0x7632, R12 ;  /* 0x00007632130c7816 */ /* 0x000fe4000000000c */
[----:B------:R-:W-:Y:S01]  /*80100*/  ISETP.GE.AND P2, PT, R9, c[0x0][0x17c], PT ;  /* 0x00005f0009007a0c */ /* 0x000fe20003f46270 */
[----:B------:R-:W-:-:S04]  /*80110*/  IMAD.WIDE R8, R13, 0x2, R52 ;  /* 0x000000020d087825 */ /* 0x000fc800078e0234 */
[----:B0-----:R-:W-:-:S04]  /*80120*/  IMAD.WIDE R6, R4, 0x2, R52 ;  /* 0x0000000204067825 */ /* 0x001fc800078e0234 */
[----:B------:R-:W-:Y:S01]  /*80130*/  IMAD.WIDE R4, R4, 0x2, R2 ;  /* 0x0000000204047825 */ /* 0x000fe200078e0202 */
[----:B------:R-:W-:Y:S01]  /*80140*/  @P6 STG.E.U16 [R6.64], R10 ;  /* 0x0000000a06006986 */ /* 0x000fe2000c101504 */
[----:B------:R-:W-:-:S03]  /*80150*/  ISETP.LT.AND P6, PT, R60, c[0x0][0x178], !P3 ;  /* 0x00005e003c007a0c */ /* 0x000fc60005fc1270 */
[----:B------:R0:W-:Y:S01]  /*80160*/  @P1 STG.E.U16 [R4.64], R12 ;  /* 0x0000000c04001986 */ /* 0x0001e2000c101504 */
[----:B------:R-:W-:Y:S01]  /*80170*/  ISETP.LT.AND P4, PT, R51, c[0x0][0x178], !P4 ;  /* 0x00005e0033007a0c */ /* 0x000fe20006781270 */
[----:B0-----:R-:W-:Y:S01]  /*80180*/  IMAD.WIDE R4, R13, 0x2, R2 ;  /* 0x000000020d047825 */ /* 0x001fe200078e0202 */
[----:B------:R-:W-:Y:S02]  /*80190*/  PRMT R10, R23, 0x7632, R10 ;  /* 0x00007632170a7816 */ /* 0x000fe4000000000a */
[----:B---3--:R-:W-:Y:S02]  /*801a0*/  ISETP.GE.AND P1, PT, R17, c[0x0][0x17c], PT ;  /* 0x00005f0011007a0c */ /* 0x008fe40003f26270 */
[----:B------:R-:W3:Y:S04]  /*801b0*/  LDL.LU R17, [R1+0x25d0] ;  /* 0x0025d00001117983 */ /* 0x000ee80000300800 */
[----:B--2---:R-:W-:Y:S01]  /*801c0*/  @P5 STG.E.U16 [R8.64], R59 ;  /* 0x0000003b08005986 */ /* 0x004fe2000c101504 */
[----:B------:R-:W-:-:S02]  /*801d0*/  ISETP.LT.AND P5, PT, R51, c[0x0][0x178], !P3 ;  /* 0x00005e0033007a0c */ /* 0x000fc40005fa1270 */
[----:B------:R-:W-:Y:S02]  /*801e0*/  ISETP.GE.AND P3, PT, R16, c[0x0][0x17c], PT ;  /* 0x00005f0010007a0c */ /* 0x000fe40003f66270 */
[----:B------:R-:W2:Y:S04]  /*801f0*/  LDL.LU R16, [R1+0x25cc] ;  /* 0x0025cc0001107983 */ /* 0x000ea80000300800 */
[----:B------:R-:W4:Y:S04]  /*80200*/  LDL.LU R21, [R1+0x25dc] ;  /* 0x0025dc0001157983 */ /* 0x000f280000300800 */
[----:B------:R-:W4:Y:S04]  /*80210*/  LDL.LU R20, [R1+0x25d8] ;  /* 0x0025d80001147983 */ /* 0x000f280000300800 */
[----:B------:R0:W-:Y:S04]  /*80220*/  @P4 STG.E.U16 [R4.64], R23 ;  /* 0x0000001704004986 */ /* 0x0001e8000c101504 */
[----:B0-----:R-:W4:Y:S04]  /*80230*/  LDL.LU R23, [R1+0x25e4] ;  /* 0x0025e40001177983 */ /* 0x001f280000300800 */
[----:B------:R-:W4:Y:S04]  /*80240*/  LDL.LU R22, [R1+0x25e0] ;  /* 0x0025e00001167983 */ /* 0x000f280000300800 */
[----:B------:R-:W4:Y:S04]  /*80250*/  LDL.LU R31, [R1+0x25fc] ;  /* 0x0025fc00011f7983 */ /* 0x000f280000300800 */
[----:B------:R-:W4:Y:S04]  /*80260*/  LDL.LU R29, [R1+0x25f8] ;  /* 0x0025f800011d7983 */ /* 0x000f280000300800 */
[----:B------:R-:W4:Y:S01]  /*80270*/  LDL.LU R28, [R1+0x2604] ;  /* 0x00260400011c7983 */ /* 0x000f220000300800 */
[----:B------:R-:W-:-:S03]  /*80280*/  PRMT R9, R59, 0x7632, R9 ;  /* 0x000076323b097816 */ /* 0x000fc60000000009 */
[----:B------:R-:W0:Y:S01]  /*80290*/  S2R R59, SR_TID.X ;  /* 0x00000000003b7919 */ /* 0x000e220000002100 */
[----:B------:R-:W-:Y:S02]  /*802a0*/  IADD3 R8, R13, c[0x0][0x198], RZ ;  /* 0x000066000d087a10 */ /* 0x000fe40007ffe0ff */
[----:B------:R-:W-:Y:S01]  /*802b0*/  ISETP.LT.AND P4, PT, R60, c[0x0][0x178], !P0 ;  /* 0x00005e003c007a0c */ /* 0x000fe20004781270 */
[----:B------:R-:W4:Y:S02]  /*802c0*/  LDL.LU R30, [R1+0x2600] ;  /* 0x00260000011e7983 */ /* 0x000f240000300800 */
[----:B------:R-:W-:Y:S01]  /*802d0*/  IMAD.WIDE R6, R8, 0x2, R52 ;  /* 0x0000000208067825 */ /* 0x000fe200078e0234 */
[----:B------:R-:W-:-:S03]  /*802e0*/  ISETP.LT.AND P0, PT, R51, c[0x0][0x178], !P0 ;  /* 0x00005e0033007a0c */ /* 0x000fc60004701270 */
[----:B------:R-:W-:Y:S01]  /*802f0*/  IMAD.WIDE R4, R8, 0x2, R2 ;  /* 0x0000000208047825 */ /* 0x000fe200078e0202 */
[----:B------:R1:W-:Y:S04]  /*80300*/  @P6 STG.E.U16 [R6.64], R9 ;  /* 0x0000000906006986 */ /* 0x0003e8000c101504 */
[----:B------:R0:W-:Y:S01]  /*80310*/  @P5 STG.E.U16 [R4.64], R10 ;  /* 0x0000000a04005986 */ /* 0x0001e2000c101504 */
[----:B------:R-:W-:Y:S02]  /*80320*/  ISETP.LT.AND P5, PT, R60, c[0x0][0x178], !P2 ;  /* 0x00005e003c007a0c */ /* 0x000fe400057a1270 */
[----:B-1----:R-:W-:Y:S02]  /*80330*/  IADD3 R6, R8, c[0x0][0x198], RZ ;  /* 0x0000660008067a10 */ /* 0x002fe40007ffe0ff */
[C---:B0-----:R-:W-:Y:S01]  /*80340*/  LOP3.LUT R58, R59.reuse, 0x1f, RZ, 0xc0, !PT ;  /* 0x0000001f3b3a7812 */ /* 0x041fe200078ec0ff */
[----:B------:R-:W-:-:S02]  /*80350*/  IMAD.SHL.U32 R59, R59, 0x100, RZ ;  /* 0x000001003b3b7824 */ /* 0x000fc400078e00ff */
[C---:B------:R-:W-:Y:S01]  /*80360*/  IMAD.WIDE R8, R6.reuse, 0x2, R52 ;  /* 0x0000000206087825 */ /* 0x040fe200078e0234 */
[----:B------:R-:W-:-:S03]  /*80370*/  IADD3 R10, R6, c[0x0][0x198], RZ ;  /* 0x00006600060a7a10 */ /* 0x000fc60007ffe0ff */
[----:B------:R-:W-:Y:S01]  /*80380*/  IMAD.WIDE R12, R6, 0x2, R2 ;  /* 0x00000002060c7825 */ /* 0x000fe200078e0202 */
[----:B------:R-:W-:Y:S01]  /*80390*/  ISETP.LT.AND P2, PT, R51, c[0x0][0x178], !P2 ;  /* 0x00005e0033007a0c */ /* 0x000fe20005741270 */
[----:B------:R0:W-:Y:S01]  /*803a0*/  @P4 STG.E.U16 [R8.64], R11 ;  /* 0x0000000b08004986 */ /* 0x0001e2000c101504 */
[----:B------:R-:W-:Y:S02]  /*803b0*/  LOP3.LUT R59, R59, 0x600, RZ, 0xc0, !PT ;  /* 0x000006003b3b7812 */ /* 0x000fe400078ec0ff */
[----:B------:R-:W-:Y:S01]  /*803c0*/  ISETP.LT.AND P4, PT, R60, c[0x0][0x178], !P1 ;  /* 0x00005e003c007a0c */ /* 0x000fe20004f81270 */
[----:B------:R1:W-:Y:S01]  /*803d0*/  @P0 STG.E.U16 [R12.64], R27 ;  /* 0x0000001b0c000986 */ /* 0x0003e2000c101504 */
[----:B------:R-:W-:Y:S01]  /*803e0*/  PRMT R14, R11, 0x7632, R14 ;  /* 0x000076320b0e7816 */ /* 0x000fe2000000000e */
[----:B------:R-:W-:Y:S02]  /*803f0*/  IMAD R59, R58, 0x10, R59 ;  /* 0x000000103a3b7824 */ /* 0x000fe400078e023b */
[----:B------:R-:W2:Y:S01]  /*80400*/  LDS.128 R4, [R0] ;  /* 0x0000000000047984 */ /* 0x000ea20000000c00 */
[C---:B0-----:R-:W-:Y:S01]  /*80410*/  IMAD.WIDE R8, R10.reuse, 0x2, R52 ;  /* 0x000000020a087825 */ /* 0x041fe200078e0234 */
[----:B-1----:R-:W-:-:S03]  /*80420*/  IADD3 R12, R10, c[0x0][0x198], RZ ;  /* 0x000066000a0c7a10 */ /* 0x002fc60007ffe0ff */
[----:B------:R-:W-:Y:S01]  /*80430*/  IMAD.WIDE R10, R10, 0x2, R2 ;  /* 0x000000020a0a7825 */ /* 0x000fe200078e0202 */
[----:B------:R-:W-:Y:S01]  /*80440*/  PRMT R27, R27, 0x7632, R27 ;  /* 0x000076321b1b7816 */ /* 0x000fe2000000001b */
[----:B------:R0:W-:Y:S01]  /*80450*/  @P5 STG.E.U16 [R8.64], R14 ;  /* 0x0000000e08005986 */ /* 0x0001e2000c101504 */
[----:B------:R-:W-:-:S03]  /*80460*/  LOP3.LUT R59, R59, 0x20, RZ, 0x3c, !PT ;  /* 0x000000203b3b7812 */ /* 0x000fc600078e3cff */
[----:B------:R-:W-:Y:S01]  /*80470*/  @P2 STG.E.U16 [R10.64], R27 ;  /* 0x0000001b0a002986 */ /* 0x000fe2000c101504 */
[----:B0-----:R-:W-:-:S05]  /*80480*/  IMAD.WIDE R8, R12, 0x2, R52 ;  /* 0x000000020c087825 */ /* 0x001fca00078e0234 */
[----:B------:R-:W-:Y:S04]  /*80490*/  @P4 STG.E.U16 [R8.64], R15 ;  /* 0x0000000f08004986 */ /* 0x000fe8000c101504 */
[----:B------:R0:W1:Y:S04]  /*804a0*/  LDS.128 R8, [R59] ;  /* 0x000000003b087984 */ /* 0x0000680000000c00 */
[----:B0-----:R-:W0:Y:S01]  /*804b0*/  S2R R59, SR_TID.X ;  /* 0x00000000003b7919 */ /* 0x001e220000002100 */
[----:B------:R-:W-:Y:S02]  /*804c0*/  ISETP.LT.AND P1, PT, R51, c[0x0][0x178], !P1 ;  /* 0x00005e0033007a0c */ /* 0x000fe40004f21270 */
[----:B------:R-:W-:-:S02]  /*804d0*/  ISETP.LT.AND P2, PT, R60, c[0x0][0x178], !P3 ;  /* 0x00005e003c007a0c */ /* 0x000fc40005f41270 */
[----:B------:R-:W-:Y:S02]  /*804e0*/  ISETP.LT.AND P3, PT, R51, c[0x0][0x178], !P3 ;  /* 0x00005e0033007a0c */ /* 0x000fe40005f61270 */
[C---:B------:R-:W-:Y:S01]  /*804f0*/  IADD3 R14, R12.reuse, c[0x0][0x198], RZ ;  /* 0x000066000c0e7a10 */ /* 0x040fe20007ffe0ff */
[----:B------:R-:W-:Y:S01]  /*80500*/  IMAD.WIDE R12, R12, 0x2, R2 ;  /* 0x000000020c0c7825 */ /* 0x000fe200078e0202 */
[----:B------:R-:W-:Y:S02]  /*80510*/  ISETP.GE.AND P6, PT, R18, c[0x0][0x17c], PT ;  /* 0x00005f0012007a0c */ /* 0x000fe40003fc6270 */
[C---:B0-----:R-:W-:Y:S01]  /*80520*/  LOP3.LUT R58, R59.reuse, 0x1f, RZ, 0xc0, !PT ;  /* 0x0000001f3b3a7812 */ /* 0x041fe200078ec0ff */
[----:B------:R-:W-:-:S05]  /*80530*/  IMAD.SHL.U32 R59, R59, 0x100, RZ ;  /* 0x000001003b3b7824 */ /* 0x000fca00078e00ff */
[----:B------:R-:W-:Y:S01]  /*80540*/  LOP3.LUT R59, R59, 0x600, RZ, 0xc0, !PT ;  /* 0x000006003b3b7812 */ /* 0x000fe200078ec0ff */
[----:B------:R0:W-:Y:S01]  /*80550*/  @P1 STG.E.U16 [R12.64], R35 ;  /* 0x000000230c001986 */ /* 0x0001e2000c101504 */
[----:B------:R-:W-:-:S03]  /*80560*/  PRMT R0, R15, 0x7632, R0 ;  /* 0x000076320f007816 */ /* 0x000fc60000000000 */
[----:B------:R-:W-:Y:S01]  /*80570*/  IMAD R59, R58, 0x10, R59 ;  /* 0x000000103a3b7824 */ /* 0x000fe200078e023b */
[C---:B------:R-:W-:Y:S02]  /*80580*/  IADD3 R18, R14.reuse, c[0x0][0x198], RZ ;  /* 0x000066000e127a10 */ /* 0x040fe40007ffe0ff */
[----:B------:R-:W-:Y:S02]  /*80590*/  PRMT R19, R35, 0x7632, R19 ;  /* 0x0000763223137816 */ /* 0x000fe40000000013 */
[----:B------:R-:W-:Y:S01]  /*805a0*/  LOP3.LUT R59, R59, 0x40, RZ, 0x3c, !PT ;  /* 0x000000403b3b7812 */ /* 0x000fe200078e3cff */
[----:B0-----:R-:W-:Y:S01]  /*805b0*/  IMAD.WIDE R12, R14, 0x2, R52 ;  /* 0x000000020e0c7825 */ /* 0x001fe200078e0234 */
[----:B------:R-:W-:-:S03]  /*805c0*/  ISETP.LT.AND P4, PT, R60, c[0x0][0x178], !P6 ;  /* 0x00005e003c007a0c */ /* 0x000fc60007781270 */
[----:B------:R-:W-:Y:S01]  /*805d0*/  IMAD.WIDE R14, R14, 0x2, R2 ;  /* 0x000000020e0e7825 */ /* 0x000fe200078e0202 */
[----:B------:R-:W-:Y:S04]  /*805e0*/  @P2 STG.E.U16 [R12.64], R0 ;  /* 0x000000000c002986 */ /* 0x000fe8000c101504 */
[----:B------:R-:W-:Y:S01]  /*805f0*/  @P3 STG.E.U16 [R14.64], R19 ;  /* 0x000000130e003986 */ /* 0x000fe2000c101504 */
[----:B------:R-:W-:-:S03]  /*80600*/  ISETP.LT.AND P6, PT, R51, c[0x0][0x178], !P6 ;  /* 0x00005e0033007a0c */ /* 0x000fc600077c1270 */
[----:B------:R-:W0:Y:S01]  /*80610*/  LDS.128 R12, [R59] ;  /* 0x000000003b0c7984 */ /* 0x000e220000000c00 */
[----:B---3--:R-:W-:-:S04]  /*80620*/  ISETP.GE.AND P0, PT, R17, c[0x0][0x17c], PT ;  /* 0x00005f0011007a0c */ /* 0x008fc80003f06270 */
[----:B------:R-:W-:Y:S02]  /*80630*/  ISETP.LT.AND P3, PT, R60, c[0x0][0x178], !P0 ;  /* 0x00005e003c007a0c */ /* 0x000fe40004761270 */
[----:B------:R-:W-:Y:S02]  /*80640*/  ISETP.LT.AND P0, PT, R51, c[0x0][0x178], !P0 ;  /* 0x00005e0033007a0c */ /* 0x000fe40004701270 */
[----:B--2---:R-:W-:Y:S01]  /*80650*/  ISETP.GE.AND P5, PT, R16, c[0x0][0x17c], PT ;  /* 0x00005f0010007a0c */ /* 0x004fe20003fa6270 */
[----:B------:R-:W-:-:S05]  /*80660*/  IMAD.WIDE R16, R18, 0x2, R52 ;  /* 0x0000000212107825 */ /* 0x000fca00078e0234 */
[----:B------:R2:W-:Y:S01]  /*80670*/  @P4 STG.E.U16 [R16.64], R36 ;  /* 0x0000002410004986 */ /* 0x0005e2000c101504 */
[----:B------:R-:W-:Y:S02]  /*80680*/  ISETP.LT.AND P4, PT, R60, c[0x0][0x178], !P5 ;  /* 0x00005e003c007a0c */ /* 0x000fe40006f81270 */
[----:B----4-:R-:W-:Y:S01]  /*80690*/  ISETP.GE.AND P1, PT, R21, c[0x0][0x17c], PT ;  /* 0x00005f0015007a0c */ /* 0x010fe20003f26270 */
[C---:B--2---:R-:W-:Y:S01]  /*806a0*/  IMAD.WIDE R16, R18.reuse, 0x2, R2 ;  /* 0x0000000212107825 */ /* 0x044fe200078e0202 */
[----:B------:R-:W-:Y:S02]  /*806b0*/  IADD3 R18, R18, c[0x0][0x198], RZ ;  /* 0x0000660012127a10 */ /* 0x000fe40007ffe0ff */
[----:B------:R-:W-:Y:S02]  /*806c0*/  PRMT R36, R36, 0x7632, R36 ;  /* 0x0000763224247816 */ /* 0x000fe40000000024 */
[----:B------:R-:W-:Y:S01]  /*806d0*/  IADD3 R0, R18, c[0x0][0x198], RZ ;  /* 0x0000660012007a10 */ /* 0x000fe20007ffe0ff */
[----:B------:R2:W-:Y:S01]  /*806e0*/  @P6 STG.E.U16 [R16.64], R4 ;  /* 0x0000000410006986 */ /* 0x0005e2000c101504 */
[----:B------:R-:W-:-:S02]  /*806f0*/  ISETP.GE.AND P2, PT, R20, c[0x0][0x17c], PT ;  /* 0x00005f0014007a0c */ /* 0x000fc40003f46270 */
[----:B------:R-:W-:Y:S01]  /*80700*/  ISETP.LT.AND P5, PT, R51, c[0x0][0x178], !P5 ;  /* 0x00005e0033007a0c */ /* 0x000fe20006fa1270 */
[----:B------:R-:W-:-:S04]  /*80710*/  IMAD.WIDE R20, R0, 0x2, R52 ;  /* 0x0000000200147825 */ /* 0x000fc800078e0234 */
[----:B--2---:R-:W-:Y:S01]  /*80720*/  IMAD.WIDE R16, R18, 0x2, R52 ;  /* 0x0000000212107825 */ /* 0x004fe200078e0234 */
[----:B------:R-:W-:-:S03]  /*80730*/  PRMT R4, R4, 0x7632, R4 ;  /* 0x0000763204047816 */ /* 0x000fc60000000004 */
[----:B------:R-:W-:Y:S01]  /*80740*/  IMAD.WIDE R18, R18, 0x2, R2 ;  /* 0x0000000212127825 */ /* 0x000fe200078e0202 */
[----:B------:R-:W-:Y:S01]  /*80750*/  @P3 STG.E.U16 [R16.64], R36 ;  /* 0x0000002410003986 */ /* 0x000fe2000c101504 */
[----:B------:R-:W-:-:S03]  /*80760*/  IADD3 R24, R0, c[0x0][0x198], RZ ;  /* 0x0000660000187a10 */ /* 0x000fc60007ffe0ff */
[----:B------:R2:W-:Y:S01]  /*80770*/  @P0 STG.E.U16 [R18.64], R4 ;  /* 0x0000000412000986 */ /* 0x0005e2000c101504 */
[C---:B------:R-:W-:Y:S02]  /*80780*/  ISETP.LT.AND P0, PT, R60.reuse, c[0x0][0x178], !P1 ;  /* 0x00005e003c007a0c */ /* 0x040fe40004f01270 */
[C---:B------:R-:W-:Y:S01]  /*80790*/  ISETP.LT.AND P1, PT, R51.reuse, c[0x0][0x178], !P1 ;  /* 0x00005e0033007a0c */ /* 0x040fe20004f21270 */
[----:B------:R3:W-:Y:S01]  /*807a0*/  @P4 STG.E.U16 [R20.64], R40 ;  /* 0x0000002814004986 */ /* 0x0007e2000c101504 */
[----:B------:R-:W-:Y:S02]  /*807b0*/  ISETP.LT.AND P4, PT, R60, c[0x0][0x178], !P2 ;  /* 0x00005e003c007a0c */ /* 0x000fe40005781270 */
[----:B------:R-:W-:Y:S01]  /*807c0*/  ISETP.LT.AND P2, PT, R51, c[0x0][0x178], !P2 ;  /* 0x00005e0033007a0c */ /* 0x000fe20005741270 */
[----:B------:R-:W4:Y:S01]  /*807d0*/  LDS.128 R16, [R61] ;  /* 0x000000003d107984 */ /* 0x000f220000000c00 */
[----:B------:R-:W-:Y:S02]  /*807e0*/  ISETP.GE.AND P6, PT, R23, c[0x0][0x17c], PT ;  /* 0x00005f0017007a0c */ /* 0x000fe40003fc6270 */
[----:B--2---:R-:W-:-:S02]  /*807f0*/  IADD3 R4, R24, c[0x0][0x198], RZ ;  /* 0x0000660018047a10 */ /* 0x004fc40007ffe0ff */
[----:B------:R-:W-:Y:S01]  /*80800*/  ISETP.GE.AND P3, PT, R22, c[0x0][0x17c], PT ;  /* 0x00005f0016007a0c */ /* 0x000fe20003f66270 */
[----:B---3--:R-:W-:Y:S01]  /*80810*/  IMAD.WIDE R20, R0, 0x2, R2 ;  /* 0x0000000200147825 */ /* 0x008fe200078e0202 */
[----:B------:R-:W-:Y:S02]  /*80820*/  PRMT R40, R40, 0x7632, R40 ;  /* 0x0000763228287816 */ /* 0x000fe40000000028 */
[----:B-1----:R-:W-:Y:S01]  /*80830*/  PRMT R0, R8, 0x7632, R0 ;  /* 0x0000763208007816 */ /* 0x002fe20000000000 */
[C---:B------:R-:W-:Y:S01]  /*80840*/  IMAD.WIDE R22, R24.reuse, 0x2, R52 ;  /* 0x0000000218167825 */ /* 0x040fe200078e0234 */
[----:B------:R1:W-:Y:S03]  /*80850*/  @P5 STG.E.U16 [R20.64], R8 ;  /* 0x0000000814005986 */ /* 0x0003e6000c101504 */
[----:B------:R-:W-:Y:S01]  /*80860*/  IMAD.WIDE R24, R24, 0x2, R2 ;  /* 0x0000000218187825 */ /* 0x000fe200078e0202 */
[----:B------:R-:W-:Y:S03]  /*80870*/  @P0 STG.E.U16 [R22.64], R40 ;  /* 0x0000002816000986 */ /* 0x000fe6000c101504 */
[C---:B------:R-:W-:Y:S01]  /*80880*/  IMAD.WIDE R26, R4.reuse, 0x2, R52 ;  /* 0x00000002041a7825 */ /* 0x040fe200078e0234 */
[----:B------:R2:W-:Y:S03]  /*80890*/  @P1 STG.E.U16 [R24.64], R0 ;  /* 0x0000000018001986 */ /* 0x0005e6000c101504 */
[----:B-1----:R-:W-:Y:S01]  /*808a0*/  IMAD.WIDE R20, R4, 0x2, R2 ;  /* 0x0000000204147825 */ /* 0x002fe200078e0202 */
[----:B------:R-:W-:Y:S01]  /*808b0*/  ISETP.GE.AND P5, PT, R31, c[0x0][0x17c], PT ;  /* 0x00005f001f007a0c */ /* 0x000fe20003fa6270 */
[----:B------:R1:W-:Y:S01]  /*808c0*/  @P4 STG.E.U16 [R26.64], R44 ;  /* 0x0000002c1a004986 */ /* 0x0003e2000c101504 */
[----:B------:R-:W-:-:S03]  /*808d0*/  ISETP.GE.AND P0, PT, R29, c[0x0][0x17c], PT ;  /* 0x00005f001d007a0c */ /* 0x000fc60003f06270 */
[----:B------:R-:W3:Y:S04]  /*808e0*/  LDL.LU R31, [R1+0x2610] ;  /* 0x00261000011f7983 */ /* 0x000ee80000300800 */
[----:B0-----:R-:W-:Y:S01]  /*808f0*/  @P2 STG.E.U16 [R20.64], R12 ;  /* 0x0000000c14002986 */ /* 0x001fe2000c101504 */
[----:B------:R-:W-:-:S03]  /*80900*/  ISETP.GE.AND P2, PT, R28, c[0x0][0x17c], PT ;  /* 0x00005f001c007a0c */ /* 0x000fc60003f46270 */
[----:B------:R-:W3:Y:S04]  /*80910*/  LDL.LU R29, [R1+0x260c] ;  /* 0x00260c00011d7983 */ /* 0x000ee80000300800 */
[----:B------:R-:W3:Y:S01]  /*80920*/  LDL.LU R28, [R1+0x2620] ;  /* 0x00262000011c7983 */ /* 0x000ee20000300800 */
[----:B------:R-:W-:Y:S02]  /*80930*/  ISETP.LT.AND P1, PT, R60, c[0x0][0x178], !P6 ;  /* 0x00005e003c007a0c */ /* 0x000fe40007721270 */
[----:B------:R-:W-:Y:S02]  /*80940*/  ISETP.LT.AND P6, PT, R51, c[0x0][0x178], !P6 ;  /* 0x00005e0033007a0c */ /* 0x000fe400077c1270 */
[----:B--2---:R-:W-:Y:S02]  /*80950*/  IADD3 R24, R4, c[0x0][0x198], RZ ;  /* 0x0000660004187a10 */ /* 0x004fe40007ffe0ff */
[----:B------:R-:W-:-:S02]  /*80960*/  ISETP.LT.AND P4, PT, R60, c[0x0][0x178], !P3 ;  /* 0x00005e003c007a0c */ /* 0x000fc40005f81270 */
[C---:B------:R-:W-:Y:S01]  /*80970*/  IADD3 R0, R24.reuse, c[0x0][0x198], RZ ;  /* 0x0000660018007a10 */ /* 0x040fe20007ffe0ff */
[----:B------:R-:W-:Y:S01]  /*80980*/  IMAD.WIDE R22, R24, 0x2, R52 ;  /* 0x0000000218167825 */ /* 0x000fe200078e0234 */
[----:B-1----:R-:W-:Y:S02]  /*80990*/  PRMT R44, R44, 0x7632, R44 ;  /* 0x000076322c2c7816 */ /* 0x002fe4000000002c */
[----:B------:R-:W-:Y:S01]  /*809a0*/  PRMT R4, R12, 0x7632, R4 ;  /* 0x000076320c047816 */ /* 0x000fe20000000004 */
[----:B------:R-:W-:Y:S01]  /*809b0*/  IMAD.WIDE R24, R24, 0x2, R2 ;  /* 0x0000000218187825 */ /* 0x000fe200078e0202 */
[----:B------:R-:W-:-:S03]  /*809c0*/  ISETP.LT.AND P3, PT, R51, c[0x0][0x178], !P3 ;  /* 0x00005e0033007a0c */ /* 0x000fc60005f61270 */
[----:B------:R-:W-:Y:S01]  /*809d0*/  IMAD.WIDE R26, R0, 0x2, R52 ;  /* 0x00000002001a7825 */ /* 0x000fe200078e0234 */
[----:B------:R-:W-:Y:S01]  /*809e0*/  @P1 STG.E.U16 [R22.64], R44 ;  /* 0x0000002c16001986 */ /* 0x000fe2000c101504 */
[----:B------:R-:W-:-:S03]  /*809f0*/  ISETP.GE.AND P1, PT, R30, c[0x0][0x17c], PT ;  /* 0x00005f001e007a0c */ /* 0x000fc60003f26270 */
[----:B------:R0:W-:Y:S01]  /*80a00*/  @P6 STG.E.U16 [R24.64], R4 ;  /* 0x0000000418006986 */ /* 0x0001e2000c101504 */
[----:B------:R-:W-:-:S03]  /*80a10*/  ISETP.LT.AND P6, PT, R60, c[0x0][0x178], !P0 ;  /* 0x00005e003c007a0c */ /* 0x000fc600047c1270 */
[----:B------:R1:W-:Y:S01]  /*80a20*/  @P4 STG.E.U16 [R26.64], R48 ;  /* 0x000000301a004986 */ /* 0x0003e2000c101504 */
[----:B------:R-:W-:Y:S02]  /*80a30*/  ISETP.LT.AND P4, PT, R60, c[0x0][0x178], !P5 ;  /* 0x00005e003c007a0c */ /* 0x000fe40006f81270 */
[C---:B------:R-:W-:Y:S01]  /*80a40*/  ISETP.LT.AND P5, PT, R51.reuse, c[0x0][0x178], !P5 ;  /* 0x00005e0033007a0c */ /* 0x040fe20006fa1270 */
[----:B------:R-:W2:Y:S01]  /*80a50*/  LDL.LU R30, [R1+0x261c] ;  /* 0x00261c00011e7983 */ /* 0x000ea20000300800 */
[----:B------:R-:W-:Y:S02]  /*80a60*/  ISETP.LT.AND P0, PT, R51, c[0x0][0x178], !P0 ;  /* 0x00005e0033007a0c */ /* 0x000fe40004701270 */
[C---:B0-----:R-:W-:Y:S01]  /*80a70*/  IADD3 R24, R0.reuse, c[0x0][0x198], RZ ;  /* 0x0000660000187a10 */ /* 0x041fe20007ffe0ff */
[----:B------:R-:W-:Y:S01]  /*80a80*/  IMAD.WIDE R20, R0, 0x2, R2 ;  /* 0x0000000200147825 */ /* 0x000fe200078e0202 */
[----:B------:R-:W2:Y:S02]  /*80a90*/  LDL.LU R34, [R1+0x2630] ;  /* 0x0026300001227983 */ /* 0x000ea40000300800 */
[C---:B------:R-:W-:Y:S01]  /*80aa0*/  IADD3 R4, R24.reuse, c[0x0][0x198], RZ ;  /* 0x0000660018047a10 */ /* 0x040fe20007ffe0ff */
[----:B------:R-:W-:Y:S01]  /*80ab0*/  IMAD.WIDE R22, R24, 0x2, R52 ;  /* 0x0000000218167825 */ /* 0x000fe200078e0234 */
[----:B-1----:R-:W-:Y:S01]  /*80ac0*/  PRMT R48, R48, 0x7632, R48 ;  /* 0x0000763230307816 */ /* 0x002fe20000000030 */
[----:B----4-:R0:W-:Y:S01]  /*80ad0*/  @P3 STG.E.U16 [R20.64], R16 ;  /* 0x0000001014003986 */ /* 0x0101e2000c101504 */
[----:B------:R-:W-:Y:S01]  /*80ae0*/  PRMT R0, R16, 0x7632, R0 ;  /* 0x0000763210007816 */ /* 0x000fe20000000000 */
[----:B------:R-:W-:-:S02]  /*80af0*/  IMAD.WIDE R24, R24, 0x2, R2 ;  /* 0x0000000218187825 */ /* 0x000fc400078e0202 */
[----:B------:R-:W4:Y:S02]  /*80b00*/  LDL.LU R32, [R1+0x262c] ;  /* 0x00262c0001207983 */ /* 0x000f240000300800 */
[C---:B------:R-:W-:Y:S02]  /*80b10*/  IMAD.WIDE R26, R4.reuse, 0x2, R52 ;  /* 0x00000002041a7825 */ /* 0x040fe400078e0234 */
[----:B------:R1:W-:Y:S02]  /*80b20*/  @P4 STG.E.U16 [R22.64], R48 ;  /* 0x0000003016004986 */ /* 0x0003e4000c101504 */
[----:B0-----:R-:W-:Y:S02]  /*80b30*/  IMAD.WIDE R20, R4, 0x2, R2 ;  /* 0x0000000204147825 */ /* 0x001fe400078e0202 */
[----:B------:R0:W-:Y:S04]  /*80b40*/  @P5 STG.E.U16 [R24.64], R0 ;  /* 0x0000000018005986 */ /* 0x0001e8000c101504 */
[----:B------:R0:W-:Y:S04]  /*80b50*/  @P6 STG.E.U16 [R26.64], R37 ;  /* 0x000000251a006986 */ /* 0x0001e8000c101504 */
[----:B------:R0:W-:Y:S01]  /*80b60*/  @P0 STG.E.U16 [R20.64], R5 ;  /* 0x0000000514000986 */ /* 0x0001e2000c101504 */
[----:B---3--:R-:W-:-:S03]  /*80b70*/  ISETP.GE.AND P0, PT, R28, c[0x0][0x17c], PT ;  /* 0x00005f001c007a0c */ /* 0x008fc60003f06270 */
[----:B------:R-:W3:Y:S01]  /*80b80*/  LDL.LU R28, [R1+0x2640] ;  /* 0x00264000011c7983 */ /* 0x000ee20000300800 */
[----:B------:R-:W-:Y:S02]  /*80b90*/  ISETP.GE.AND P3, PT, R31, c[0x0][0x17c], PT ;  /* 0x00005f001f007a0c */ /* 0x000fe40003f66270 */
[----:B------:R-:W-:Y:S02]  /*80ba0*/  ISETP.LT.AND P5, PT, R60, c[0x0][0x178], !P2 ;  /* 0x00005e003c007a0c */ /* 0x000fe400057a1270 */
[----:B------:R-:W-:Y:S02]  /*80bb0*/  ISETP.LT.AND P4, PT, R51, c[0x0][0x178], !P2 ;  /* 0x00005e0033007a0c */ /* 0x000fe40005781270 */
[----:B------:R-:W-:Y:S02]  /*80bc0*/  IADD3 R31, R4, c[0x0][0x198], RZ ;  /* 0x00006600041f7a10 */ /* 0x000fe40007ffe0ff */
[----:B------:R-:W-:Y:S02]  /*80bd0*/  ISETP.LT.AND P6, PT, R60, c[0x0][0x178], !P1 ;  /* 0x00005e003c007a0c */ /* 0x000fe40004fc1270 */
[----:B------:R-:W-:-:S02]  /*80be0*/  ISETP.GE.AND P2, PT, R29, c[0x0][0x17c], PT ;  /* 0x00005f001d007a0c */ /* 0x000fc40003f46270 */
[C---:B------:R-:W-:Y:S01]  /*80bf0*/  IADD3 R29, R31.reuse, c[0x0][0x198], RZ ;  /* 0x000066001f1d7a10 */ /* 0x040fe20007ffe0ff */
[----:B-1----:R-:W-:Y:S01]  /*80c00*/  IMAD.WIDE R22, R31, 0x2, R52 ;  /* 0x000000021f167825 */ /* 0x002fe200078e0234 */
[----:B------:R-:W-:Y:S02]  /*80c10*/  PRMT R8, R37, 0x7632, R8 ;  /* 0x0000763225087816 */ /* 0x000fe40000000008 */
[----:B------:R-:W-:Y:S01]  /*80c20*/  PRMT R12, R5, 0x7632, R12 ;  /* 0x00007632050c7816 */ /* 0x000fe2000000000c */
[----:B0-----:R-:W-:Y:S01]  /*80c30*/  IMAD.WIDE R24, R31, 0x2, R2 ;  /* 0x000000021f187825 */ /* 0x001fe200078e0202 */
[----:B------:R-:W-:-:S03]  /*80c40*/  ISETP.LT.AND P1, PT, R51, c[0x0][0x178], !P1 ;  /* 0x00005e0033007a0c */ /* 0x000fc60004f21270 */
[C---:B------:R-:W-:Y:S01]  /*80c50*/  IMAD.WIDE R26, R29.reuse, 0x2, R52 ;  /* 0x000000021d1a7825 */ /* 0x040fe200078e0234 */
[----:B------:R0:W-:Y:S01]  /*80c60*/  @P5 STG.E.U16 [R22.64], R8 ;  /* 0x0000000816005986 */ /* 0x0001e2000c101504 */
[----:B------:R-:W-:Y:S02]  /*80c70*/  ISETP.LT.AND P5, PT, R60, c[0x0][0x178], !P3 ;  /* 0x00005e003c007a0c */ /* 0x000fe40005fa1270 */
[----:B------:R-:W-:Y:S01]  /*80c80*/  IADD3 R31, R29, c[0x0][0x198], RZ ;  /* 0x000066001d1f7a10 */ /* 0x000fe20007ffe0ff */
[----:B------:R1:W-:Y:S01]  /*80c90*/  @P4 STG.E.U16 [R24.64], R12 ;  /* 0x0000000c18004986 */ /* 0x0003e2000c101504 */
[----:B------:R-:W-:-:S03]  /*80ca0*/  ISETP.LT.AND P4, PT, R51, c[0x0][0x178], !P3 ;  /* 0x00005e0033007a0c */ /* 0x000fc60005f81270 */
[----:B------:R-:W-:Y:S01]  /*80cb0*/  @P6 STG.E.U16 [R26.64], R41 ;  /* 0x000000291a006986 */ /* 0x000fe2000c101504 */
[----:B------:R-:W-:Y:S02]  /*80cc0*/  ISETP.LT.AND P6, PT, R60, c[0x0][0x178], !P2 ;  /* 0x00005e003c007a0c */ /* 0x000fe400057c1270 */
[----:B------:R-:W-:Y:S01]  /*80cd0*/  IADD3 R33, R31, c[0x0][0x198], RZ ;  /* 0x000066001f217a10 */ /* 0x000fe20007ffe0ff */
[----:B------:R-:W-:Y:S01]  /*80ce0*/  IMAD.WIDE R4, R29, 0x2, R2 ;  /* 0x000000021d047825 */ /* 0x000fe200078e0202 */
[----:B------:R-:W-:Y:S02]  /*80cf0*/  PRMT R0, R41, 0x7632, R0 ;  /* 0x0000763229007816 */ /* 0x000fe40000000000 */
[----:B0-----:R-:W-:Y:S01]  /*80d00*/  PRMT R8, R9, 0x7632, R8 ;  /* 0x0000763209087816 */ /* 0x001fe20000000008 */
[----:B------:R-:W-:Y:S01]  /*80d10*/  IMAD.WIDE R20, R31, 0x2, R52 ;  /* 0x000000021f147825 */ /* 0x000fe200078e0234 */
[----:B--2---:R-:W-:-:S03]  /*80d20*/  ISETP.GE.AND P3, PT, R30, c[0x0][0x17c], PT ;  /* 0x00005f001e007a0c */ /* 0x004fc60003f66270 */
[----:B------:R-:W-:Y:S01]  /*80d30*/  IMAD.WIDE R22, R31, 0x2, R2 ;  /* 0x000000021f167825 */ /* 0x000fe200078e0202 */
[----:B------:R-:W2:Y:S03]  /*80d40*/  LDL.LU R30, [R1+0x263c] ;  /* 0x00263c00011e7983 */ /* 0x000ea60000300800 */
[----:B-1----:R-:W-:Y:S01]  /*80d50*/  IMAD.WIDE R24, R33, 0x2, R52 ;  /* 0x0000000221187825 */ /* 0x002fe200078e0234 */
[----:B------:R0:W-:Y:S01]  /*80d60*/  @P1 STG.E.U16 [R4.64], R9 ;  /* 0x0000000904001986 */ /* 0x0001e2000c101504 */
[----:B------:R-:W-:-:S03]  /*80d70*/  ISETP.LT.AND P2, PT, R51, c[0x0][0x178], !P2 ;  /* 0x00005e0033007a0c */ /* 0x000fc60005741270 */
[----:B------:R-:W-:Y:S04]  /*80d80*/  @P5 STG.E.U16 [R20.64], R0 ;  /* 0x0000000014005986 */ /* 0x000fe8000c101504 */
[----:B------:R-:W-:Y:S04]  /*80d90*/  @P4 STG.E.U16 [R22.64], R8 ;  /* 0x0000000816004986 */ /* 0x000fe8000c101504 */
[----:B------:R-:W2:Y:S04]  /*80da0*/  LDL.LU R31, [R1+0x2638] ;  /* 0x00263800011f7983 */ /* 0x000ea80000300800 */
[----:B------:R1:W-:Y:S01]  /*80db0*/  @P6 STG.E.U16 [R24.64], R45 ;  /* 0x0000002d18006986 */ /* 0x0003e2000c101504 */
[----:B0-----:R-:W-:-:S03]  /*80dc0*/  IMAD.WIDE R4, R33, 0x2, R2 ;  /* 0x0000000221047825 */ /* 0x001fc600078e0202 */
[----:B-1----:R-:W2:Y:S04]  /*80dd0*/  LDL.LU R24, [R1+0x2634] ;  /* 0x0026340001187983 */ /* 0x002ea80000300800 */
[----:B------:R0:W-:Y:S01]  /*80de0*/  @P2 STG.E.U16 [R4.64], R13 ;  /* 0x0000000d04002986 */ /* 0x0001e2000c101504 */
[----:B---3--:R-:W-:-:S03]  /*80df0*/  ISETP.GE.AND P2, PT, R28, c[0x0][0x17c], PT ;  /* 0x00005f001c007a0c */ /* 0x008fc60003f46270 */
[----:B------:R-:W3:Y:S01]  /*80e00*/  LDL.LU R28, [R1+0x2628] ;  /* 0x00262800011c7983 */ /* 0x000ee20000300800 */
[----:B------:R-:W-:Y:S02]  /*80e10*/  ISETP.LT.AND P5, PT, R60, c[0x0][0x178], !P0 ;  /* 0x00005e003c007a0c */ /* 0x000fe400047a1270 */
[----:B------:R-:W-:Y:S02]  /*80e20*/  ISETP.LT.AND P4, PT, R51, c[0x0][0x178], !P0 ;  /* 0x00005e0033007a0c */ /* 0x000fe40004781270 */
[----:B------:R-:W-:Y:S02]  /*80e30*/  IADD3 R27, R33, c[0x0][0x198], RZ ;  /* 0x00006600211b7a10 */ /* 0x000fe40007ffe0ff */
[----:B------:R-:W-:Y:S02]  /*80e40*/  PRMT R12, R45, 0x7632, R12 ;  /* 0x000076322d0c7816 */ /* 0x000fe4000000000c */
[----:B------:R-:W-:Y:S01]  /*80e50*/  PRMT R0, R13, 0x7632, R0 ;  /* 0x000076320d007816 */ /* 0x000fe20000000000 */
[----:B------:R-:W-:Y:S01]  /*80e60*/  IMAD.WIDE R8, R27, 0x2, R52 ;  /* 0x000000021b087825 */ /* 0x000fe200078e0234 */
[----:B------:R-:W-:-:S03]  /*80e70*/  ISETP.GE.AND P1, PT, R34, c[0x0][0x17c], PT ;  /* 0x00005f0022007a0c */ /* 0x000fc60003f26270 */
[C---:B------:R-:W-:Y:S01]  /*80e80*/  IMAD.WIDE R20, R27.reuse, 0x2, R2 ;  /* 0x000000021b147825 */ /* 0x040fe200078e0202 */
[C---:B------:R-:W-:Y:S01]  /*80e90*/  ISETP.LT.AND P6, PT, R60.reuse, c[0x0][0x178], !P3 ;  /* 0x00005e003c007a0c */ /* 0x040fe20005fc1270 */
[----:B------:R-:W-:Y:S01]  /*80ea0*/  @P5 STG.E.U16 [R8.64], R12 ;  /* 0x0000000c08005986 */ /* 0x000fe2000c101504 */
[----:B------:R-:W-:Y:S02]  /*80eb0*/  IADD3 R29, R27, c[0x0][0x198], RZ ;  /* 0x000066001b1d7a10 */ /* 0x000fe40007ffe0ff */
[C---:B------:R-:W-:Y:S01]  /*80ec0*/  ISETP.LT.AND P3, PT, R51.reuse, c[0x0][0x178], !P3 ;  /* 0x00005e0033007a0c */ /* 0x040fe20005f61270 */
[----:B------:R1:W-:Y:S01]  /*80ed0*/  @P4 STG.E.U16 [R20.64], R0 ;  /* 0x0000000014004986 */ /* 0x0003e2000c101504 */
[----:B------:R-:W-:Y:S02]  /*80ee0*/  ISETP.LT.AND P5, PT, R60, c[0x0][0x178], !P1 ;  /* 0x00005e003c007a0c */ /* 0x000fe40004fa1270 */
[----:B------:R-:W-:Y:S02]  /*80ef0*/  ISETP.LT.AND P4, PT, R51, c[0x0][0x178], !P1 ;  /* 0x00005e0033007a0c */ /* 0x000fe40004f81270 */
[C---:B------:R-:W-:Y:S01]  /*80f00*/  IADD3 R25, R29.reuse, c[0x0][0x198], RZ ;  /* 0x000066001d197a10 */ /* 0x040fe20007ffe0ff */
[----:B------:R-:W-:Y:S01]  /*80f10*/  IMAD.WIDE R22, R29, 0x2, R52 ;  /* 0x000000021d167825 */ /* 0x000fe200078e0234 */
[----:B------:R-:W-:-:S03]  /*80f20*/  PRMT R16, R49, 0x7632, R16 ;  /* 0x0000763231107816 */ /* 0x000fc60000000010 */
[----:B0-----:R-:W-:Y:S01]  /*80f30*/  IMAD.WIDE R4, R29, 0x2, R2 ;  /* 0x000000021d047825 */ /* 0x001fe200078e0202 */
[----:B----4-:R-:W-:Y:S02]  /*80f40*/  ISETP.GE.AND P0, PT, R32, c[0x0][0x17c], PT ;  /* 0x00005f0020007a0c */ /* 0x010fe40003f06270 */
[----:B-1----:R-:W-:Y:S01]  /*80f50*/  PRMT R0, R17, 0x7632, R0 ;  /* 0x0000763211007816 */ /* 0x002fe20000000000 */
[C---:B------:R-:W-:Y:S01]  /*80f60*/  IMAD.WIDE R8, R25.reuse, 0x2, R52 ;  /* 0x0000000219087825 */ /* 0x040fe200078e0234 */
[----:B------:R-:W-:Y:S03]  /*80f70*/  @P6 STG.E.U16 [R22.64], R49 ;  /* 0x0000003116006986 */ /* 0x000fe6000c101504 */
[----:B------:R-:W-:Y:S01]  /*80f80*/  IMAD.WIDE R12, R25, 0x2, R2 ;  /* 0x00000002190c7825 */ /* 0x000fe200078e0202 */
[----:B------:R0:W-:Y:S01]  /*80f90*/  @P3 STG.E.U16 [R4.64], R17 ;  /* 0x0000001104003986 */ /* 0x0001e2000c101504 */
[----:B------:R-:W-:-:S02]  /*80fa0*/  ISETP.LT.AND P6, PT, R60, c[0x0][0x178], !P0 ;  /* 0x00005e003c007a0c */ /* 0x000fc400047c1270 */
[----:B--2---:R-:W-:Y:S01]  /*80fb0*/  ISETP.GE.AND P1, PT, R30, c[0x0][0x17c], PT ;  /* 0x00005f001e007a0c */ /* 0x004fe20003f26270 */
[----:B------:R-:W-:Y:S01]  /*80fc0*/  @P5 STG.E.U16 [R8.64], R16 ;  /* 0x0000001008005986 */ /* 0x000fe2000c101504 */
[----:B------:R-:W-:-:S03]  /*80fd0*/  ISETP.LT.AND P0, PT, R51, c[0x0][0x178], !P0 ;  /* 0x00005e0033007a0c */ /* 0x000fc60004701270 */
[----:B------:R-:W2:Y:S01]  /*80fe0*/  LDL.LU R30, [R1+0x2624] ;  /* 0x00262400011e7983 */ /* 0x000ea20000300800 */
[----:B------:R-:W-:-:S03]  /*80ff0*/  ISETP.LT.AND P5, PT, R60, c[0x0][0x178], !P2 ;  /* 0x00005e003c007a0c */ /* 0x000fc600057a1270 */
[----:B------:R-:W-:Y:S01]  /*81000*/  @P4 STG.E.U16 [R12.64], R0 ;  /* 0x000000000c004986 */ /* 0x000fe2000c101504 */
[----:B------:R-:W-:Y:S02]  /*81010*/  ISETP.LT.AND P4, PT, R51, c[0x0][0x178], !P2 ;  /* 0x00005e0033007a0c */ /* 0x000fe40005781270 */
[----:B------:R-:W-:Y:S01]  /*81020*/  IADD3 R27, R25, c[0x0][0x198], RZ ;  /* 0x00006600191b7a10 */ /* 0x000fe20007ffe0ff */
[----:B------:R-:W4:Y:S04]  /*81030*/  LDL.LU R29, [R1+0x2618] ;  /* 0x00261800011d7983 */ /* 0x000f280000300800 */
[----:B------:R-:W-:-:S04]  /*81040*/  IMAD.WIDE R20, R27, 0x2, R52 ;  /* 0x000000021b147825 */ /* 0x000fc800078e0234 */
[----:B0-----:R-:W-:Y:S01]  /*81050*/  IMAD.WIDE R4, R27, 0x2, R2 ;  /* 0x000000021b047825 */ /* 0x001fe200078e0202 */
[----:B------:R0:W-:Y:S01]  /*81060*/  @P6 STG.E.U16 [R20.64], R38 ;  /* 0x0000002614006986 */ /* 0x0001e2000c101504 */
[----:B------:R-:W-:-:S03]  /*81070*/  ISETP.GE.AND P2, PT, R24, c[0x0][0x17c], PT ;  /* 0x00005f0018007a0c */ /* 0x000fc60003f46270 */
[----:B------:R-:W4:Y:S04]  /*81080*/  LDL.LU R24, [R1+0x2614] ;  /* 0x0026140001187983 */ /* 0x000f280000300800 */
[----:B------:R1:W-:Y:S01]  /*81090*/  @P0 STG.E.U16 [R4.64], R6 ;  /* 0x0000000604000986 */ /* 0x0003e2000c101504 */
[----:B---3--:R-:W-:-:S03]  /*810a0*/  ISETP.GE.AND P0, PT, R28, c[0x0][0x17c], PT ;  /* 0x00005f001c007a0c */ /* 0x008fc60003f06270 */
[----:B------:R-:W3:Y:S04]  /*810b0*/  LDL.LU R28, [R1+0x2608] ;  /* 0x00260800011c7983 */ /* 0x000ee80000300800 */
[----:B0-----:R-:W3:Y:S01]  /*810c0*/  LDL.LU R20, [R1+0x25f4] ;  /* 0x0025f40001147983 */ /* 0x001ee20000300800 */
[----:B------:R-:W-:Y:S02]  /*810d0*/  IADD3 R23, R27, c[0x0][0x198], RZ ;  /* 0x000066001b177a10 */ /* 0x000fe40007ffe0ff */
[----:B------:R-:W-:Y:S01]  /*810e0*/  ISETP.LT.AND P6, PT, R60, c[0x0][0x178], !P1 ;  /* 0x00005e003c007a0c */ /* 0x000fe20004fc1270 */
[----:B------:R-:W3:Y:S01]  /*810f0*/  LDL.LU R27, [R1+0x25f0] ;  /* 0x0025f000011b7983 */ /* 0x000ee20000300800 */
[C---:B------:R-:W-:Y:S01]  /*81100*/  IADD3 R25, R23.reuse, c[0x0][0x198], RZ ;  /* 0x0000660017197a10 */ /* 0x040fe20007ffe0ff */
[----:B------:R-:W-:Y:S01]  /*81110*/  IMAD.WIDE R8, R23, 0x2, R52 ;  /* 0x0000000217087825 */ /* 0x000fe200078e0234 */
[----:B------:R-:W-:-:S02]  /*81120*/  PRMT R22, R38, 0x7632, R22 ;  /* 0x0000763226167816 */ /* 0x000fc40000000016 */
[----:B------:R-:W-:Y:S01]  /*81130*/  PRMT R0, R6, 0x7632, R0 ;  /* 0x0000763206007816 */ /* 0x000fe20000000000 */
[----:B------:R-:W-:Y:S01]  /*81140*/  IMAD.WIDE R12, R23, 0x2, R2 ;  /* 0x00000002170c7825 */ /* 0x000fe200078e0202 */
[----:B------:R-:W-:Y:S01]  /*81150*/  ISETP.GE.AND P3, PT, R31, c[0x0][0x17c], PT ;  /* 0x00005f001f007a0c */ /* 0x000fe20003f66270 */
[----:B------:R0:W-:Y:S02]  /*81160*/  @P5 STG.E.U16 [R8.64], R22 ;  /* 0x0000001608005986 */ /* 0x0001e4000c101504 */
[----:B------:R-:W-:Y:S01]  /*81170*/  IMAD.WIDE R16, R25, 0x2, R52 ;  /* 0x0000000219107825 */ /* 0x000fe200078e0234 */
[C---:B------:R-:W-:Y:S01]  /*81180*/  ISETP.LT.AND P1, PT, R51.reuse, c[0x0][0x178], !P1 ;  /* 0x00005e0033007a0c */ /* 0x040fe20004f21270 */
[----:B------:R0:W-:Y:S01]  /*81190*/  @P4 STG.E.U16 [R12.64], R0 ;  /* 0x000000000c004986 */ /* 0x0001e2000c101504 */
[----:B------:R-:W-:Y:S02]  /*811a0*/  ISETP.LT.AND P5, PT, R60, c[0x0][0x178], !P3 ;  /* 0x00005e003c007a0c */ /* 0x000fe40005fa1270 */
[----:B------:R-:W-:Y:S01]  /*811b0*/  ISETP.LT.AND P4, PT, R51, c[0x0][0x178], !P3 ;  /* 0x00005e0033007a0c */ /* 0x000fe20005f81270 */
[----:B------:R0:W-:Y:S01]  /*811c0*/  @P6 STG.E.U16 [R16.64], R42 ;  /* 0x0000002a10006986 */ /* 0x0001e2000c101504 */
[----:B------:R-:W-:-:S02]  /*811d0*/  IADD3 R21, R25, c[0x0][0x198], RZ ;  /* 0x0000660019157a10 */ /* 0x000fc40007ffe0ff */
[----:B------:R-:W-:Y:S01]  /*811e0*/  ISETP.LT.AND P6, PT, R60, c[0x0][0x178], !P2 ;  /* 0x00005e003c007a0c */ /* 0x000fe200057c1270 */
[----:B-1----:R-:W-:Y:S01]  /*811f0*/  IMAD.WIDE R4, R25, 0x2, R2 ;  /* 0x0000000219047825 */ /* 0x002fe200078e0202 */
[C---:B------:R-:W-:Y:S02]  /*81200*/  IADD3 R23, R21.reuse, c[0x0][0x198], RZ ;  /* 0x0000660015177a10 */ /* 0x040fe40007ffe0ff */
[----:B------:R-:W-:Y:S01]  /*81210*/  PRMT R6, R42, 0x7632, R6 ;  /* 0x000076322a067816 */ /* 0x000fe20000000006 */
[----:B0-----:R-:W-:Y:S01]  /*81220*/  IMAD.WIDE R8, R21, 0x2, R52 ;  /* 0x0000000215087825 */ /* 0x001fe200078e0234 */
[----:B------:R-:W-:-:S03]  /*81230*/  PRMT R0, R10, 0x7632, R0 ;  /* 0x000076320a007816 */ /* 0x000fc60000000000 */
[----:B------:R-:W-:Y:S01]  /*81240*/  IMAD.WIDE R12, R21, 0x2, R2 ;  /* 0x00000002150c7825 */ /* 0x000fe200078e0202 */
[----:B------:R0:W-:Y:S01]  /*81250*/  @P1 STG.E.U16 [R4.64], R10 ;  /* 0x0000000a04001986 */ /* 0x0001e2000c101504 */
[----:B------:R-:W-:Y:S02]  /*81260*/  ISETP.LT.AND P2, PT, R51, c[0x0][0x178], !P2 ;  /* 0x00005e0033007a0c */ /* 0x000fe40005741270 */
[----:B------:R-:W-:Y:S01]  /*81270*/  IMAD.WIDE R16, R23, 0x2, R52 ;  /* 0x0000000217107825 */ /* 0x000fe200078e0234 */
[----:B------:R1:W-:Y:S01]  /*81280*/  @P5 STG.E.U16 [R8.64], R6 ;  /* 0x0000000608005986 */ /* 0x0003e2000c101504 */
[----:B------:R-:W-:Y:S02]  /*81290*/  ISETP.LT.AND P5, PT, R60, c[0x0][0x178], !P0 ;  /* 0x00005e003c007a0c */ /* 0x000fe400047a1270 */
[----:B--2---:R-:W-:Y:S01]  /*812a0*/  ISETP.GE.AND P3, PT, R30, c[0x0][0x17c], PT ;  /* 0x00005f001e007a0c */ /* 0x004fe20003f66270 */
[----:B------:R2:W-:Y:S01]  /*812b0*/  @P4 STG.E.U16 [R12.64], R0 ;  /* 0x000000000c004986 */ /* 0x0005e2000c101504 */
[----:B------:R-:W-:-:S02]  /*812c0*/  ISETP.LT.AND P4, PT, R51, c[0x0][0x178], !P0 ;  /* 0x00005e0033007a0c */ /* 0x000fc40004781270 */
[----:B------:R-:W-:Y:S01]  /*812d0*/  IADD3 R21, R23, c[0x0][0x198], RZ ;  /* 0x0000660017157a10 */ /* 0x000fe20007ffe0ff */
[----:B------:R2:W-:Y:S01]  /*812e0*/  @P6 STG.E.U16 [R16.64], R46 ;  /* 0x0000002e10006986 */ /* 0x0005e2000c101504 */
[----:B------:R-:W-:Y:S02]  /*812f0*/  ISETP.LT.AND P6, PT, R60, c[0x0][0x178], !P3 ;  /* 0x00005e003c007a0c */ /* 0x000fe40005fc1270 */
[----:B------:R-:W-:Y:S01]  /*81300*/  ISETP.LT.AND P3, PT, R51, c[0x0][0x178], !P3 ;  /* 0x00005e0033007a0c */ /* 0x000fe20005f61270 */
[----:B0-----:R-:W-:Y:S01]  /*81310*/  IMAD.WIDE R4, R23, 0x2, R2 ;  /* 0x0000000217047825 */ /* 0x001fe200078e0202 */
[C---:B------:R-:W-:Y:S02]  /*81320*/  IADD3 R25, R21.reuse, c[0x0][0x198], RZ ;  /* 0x0000660015197a10 */ /* 0x040fe40007ffe0ff */
[----:B------:R-:W-:Y:S01]  /*81330*/  PRMT R10, R46, 0x7632, R10 ;  /* 0x000076322e0a7816 */ /* 0x000fe2000000000a */
[C---:B-1----:R-:W-:Y:S01]  /*81340*/  IMAD.WIDE R8, R21.reuse, 0x2, R52 ;  /* 0x0000000215087825 */ /* 0x042fe200078e0234 */
[----:B------:R-:W-:Y:S01]  /*81350*/  PRMT R6, R14, 0x7632, R6 ;  /* 0x000076320e067816 */ /* 0x000fe20000000006 */
[----:B------:R0:W-:Y:S02]  /*81360*/  @P2 STG.E.U16 [R4.64], R14 ;  /* 0x0000000e04002986 */ /* 0x0001e4000c101504 */
[----:B--2---:R-:W-:Y:S01]  /*81370*/  IMAD.WIDE R12, R21, 0x2, R2 ;  /* 0x00000002150c7825 */ /* 0x004fe200078e0202 */
[----:B----4-:R-:W-:Y:S01]  /*81380*/  ISETP.GE.AND P1, PT, R29, c[0x0][0x17c], PT ;  /* 0x00005f001d007a0c */ /* 0x010fe20003f26270 */
[----:B------:R-:W-:Y:S02]  /*81390*/  @P5 STG.E.U16 [R8.64], R10 ;  /* 0x0000000a08005986 */ /* 0x000fe4000c101504 */
[----:B------:R-:W-:Y:S01]  /*813a0*/  IMAD.WIDE R16, R25, 0x2, R52 ;  /* 0x0000000219107825 */ /* 0x000fe200078e0234 */
[----:B------:R-:W-:-:S02]  /*813b0*/  ISETP.GE.AND P0, PT, R24, c[0x0][0x17c], PT ;  /* 0x00005f0018007a0c */ /* 0x000fc40003f06270 */
[----:B------:R-:W2:Y:S01]  /*813c0*/  LDL.LU R24, [R1+0x25ec] ;  /* 0x0025ec0001187983 */ /* 0x000ea20000300800 */
[----:B0-----:R-:W-:Y:S01]  /*813d0*/  IMAD.WIDE R4, R25, 0x2, R2 ;  /* 0x0000000219047825 */ /* 0x001fe200078e0202 */
[----:B------:R-:W-:Y:S02]  /*813e0*/  ISETP.LT.AND P5, PT, R60, c[0x0][0x178], !P1 ;  /* 0x00005e003c007a0c */ /* 0x000fe40004fa1270 */
[----:B------:R0:W-:Y:S01]  /*813f0*/  @P4 STG.E.U16 [R12.64], R6 ;  /* 0x000000060c004986 */ /* 0x0001e2000c101504 */
[----:B------:R-:W-:-:S03]  /*81400*/  ISETP.LT.AND P4, PT, R51, c[0x0][0x178], !P1 ;  /* 0x00005e0033007a0c */ /* 0x000fc60004f81270 */
[----:B------:R-:W4:Y:S04]  /*81410*/  LDL.LU R22, [R1+0x25e8] ;  /* 0x0025e80001167983 */ /* 0x000f280000300800 */
[----:B------:R-:W-:Y:S01]  /*81420*/  @P6 STG.E.U16 [R16.64], R50 ;  /* 0x0000003210006986 */ /* 0x000fe2000c101504 */
[----:B0-----:R-:W-:-:S03]  /*81430*/  PRMT R6, R18, 0x7632, R6 ;  /* 0x0000763212067816 */ /* 0x001fc60000000006 */
[----:B------:R0:W-:Y:S01]  /*81440*/  @P3 STG.E.U16 [R4.64], R18 ;  /* 0x0000001204003986 */ /* 0x0001e2000c101504 */
[----:B---3--:R-:W-:-:S03]  /*81450*/  ISETP.GE.AND P1, PT, R20, c[0x0][0x17c], PT ;  /* 0x00005f0014007a0c */ /* 0x008fc60003f26270 */
[----:B------:R-:W3:Y:S04]  /*81460*/  LDL.LU R20, [R1+0x25d4] ;  /* 0x0025d40001147983 */ /* 0x000ee80000300800 */
[----:B0-----:R-:W3:Y:S01]  /*81470*/  LDL.LU R18, [R1+0x25c8] ;  /* 0x0025c80001127983 */ /* 0x001ee20000300800 */
[----:B------:R-:W-:Y:S02]  /*81480*/  IADD3 R21, R25, c[0x0][0x198], RZ ;  /* 0x0000660019157a10 */ /* 0x000fe40007ffe0ff */
[----:B------:R-:W-:Y:S02]  /*81490*/  ISETP.LT.AND P6, PT, R60, c[0x0][0x178], !P0 ;  /* 0x00005e003c007a0c */ /* 0x000fe400047c1270 */
[C---:B------:R-:W-:Y:S01]  /*814a0*/  IADD3 R23, R21.reuse, c[0x0][0x198], RZ ;  /* 0x0000660015177a10 */ /* 0x040fe20007ffe0ff */
[----:B------:R-:W-:Y:S01]  /*814b0*/  IMAD.WIDE R8, R21, 0x2, R52 ;  /* 0x0000000215087825 */ /* 0x000fe200078e0234 */
[----:B------:R-:W-:-:S02]  /*814c0*/  PRMT R0, R50, 0x7632, R0 ;  /* 0x0000763232007816 */ /* 0x000fc40000000000 */
[----:B------:R-:W-:Y:S01]  /*814d0*/  ISETP.GE.AND P2, PT, R28, c[0x0][0x17c], PT ;  /* 0x00005f001c007a0c */ /* 0x000fe20003f46270 */
[----:B------:R-:W-:Y:S01]  /*814e0*/  IMAD.WIDE R12, R21, 0x2, R2 ;  /* 0x00000002150c7825 */ /* 0x000fe200078e0202 */
[----:B------:R-:W-:-:S03]  /*814f0*/  ISETP.LT.AND P0, PT, R51, c[0x0][0x178], !P0 ;  /* 0x00005e0033007a0c */ /* 0x000fc60004701270 */
[C---:B------:R-:W-:Y:S01]  /*81500*/  IMAD.WIDE R16, R23.reuse, 0x2, R52 ;  /* 0x0000000217107825 */ /* 0x040fe200078e0234 */
[----:B------:R0:W-:Y:S01]  /*81510*/  @P5 STG.E.U16 [R8.64], R0 ;  /* 0x0000000008005986 */ /* 0x0001e2000c101504 */
[----:B------:R-:W-:Y:S02]  /*81520*/  ISETP.LT.AND P5, PT, R60, c[0x0][0x178], !P2 ;  /* 0x00005e003c007a0c */ /* 0x000fe400057a1270 */
[----:B------:R-:W-:Y:S01]  /*81530*/  IADD3 R21, R23, c[0x0][0x198], RZ ;  /* 0x0000660017157a10 */ /* 0x000fe20007ffe0ff */
[----:B------:R1:W-:Y:S01]  /*81540*/  @P4 STG.E.U16 [R12.64], R6 ;  /* 0x000000060c004986 */ /* 0x0003e2000c101504 */
[----:B------:R-:W-:-:S03]  /*81550*/  ISETP.LT.AND P4, PT, R51, c[0x0][0x178], !P2 ;  /* 0x00005e0033007a0c */ /* 0x000fc60005781270 */
[----:B------:R1:W-:Y:S01]  /*81560*/  @P6 STG.E.U16 [R16.64], R39 ;  /* 0x0000002710006986 */ /* 0x0003e2000c101504 */
[----:B------:R-:W-:Y:S02]  /*81570*/  ISETP.LT.AND P6, PT, R60, c[0x0][0x178], !P1 ;  /* 0x00005e003c007a0c */ /* 0x000fe40004fc1270 */
[----:B------:R-:W-:Y:S01]  /*81580*/  IADD3 R25, R21, c[0x0][0x198], RZ ;  /* 0x0000660015197a10 */ /* 0x000fe20007ffe0ff */
[----:B------:R-:W-:Y:S01]  /*81590*/  IMAD.WIDE R4, R23, 0x2, R2 ;  /* 0x0000000217047825 */ /* 0x000fe200078e0202 */
[----:B------:R-:W-:-:S03]  /*815a0*/  PRMT R10, R39, 0x7632, R10 ;  /* 0x00007632270a7816 */ /* 0x000fc6000000000a */
[----:B0-----:R-:W-:Y:S01]  /*815b0*/  IMAD.WIDE R8, R21, 0x2, R52 ;  /* 0x0000000215087825 */ /* 0x001fe200078e0234 */
[----:B-1----:R-:W-:Y:S02]  /*815c0*/  PRMT R6, R7, 0x7632, R6 ;  /* 0x0000763207067816 */ /* 0x002fe40000000006 */
[----:B------:R-:W-:Y:S01]  /*815d0*/  ISETP.GE.AND P3, PT, R27, c[0x0][0x17c], PT ;  /* 0x00005f001b007a0c */ /* 0x000fe20003f66270 */
[----:B------:R-:W-:Y:S01]  /*815e0*/  IMAD.WIDE R12, R21, 0x2, R2 ;  /* 0x00000002150c7825 */ /* 0x000fe200078e0202 */
[----:B------:R0:W-:Y:S01]  /*815f0*/  @P0 STG.E.U16 [R4.64], R7 ;  /* 0x0000000704000986 */ /* 0x0001e2000c101504 */
[----:B------:R-:W-:Y:S02]  /*81600*/  ISETP.LT.AND P1, PT, R51, c[0x0][0x178], !P1 ;  /* 0x00005e0033007a0c */ /* 0x000fe40004f21270 */
[----:B------:R-:W-:Y:S01]  /*81610*/  IMAD.WIDE R16, R25, 0x2, R52 ;  /* 0x0000000219107825 */ /* 0x000fe200078e0234 */
[----:B------:R1:W-:Y:S01]  /*81620*/  @P5 STG.E.U16 [R8.64], R10 ;  /* 0x0000000a08005986 */ /* 0x0003e2000c101504 */
[----:B------:R-:W-:-:S02]  /*81630*/  ISETP.LT.AND P5, PT, R60, c[0x0][0x178], !P3 ;  /* 0x00005e003c007a0c */ /* 0x000fc40005fa1270 */
[----:B------:R-:W-:Y:S01]  /*81640*/  IADD3 R21, R25, c[0x0][0x198], RZ ;  /* 0x0000660019157a10 */ /* 0x000fe20007ffe0ff */
[----:B------:R2:W-:Y:S01]  /*81650*/  @P4 STG.E.U16 [R12.64], R6 ;  /* 0x000000060c004986 */ /* 0x0005e2000c101504 */
[----:B------:R-:W-:-:S03]  /*81660*/  ISETP.LT.AND P4, PT, R51, c[0x0][0x178], !P3 ;  /* 0x00005e0033007a0c */ /* 0x000fc60005f81270 */
[----:B------:R2:W-:Y:S01]  /*81670*/  @P6 STG.E.U16 [R16.64], R43 ;  /* 0x0000002b10006986 */ /* 0x0005e2000c101504 */
[----:B------:R-:W-:Y:S01]  /*81680*/  IADD3 R23, R21, c[0x0][0x198], RZ ;  /* 0x0000660015177a10 */ /* 0x000fe20007ffe0ff */
[----:B0-----:R-:W-:Y:S01]  /*81690*/  IMAD.WIDE R4, R25, 0x2, R2 ;  /* 0x0000000219047825 */ /* 0x001fe200078e0202 */
[----:B------:R-:W-:Y:S02]  /*816a0*/  PRMT R0, R43, 0x7632, R0 ;  /* 0x000076322b007816 */ /* 0x000fe40000000000 */
[----:B-1----:R-:W-:Y:S01]  /*816b0*/  PRMT R10, R11, 0x7632, R10 ;  /* 0x000076320b0a7816 */ /* 0x002fe2000000000a */
[----:B------:R-:W-:Y:S01]  /*816c0*/  IMAD.WIDE R8, R21, 0x2, R2 ;  /* 0x0000000215087825 */ /* 0x000fe200078e0202 */
[----:B--2---:R-:W-:-:S04]  /*816d0*/  ISETP.GE.AND P2, PT, R24, c[0x0][0x17c], PT ;  /* 0x00005f0018007a0c */ /* 0x004fc80003f46270 */
[----:B------:R-:W-:Y:S01]  /*816e0*/  ISETP.LT.AND P6, PT, R60, c[0x0][0x178], !P2 ;  /* 0x00005e003c007a0c */ /* 0x000fe200057c1270 */
[--C-:B------:R-:W-:Y:S01]  /*816f0*/  IMAD.WIDE R6, R21, 0x2, R52.reuse ;  /* 0x0000000215067825 */ /* 0x100fe200078e0234 */
[----:B------:R0:W-:Y:S03]  /*81700*/  @P1 STG.E.U16 [R4.64], R11 ;  /* 0x0000000b04001986 */ /* 0x0001e6000c101504 */
[----:B------:R-:W-:Y:S01]  /*81710*/  IMAD.WIDE R12, R23, 0x2, R52 ;  /* 0x00000002170c7825 */ /* 0x000fe200078e0234 */
[----:B----4-:R-:W-:Y:S01]  /*81720*/  ISETP.GE.AND P0, PT, R22, c[0x0][0x17c], PT ;  /* 0x00005f0016007a0c */ /* 0x010fe20003f06270 */
[----:B------:R1:W-:Y:S01]  /*81730*/  @P5 STG.E.U16 [R6.64], R0 ;  /* 0x0000000006005986 */ /* 0x0003e2000c101504 */
[----:B------:R-:W-:-:S03]  /*81740*/  ISETP.LT.AND P2, PT, R51, c[0x0][0x178], !P2 ;  /* 0x00005e0033007a0c */ /* 0x000fc60005741270 */
[----:B------:R2:W-:Y:S04]  /*81750*/  @P4 STG.E.U16 [R8.64], R10 ;  /* 0x0000000a08004986 */ /* 0x0005e8000c101504 */
[----:B------:R4:W-:Y:S01]  /*81760*/  @P6 STG.E.U16 [R12.64], R47 ;  /* 0x0000002f0c006986 */ /* 0x0009e2000c101504 */
[----:B------:R-:W-:Y:S02]  /*81770*/  ISETP.LT.AND P6, PT, R60, c[0x0][0x178], !P0 ;  /* 0x00005e003c007a0c */ /* 0x000fe400047c1270 */
[----:B------:R-:W-:Y:S02]  /*81780*/  ISETP.LT.AND P0, PT, R51, c[0x0][0x178], !P0 ;  /* 0x00005e0033007a0c */ /* 0x000fe40004701270 */
[----:B---3--:R-:W-:Y:S02]  /*81790*/  ISETP.GE.AND P3, PT, R20, c[0x0][0x17c], PT ;  /* 0x00005f0014007a0c */ /* 0x008fe40003f66270 */
[----:B------:R-:W-:-:S02]  /*817a0*/  ISETP.GE.AND P1, PT, R18, c[0x0][0x17c], PT ;  /* 0x00005f0012007a0c */ /* 0x000fc40003f26270 */
[C---:B------:R-:W-:Y:S02]  /*817b0*/  ISETP.LT.AND P5, PT, R60.reuse, c[0x0][0x178], !P3 ;  /* 0x00005e003c007a0c */ /* 0x040fe40005fa1270 */
[----:B------:R-:W-:Y:S02]  /*817c0*/  ISETP.LT.AND P4, PT, R60, c[0x0][0x178], !P1 ;  /* 0x00005e003c007a0c */ /* 0x000fe40004f81270 */
[C---:B------:R-:W-:Y:S02]  /*817d0*/  ISETP.LT.AND P1, PT, R51.reuse, c[0x0][0x178], !P1 ;  /* 0x00005e0033007a0c */ /* 0x040fe40004f21270 */
[----:B------:R-:W-:Y:S02]  /*817e0*/  ISETP.LT.AND P3, PT, R51, c[0x0][0x178], !P3 ;  /* 0x00005e0033007a0c */ /* 0x000fe40005f61270 */
[----:B------:R-:W3:Y:S01]  /*817f0*/  LDL.LU R51, [R1+0x2644] ;  /* 0x0026440001337983 */ /* 0x000ee20000300800 */
[C---:B------:R-:W-:Y:S01]  /*81800*/  IADD3 R17, R23.reuse, c[0x0][0x198], RZ ;  /* 0x0000660017117a10 */ /* 0x040fe20007ffe0ff */
[----:B0-----:R-:W-:-:S03]  /*81810*/  IMAD.WIDE R4, R23, 0x2, R2 ;  /* 0x0000000217047825 */ /* 0x001fc600078e0202 */
[C---:B------:R-:W-:Y:S01]  /*81820*/  IADD3 R21, R17.reuse, c[0x0][0x198], RZ ;  /* 0x0000660011157a10 */ /* 0x040fe20007ffe0ff */
[----:B-1----:R-:W-:Y:S01]  /*81830*/  IMAD.WIDE R6, R17, 0x2, R52 ;  /* 0x0000000211067825 */ /* 0x002fe200078e0234 */
[----:B------:R-:W-:Y:S02]  /*81840*/  PRMT R0, R47, 0x7632, R0 ;  /* 0x000076322f007816 */ /* 0x000fe40000000000 */
[----:B------:R-:W-:Y:S01]  /*81850*/  IADD3 R23, R21, c[0x0][0x198], RZ ;  /* 0x0000660015177a10 */ /* 0x000fe20007ffe0ff */
[----:B--2---:R-:W-:Y:S01]  /*81860*/  IMAD.WIDE R8, R17, 0x2, R2 ;  /* 0x0000000211087825 */ /* 0x004fe200078e0202 */
[----:B------:R-:W-:Y:S01]  /*81870*/  PRMT R14, R15, 0x7632, R14 ;  /* 0x000076320f0e7816 */ /* 0x000fe2000000000e */
[----:B------:R0:W-:Y:S02]  /*81880*/  @P2 STG.E.U16 [R4.64], R15 ;  /* 0x0000000f04002986 */ /* 0x0001e4000c101504 */
[C---:B------:R-:W-:Y:S02]  /*81890*/  IMAD.WIDE R10, R21.reuse, 0x2, R52 ;  /* 0x00000002150a7825 */ /* 0x040fe400078e0234 */
[----:B------:R0:W-:Y:S02]  /*818a0*/  @P6 STG.E.U16 [R6.64], R0 ;  /* 0x0000000006006986 */ /* 0x0001e4000c101504 */
[----:B----4-:R-:W-:-:S02]  /*818b0*/  IMAD.WIDE R12, R21, 0x2, R2 ;  /* 0x00000002150c7825 */ /* 0x010fc400078e0202 */
[----:B------:R0:W-:Y:S02]  /*818c0*/  @P0 STG.E.U16 [R8.64], R14 ;  /* 0x0000000e08000986 */ /* 0x0001e4000c101504 */
[----:B------:R-:W-:-:S04]  /*818d0*/  IMAD.WIDE R52, R23, 0x2, R52 ;  /* 0x0000000217347825 */ /* 0x000fc800078e0234 */
[----:B------:R-:W-:Y:S01]  /*818e0*/  IMAD.WIDE R2, R23, 0x2, R2 ;  /* 0x0000000217027825 */ /* 0x000fe200078e0202 */
[----:B---3--:R-:W-:Y:S01]  /*818f0*/  PRMT R26, R51, 0x7632, R26 ;  /* 0x00007632331a7816 */ /* 0x008fe2000000001a */
[----:B------:R0:W-:Y:S04]  /*81900*/  @P5 STG.E.U16 [R10.64], R51 ;  /* 0x000000330a005986 */ /* 0x0001e8000c101504 */
[----:B------:R0:W-:Y:S04]  /*81910*/  @P3 STG.E.U16 [R12.64], R19 ;  /* 0x000000130c003986 */ /* 0x0001e8000c101504 */
[----:B------:R0:W-:Y:S01]  /*81920*/  @P4 STG.E.U16 [R52.64], R26 ;  /* 0x0000001a34004986 */ /* 0x0001e2000c101504 */
[----:B------:R-:W-:Y:S05]  /*81930*/  @!P1 EXIT ;  /* 0x000000000000994d */ /* 0x000fea0003800000 */
[----:B0-----:R-:W-:-:S05]  /*81940*/  PRMT R19, R19, 0x7632, R19 ;  /* 0x0000763213137816 */ /* 0x001fca0000000013 */
[----:B------:R-:W-:Y:S01]  /*81950*/  STG.E.U16 [R2.64], R19 ;  /* 0x0000001302007986 */ /* 0x000fe2000c101504 */
[----:B------:R-:W-:Y:S05]  /*81960*/  EXIT ;  /* 0x000000000000794d */ /* 0x000fea0003800000 */
.L_x_4:
[----:B------:R-:W-:-:S00]  /*81970*/  BRA `(.L_x_4) ;  /* 0xfffffff000007947 */ /* 0x000fc0000383ffff */
[----:B------:R-:W-:-:S00]  /*81980*/  NOP ;  /* 0x0000000000007918 */ /* 0x000fc00000000000 */
[----:B------:R-:W-:-:S00]  /*81990*/  NOP ;  /* 0x0000000000007918 */ /* 0x000fc00000000000 */
[----:B------:R-:W-:-:S00]  /*819a0*/  NOP ;  /* 0x0000000000007918 */ /* 0x000fc00000000000 */
[----:B------:R-:W-:-:S00]  /*819b0*/  NOP ;  /* 0x0000000000007918 */ /* 0x000fc00000000000 */
[----:B------:R-:W-:-:S00]  /*819c0*/  NOP ;  /* 0x0000000000007918 */ /* 0x000fc00000000000 */
[----:B------:R-:W-:-:S00]  /*819d0*/  NOP ;  /* 0x0000000000007918 */ /* 0x000fc00000000000 */
[----:B------:R-:W-:-:S00]  /*819e0*/  NOP ;  /* 0x0000000000007918 */ /* 0x000fc00000000000 */
[----:B------:R-:W-:-:S00]  /*819f0*/  NOP ;  /* 0x0000000000007918 */ /* 0x000fc00000000000 */
.L_x_5:


//--------------------- .nv.shared.matmul_kernel  --------------------------
	.section	.nv.shared.matmul_kernel,"aw",@nobits
	.sectionflags	@""
	.align	16
